//
// Generated by NVIDIA NVVM Compiler
//
// Compiler Build ID: CL-36424714
// Cuda compilation tools, release 13.0, V13.0.88
// Based on NVVM 20.0.0
//

.version 9.0
.target sm_100
.address_size 64

	// .globl	default_function_kernel0
// _ZZ24default_function_kernel0E15pad_temp_shared has been demoted
// _ZZ24default_function_kernel0E13kernel_shared has been demoted
.extern .shared .align 16 .b8 shared_input[];

.visible .entry default_function_kernel0(
	.param .u64 .ptr .align 1 default_function_kernel0_param_0,
	.param .u64 .ptr .align 1 default_function_kernel0_param_1,
	.param .u64 .ptr .align 1 default_function_kernel0_param_2
)
{
	.reg .pred 	%p<163>;
	.reg .b16 	%rs<346>;
	.reg .b32 	%r<246>;
	.reg .b32 	%f<388>;
	.reg .b64 	%rd<260>;
	// demoted variable
	.shared .align 4 .b8 _ZZ24default_function_kernel0E15pad_temp_shared[3456];
	// demoted variable
	.shared .align 4 .b8 _ZZ24default_function_kernel0E13kernel_shared[4608];
	ld.param.u64 	%rd9, [default_function_kernel0_param_0];
	cvta.to.global.u64 	%rd1, %rd9;
	mov.u32 	%r1, %tid.x;
	mul.lo.s32 	%r46, %r1, 31;
	cvt.u16.u32 	%rs37, %r46;
	mul.hi.u16 	%rs38, %rs37, -26699;
	shr.u16 	%rs2, %rs38, 4;
	mul.lo.s16 	%rs39, %rs2, 27;
	sub.s16 	%rs40, %rs37, %rs39;
	mul.lo.s16 	%rs41, %rs40, 57;
	shr.u16 	%rs42, %rs41, 9;
	cvt.u32.u16 	%r47, %rs42;
	mov.u32 	%r2, %ctaid.y;
	or.b32  	%r48, %r2, %r47;
	setp.eq.s32 	%p37, %r48, 0;
	add.s32 	%r49, %r2, %r47;
	setp.gt.u32 	%p38, %r49, 7;
	or.pred  	%p39, %p37, %p38;
	mul.hi.u16 	%rs43, %rs37, 7282;
	mul.lo.s16 	%rs44, %rs43, 9;
	sub.s16 	%rs45, %rs37, %rs44;
	add.s16 	%rs46, %rs45, -8;
	setp.lt.u16 	%p40, %rs46, -7;
	mov.u32 	%r3, %tid.z;
	mul.lo.s32 	%r4, %r49, 7;
	mad.lo.s32 	%r51, %r3, 392, -8;
	mad.lo.s32 	%r52, %r3, 216, %r46;
	shl.b32 	%r53, %r52, 2;
	mov.u32 	%r54, _ZZ24default_function_kernel0E15pad_temp_shared;
	add.s32 	%r5, %r54, %r53;
	add.s16 	%rs47, %rs37, 1;
	mul.hi.u16 	%rs48, %rs47, -26699;
	shr.u16 	%rs4, %rs48, 4;
	mul.lo.s16 	%rs49, %rs4, 27;
	sub.s16 	%rs50, %rs47, %rs49;
	mul.lo.s16 	%rs51, %rs50, 57;
	shr.u16 	%rs52, %rs51, 9;
	cvt.u32.u16 	%r55, %rs52;
	or.b32  	%r56, %r2, %r55;
	setp.eq.s32 	%p41, %r56, 0;
	add.s32 	%r57, %r2, %r55;
	setp.gt.u32 	%p42, %r57, 7;
	or.pred  	%p43, %p41, %p42;
	mul.hi.u16 	%rs53, %rs47, 7282;
	mul.lo.s16 	%rs54, %rs53, 9;
	sub.s16 	%rs55, %rs47, %rs54;
	add.s16 	%rs56, %rs55, -8;
	setp.lt.u16 	%p44, %rs56, -7;
	cvt.u32.u16 	%r59, %rs55;
	mul.lo.s32 	%r6, %r57, 7;
	add.s32 	%r60, %r51, %r59;
	add.s16 	%rs57, %rs37, 2;
	mul.hi.u16 	%rs58, %rs57, 12137;
	sub.s16 	%rs59, %rs57, %rs58;
	shr.u16 	%rs60, %rs59, 1;
	add.s16 	%rs61, %rs60, %rs58;
	shr.u16 	%rs6, %rs61, 4;
	mul.lo.s16 	%rs62, %rs6, 27;
	sub.s16 	%rs63, %rs57, %rs62;
	mul.lo.s16 	%rs64, %rs63, 57;
	shr.u16 	%rs65, %rs64, 9;
	cvt.u32.u16 	%r61, %rs65;
	or.b32  	%r62, %r2, %r61;
	setp.eq.s32 	%p45, %r62, 0;
	add.s32 	%r63, %r2, %r61;
	setp.gt.u32 	%p46, %r63, 7;
	or.pred  	%p47, %p45, %p46;
	mul.hi.u16 	%rs66, %rs57, -7281;
	shr.u16 	%rs67, %rs66, 3;
	mul.lo.s16 	%rs68, %rs67, 9;
	sub.s16 	%rs69, %rs57, %rs68;
	add.s16 	%rs70, %rs69, -8;
	setp.lt.u16 	%p48, %rs70, -7;
	cvt.u32.u16 	%r65, %rs69;
	mul.lo.s32 	%r7, %r63, 7;
	add.s32 	%r66, %r51, %r65;
	add.s16 	%rs71, %rs37, 3;
	mul.hi.u16 	%rs72, %rs71, 12137;
	sub.s16 	%rs73, %rs71, %rs72;
	shr.u16 	%rs74, %rs73, 1;
	add.s16 	%rs75, %rs74, %rs72;
	shr.u16 	%rs8, %rs75, 4;
	mul.lo.s16 	%rs76, %rs8, 27;
	sub.s16 	%rs77, %rs71, %rs76;
	mul.lo.s16 	%rs78, %rs77, 57;
	shr.u16 	%rs79, %rs78, 9;
	cvt.u32.u16 	%r67, %rs79;
	or.b32  	%r68, %r2, %r67;
	setp.eq.s32 	%p49, %r68, 0;
	add.s32 	%r69, %r2, %r67;
	setp.gt.u32 	%p50, %r69, 7;
	or.pred  	%p51, %p49, %p50;
	mul.hi.u16 	%rs80, %rs71, -7281;
	shr.u16 	%rs81, %rs80, 3;
	mul.lo.s16 	%rs82, %rs81, 9;
	sub.s16 	%rs83, %rs71, %rs82;
	add.s16 	%rs84, %rs83, -8;
	setp.lt.u16 	%p52, %rs84, -7;
	cvt.u32.u16 	%r71, %rs83;
	mul.lo.s32 	%r8, %r69, 7;
	add.s32 	%r72, %r51, %r71;
	add.s16 	%rs85, %rs37, 4;
	mul.hi.u16 	%rs86, %rs85, 12137;
	sub.s16 	%rs87, %rs85, %rs86;
	shr.u16 	%rs88, %rs87, 1;
	add.s16 	%rs89, %rs88, %rs86;
	shr.u16 	%rs10, %rs89, 4;
	mul.lo.s16 	%rs90, %rs10, 27;
	sub.s16 	%rs91, %rs85, %rs90;
	mul.lo.s16 	%rs92, %rs91, 57;
	shr.u16 	%rs93, %rs92, 9;
	cvt.u32.u16 	%r73, %rs93;
	or.b32  	%r74, %r2, %r73;
	setp.eq.s32 	%p53, %r74, 0;
	add.s32 	%r75, %r2, %r73;
	setp.gt.u32 	%p54, %r75, 7;
	or.pred  	%p55, %p53, %p54;
	mul.hi.u16 	%rs94, %rs85, -7281;
	shr.u16 	%rs95, %rs94, 3;
	mul.lo.s16 	%rs96, %rs95, 9;
	sub.s16 	%rs97, %rs85, %rs96;
	add.s16 	%rs98, %rs97, -8;
	setp.lt.u16 	%p56, %rs98, -7;
	mul.lo.s32 	%r9, %r75, 7;
	add.s16 	%rs99, %rs37, 5;
	mul.hi.u16 	%rs100, %rs99, 12137;
	sub.s16 	%rs101, %rs99, %rs100;
	shr.u16 	%rs102, %rs101, 1;
	add.s16 	%rs103, %rs102, %rs100;
	shr.u16 	%rs12, %rs103, 4;
	mul.lo.s16 	%rs104, %rs12, 27;
	sub.s16 	%rs105, %rs99, %rs104;
	mul.lo.s16 	%rs106, %rs105, 57;
	shr.u16 	%rs107, %rs106, 9;
	cvt.u32.u16 	%r77, %rs107;
	or.b32  	%r78, %r2, %r77;
	setp.eq.s32 	%p57, %r78, 0;
	add.s32 	%r79, %r2, %r77;
	setp.gt.u32 	%p58, %r79, 7;
	or.pred  	%p59, %p57, %p58;
	mul.hi.u16 	%rs108, %rs99, -7281;
	shr.u16 	%rs109, %rs108, 3;
	mul.lo.s16 	%rs110, %rs109, 9;
	sub.s16 	%rs111, %rs99, %rs110;
	add.s16 	%rs112, %rs111, -8;
	setp.lt.u16 	%p60, %rs112, -7;
	mul.lo.s32 	%r10, %r79, 7;
	add.s16 	%rs113, %rs37, 6;
	mul.hi.u16 	%rs114, %rs113, 12137;
	sub.s16 	%rs115, %rs113, %rs114;
	shr.u16 	%rs116, %rs115, 1;
	add.s16 	%rs117, %rs116, %rs114;
	shr.u16 	%rs14, %rs117, 4;
	mul.lo.s16 	%rs118, %rs14, 27;
	sub.s16 	%rs119, %rs113, %rs118;
	mul.lo.s16 	%rs120, %rs119, 57;
	shr.u16 	%rs121, %rs120, 9;
	cvt.u32.u16 	%r81, %rs121;
	or.b32  	%r82, %r2, %r81;
	setp.eq.s32 	%p61, %r82, 0;
	add.s32 	%r83, %r2, %r81;
	setp.gt.u32 	%p62, %r83, 7;
	or.pred  	%p63, %p61, %p62;
	mul.hi.u16 	%rs122, %rs113, -7281;
	shr.u16 	%rs123, %rs122, 3;
	mul.lo.s16 	%rs124, %rs123, 9;
	sub.s16 	%rs125, %rs113, %rs124;
	add.s16 	%rs126, %rs125, -8;
	setp.lt.u16 	%p64, %rs126, -7;
	mul.lo.s32 	%r11, %r83, 7;
	add.s16 	%rs127, %rs37, 7;
	mul.hi.u16 	%rs128, %rs127, 12137;
	sub.s16 	%rs129, %rs127, %rs128;
	shr.u16 	%rs130, %rs129, 1;
	add.s16 	%rs131, %rs130, %rs128;
	shr.u16 	%rs16, %rs131, 4;
	mul.lo.s16 	%rs132, %rs16, 27;
	sub.s16 	%rs133, %rs127, %rs132;
	mul.lo.s16 	%rs134, %rs133, 57;
	shr.u16 	%rs135, %rs134, 9;
	cvt.u32.u16 	%r85, %rs135;
	or.b32  	%r86, %r2, %r85;
	setp.eq.s32 	%p65, %r86, 0;
	add.s32 	%r87, %r2, %r85;
	setp.gt.u32 	%p66, %r87, 7;
	or.pred  	%p67, %p65, %p66;
	mul.hi.u16 	%rs136, %rs127, -7281;
	shr.u16 	%rs137, %rs136, 3;
	mul.lo.s16 	%rs138, %rs137, 9;
	sub.s16 	%rs139, %rs127, %rs138;
	add.s16 	%rs140, %rs139, -8;
	setp.lt.u16 	%p68, %rs140, -7;
	mul.lo.s32 	%r12, %r87, 7;
	add.s16 	%rs141, %rs37, 8;
	mul.hi.u16 	%rs142, %rs141, 12137;
	sub.s16 	%rs143, %rs141, %rs142;
	shr.u16 	%rs144, %rs143, 1;
	add.s16 	%rs145, %rs144, %rs142;
	shr.u16 	%rs18, %rs145, 4;
	mul.lo.s16 	%rs146, %rs18, 27;
	sub.s16 	%rs147, %rs141, %rs146;
	mul.lo.s16 	%rs148, %rs147, 57;
	shr.u16 	%rs149, %rs148, 9;
	cvt.u32.u16 	%r89, %rs149;
	or.b32  	%r90, %r2, %r89;
	setp.eq.s32 	%p69, %r90, 0;
	add.s32 	%r91, %r2, %r89;
	setp.gt.u32 	%p70, %r91, 7;
	or.pred  	%p71, %p69, %p70;
	mul.hi.u16 	%rs150, %rs141, -7281;
	shr.u16 	%rs151, %rs150, 3;
	mul.lo.s16 	%rs152, %rs151, 9;
	sub.s16 	%rs153, %rs141, %rs152;
	add.s16 	%rs154, %rs153, -8;
	setp.lt.u16 	%p72, %rs154, -7;
	mul.lo.s32 	%r13, %r91, 7;
	add.s16 	%rs155, %rs37, 9;
	mul.hi.u16 	%rs156, %rs155, 12137;
	sub.s16 	%rs157, %rs155, %rs156;
	shr.u16 	%rs158, %rs157, 1;
	add.s16 	%rs159, %rs158, %rs156;
	shr.u16 	%rs19, %rs159, 4;
	mul.lo.s16 	%rs160, %rs19, 27;
	sub.s16 	%rs161, %rs155, %rs160;
	mul.lo.s16 	%rs162, %rs161, 57;
	shr.u16 	%rs163, %rs162, 9;
	cvt.u32.u16 	%r93, %rs163;
	or.b32  	%r94, %r2, %r93;
	setp.eq.s32 	%p73, %r94, 0;
	add.s32 	%r95, %r2, %r93;
	setp.gt.u32 	%p74, %r95, 7;
	or.pred  	%p75, %p73, %p74;
	mul.lo.s32 	%r14, %r95, 7;
	add.s16 	%rs164, %rs37, 10;
	mul.hi.u16 	%rs165, %rs164, 12137;
	sub.s16 	%rs166, %rs164, %rs165;
	shr.u16 	%rs167, %rs166, 1;
	add.s16 	%rs168, %rs167, %rs165;
	shr.u16 	%rs20, %rs168, 4;
	mul.lo.s16 	%rs169, %rs20, 27;
	sub.s16 	%rs170, %rs164, %rs169;
	mul.lo.s16 	%rs171, %rs170, 57;
	shr.u16 	%rs172, %rs171, 9;
	cvt.u32.u16 	%r97, %rs172;
	or.b32  	%r98, %r2, %r97;
	setp.eq.s32 	%p76, %r98, 0;
	add.s32 	%r99, %r2, %r97;
	setp.gt.u32 	%p77, %r99, 7;
	or.pred  	%p78, %p76, %p77;
	mul.lo.s32 	%r15, %r99, 7;
	add.s16 	%rs173, %rs37, 11;
	mul.hi.u16 	%rs174, %rs173, 12137;
	sub.s16 	%rs175, %rs173, %rs174;
	shr.u16 	%rs176, %rs175, 1;
	add.s16 	%rs177, %rs176, %rs174;
	shr.u16 	%rs21, %rs177, 4;
	mul.lo.s16 	%rs178, %rs21, 27;
	sub.s16 	%rs179, %rs173, %rs178;
	mul.lo.s16 	%rs180, %rs179, 57;
	shr.u16 	%rs181, %rs180, 9;
	cvt.u32.u16 	%r101, %rs181;
	or.b32  	%r102, %r2, %r101;
	setp.eq.s32 	%p79, %r102, 0;
	add.s32 	%r103, %r2, %r101;
	setp.gt.u32 	%p80, %r103, 7;
	or.pred  	%p81, %p79, %p80;
	mul.lo.s32 	%r16, %r103, 7;
	add.s16 	%rs182, %rs37, 12;
	mul.hi.u16 	%rs183, %rs182, 12137;
	sub.s16 	%rs184, %rs182, %rs183;
	shr.u16 	%rs185, %rs184, 1;
	add.s16 	%rs186, %rs185, %rs183;
	shr.u16 	%rs22, %rs186, 4;
	mul.lo.s16 	%rs187, %rs22, 27;
	sub.s16 	%rs188, %rs182, %rs187;
	mul.lo.s16 	%rs189, %rs188, 57;
	shr.u16 	%rs190, %rs189, 9;
	cvt.u32.u16 	%r105, %rs190;
	or.b32  	%r106, %r2, %r105;
	setp.eq.s32 	%p82, %r106, 0;
	add.s32 	%r107, %r2, %r105;
	setp.gt.u32 	%p83, %r107, 7;
	or.pred  	%p84, %p82, %p83;
	mul.lo.s32 	%r17, %r107, 7;
	add.s16 	%rs191, %rs37, 13;
	mul.hi.u16 	%rs192, %rs191, 12137;
	sub.s16 	%rs193, %rs191, %rs192;
	shr.u16 	%rs194, %rs193, 1;
	add.s16 	%rs195, %rs194, %rs192;
	shr.u16 	%rs23, %rs195, 4;
	mul.lo.s16 	%rs196, %rs23, 27;
	sub.s16 	%rs197, %rs191, %rs196;
	mul.lo.s16 	%rs198, %rs197, 57;
	shr.u16 	%rs199, %rs198, 9;
	cvt.u32.u16 	%r109, %rs199;
	or.b32  	%r110, %r2, %r109;
	setp.eq.s32 	%p85, %r110, 0;
	add.s32 	%r111, %r2, %r109;
	setp.gt.u32 	%p86, %r111, 7;
	or.pred  	%p87, %p85, %p86;
	mul.lo.s32 	%r18, %r111, 7;
	add.s16 	%rs200, %rs37, 14;
	mul.hi.u16 	%rs201, %rs200, 12137;
	sub.s16 	%rs202, %rs200, %rs201;
	shr.u16 	%rs203, %rs202, 1;
	add.s16 	%rs204, %rs203, %rs201;
	shr.u16 	%rs24, %rs204, 4;
	mul.lo.s16 	%rs205, %rs24, 27;
	sub.s16 	%rs206, %rs200, %rs205;
	mul.lo.s16 	%rs207, %rs206, 57;
	shr.u16 	%rs208, %rs207, 9;
	cvt.u32.u16 	%r113, %rs208;
	or.b32  	%r114, %r2, %r113;
	setp.eq.s32 	%p88, %r114, 0;
	add.s32 	%r115, %r2, %r113;
	setp.gt.u32 	%p89, %r115, 7;
	or.pred  	%p90, %p88, %p89;
	mul.lo.s32 	%r19, %r115, 7;
	add.s16 	%rs209, %rs37, 15;
	mul.hi.u16 	%rs210, %rs209, 12137;
	sub.s16 	%rs211, %rs209, %rs210;
	shr.u16 	%rs212, %rs211, 1;
	add.s16 	%rs213, %rs212, %rs210;
	shr.u16 	%rs25, %rs213, 4;
	mul.lo.s16 	%rs214, %rs25, 27;
	sub.s16 	%rs215, %rs209, %rs214;
	mul.lo.s16 	%rs216, %rs215, 57;
	shr.u16 	%rs217, %rs216, 9;
	cvt.u32.u16 	%r117, %rs217;
	or.b32  	%r118, %r2, %r117;
	setp.eq.s32 	%p91, %r118, 0;
	add.s32 	%r119, %r2, %r117;
	setp.gt.u32 	%p92, %r119, 7;
	or.pred  	%p93, %p91, %p92;
	mul.lo.s32 	%r20, %r119, 7;
	add.s16 	%rs218, %rs37, 16;
	mul.hi.u16 	%rs219, %rs218, 12137;
	sub.s16 	%rs220, %rs218, %rs219;
	shr.u16 	%rs221, %rs220, 1;
	add.s16 	%rs222, %rs221, %rs219;
	shr.u16 	%rs26, %rs222, 4;
	mul.lo.s16 	%rs223, %rs26, 27;
	sub.s16 	%rs224, %rs218, %rs223;
	mul.lo.s16 	%rs225, %rs224, 57;
	shr.u16 	%rs226, %rs225, 9;
	cvt.u32.u16 	%r121, %rs226;
	or.b32  	%r122, %r2, %r121;
	setp.eq.s32 	%p94, %r122, 0;
	add.s32 	%r123, %r2, %r121;
	setp.gt.u32 	%p95, %r123, 7;
	or.pred  	%p96, %p94, %p95;
	mul.lo.s32 	%r21, %r123, 7;
	add.s16 	%rs227, %rs37, 17;
	mul.hi.u16 	%rs228, %rs227, 12137;
	sub.s16 	%rs229, %rs227, %rs228;
	shr.u16 	%rs230, %rs229, 1;
	add.s16 	%rs231, %rs230, %rs228;
	shr.u16 	%rs27, %rs231, 4;
	mul.lo.s16 	%rs232, %rs27, 27;
	sub.s16 	%rs233, %rs227, %rs232;
	mul.lo.s16 	%rs234, %rs233, 57;
	shr.u16 	%rs235, %rs234, 9;
	cvt.u32.u16 	%r125, %rs235;
	or.b32  	%r126, %r2, %r125;
	setp.eq.s32 	%p97, %r126, 0;
	add.s32 	%r127, %r2, %r125;
	setp.gt.u32 	%p98, %r127, 7;
	or.pred  	%p99, %p97, %p98;
	mul.lo.s32 	%r22, %r127, 7;
	add.s16 	%rs236, %rs37, 18;
	mul.hi.u16 	%rs237, %rs236, 12137;
	sub.s16 	%rs238, %rs236, %rs237;
	shr.u16 	%rs239, %rs238, 1;
	add.s16 	%rs240, %rs239, %rs237;
	shr.u16 	%rs28, %rs240, 4;
	mul.lo.s16 	%rs241, %rs28, 27;
	sub.s16 	%rs242, %rs236, %rs241;
	mul.lo.s16 	%rs243, %rs242, 57;
	shr.u16 	%rs244, %rs243, 9;
	cvt.u32.u16 	%r129, %rs244;
	or.b32  	%r130, %r2, %r129;
	setp.eq.s32 	%p100, %r130, 0;
	add.s32 	%r131, %r2, %r129;
	setp.gt.u32 	%p101, %r131, 7;
	or.pred  	%p102, %p100, %p101;
	mul.lo.s32 	%r23, %r131, 7;
	add.s16 	%rs245, %rs37, 19;
	mul.hi.u16 	%rs246, %rs245, 12137;
	sub.s16 	%rs247, %rs245, %rs246;
	shr.u16 	%rs248, %rs247, 1;
	add.s16 	%rs249, %rs248, %rs246;
	shr.u16 	%rs29, %rs249, 4;
	mul.lo.s16 	%rs250, %rs29, 27;
	sub.s16 	%rs251, %rs245, %rs250;
	mul.lo.s16 	%rs252, %rs251, 57;
	shr.u16 	%rs253, %rs252, 9;
	cvt.u32.u16 	%r133, %rs253;
	or.b32  	%r134, %r2, %r133;
	setp.eq.s32 	%p103, %r134, 0;
	add.s32 	%r135, %r2, %r133;
	setp.gt.u32 	%p104, %r135, 7;
	or.pred  	%p105, %p103, %p104;
	mul.lo.s32 	%r24, %r135, 7;
	add.s16 	%rs254, %rs37, 20;
	mul.hi.u16 	%rs255, %rs254, 12137;
	sub.s16 	%rs256, %rs254, %rs255;
	shr.u16 	%rs257, %rs256, 1;
	add.s16 	%rs258, %rs257, %rs255;
	shr.u16 	%rs30, %rs258, 4;
	mul.lo.s16 	%rs259, %rs30, 27;
	sub.s16 	%rs260, %rs254, %rs259;
	mul.lo.s16 	%rs261, %rs260, 57;
	shr.u16 	%rs262, %rs261, 9;
	cvt.u32.u16 	%r137, %rs262;
	or.b32  	%r138, %r2, %r137;
	setp.eq.s32 	%p106, %r138, 0;
	add.s32 	%r139, %r2, %r137;
	setp.gt.u32 	%p107, %r139, 7;
	or.pred  	%p108, %p106, %p107;
	mul.lo.s32 	%r25, %r139, 7;
	add.s16 	%rs263, %rs37, 21;
	mul.hi.u16 	%rs264, %rs263, 12137;
	sub.s16 	%rs265, %rs263, %rs264;
	shr.u16 	%rs266, %rs265, 1;
	add.s16 	%rs267, %rs266, %rs264;
	shr.u16 	%rs31, %rs267, 4;
	mul.lo.s16 	%rs268, %rs31, 27;
	sub.s16 	%rs269, %rs263, %rs268;
	mul.lo.s16 	%rs270, %rs269, 57;
	shr.u16 	%rs271, %rs270, 9;
	cvt.u32.u16 	%r141, %rs271;
	or.b32  	%r142, %r2, %r141;
	setp.eq.s32 	%p109, %r142, 0;
	add.s32 	%r143, %r2, %r141;
	setp.gt.u32 	%p110, %r143, 7;
	or.pred  	%p111, %p109, %p110;
	mul.lo.s32 	%r26, %r143, 7;
	add.s16 	%rs272, %rs37, 22;
	mul.hi.u16 	%rs273, %rs272, 12137;
	sub.s16 	%rs274, %rs272, %rs273;
	shr.u16 	%rs275, %rs274, 1;
	add.s16 	%rs276, %rs275, %rs273;
	shr.u16 	%rs32, %rs276, 4;
	mul.lo.s16 	%rs277, %rs32, 27;
	sub.s16 	%rs278, %rs272, %rs277;
	mul.lo.s16 	%rs279, %rs278, 57;
	shr.u16 	%rs280, %rs279, 9;
	cvt.u32.u16 	%r145, %rs280;
	or.b32  	%r146, %r2, %r145;
	setp.eq.s32 	%p112, %r146, 0;
	add.s32 	%r147, %r2, %r145;
	setp.gt.u32 	%p113, %r147, 7;
	or.pred  	%p114, %p112, %p113;
	mul.lo.s32 	%r27, %r147, 7;
	add.s16 	%rs281, %rs37, 23;
	mul.hi.u16 	%rs282, %rs281, 12137;
	sub.s16 	%rs283, %rs281, %rs282;
	shr.u16 	%rs284, %rs283, 1;
	add.s16 	%rs285, %rs284, %rs282;
	shr.u16 	%rs33, %rs285, 4;
	mul.lo.s16 	%rs286, %rs33, 27;
	sub.s16 	%rs287, %rs281, %rs286;
	mul.lo.s16 	%rs288, %rs287, 57;
	shr.u16 	%rs289, %rs288, 9;
	cvt.u32.u16 	%r149, %rs289;
	or.b32  	%r150, %r2, %r149;
	setp.eq.s32 	%p115, %r150, 0;
	add.s32 	%r151, %r2, %r149;
	setp.gt.u32 	%p116, %r151, 7;
	or.pred  	%p117, %p115, %p116;
	mul.lo.s32 	%r28, %r151, 7;
	add.s16 	%rs290, %rs37, 24;
	mul.hi.u16 	%rs291, %rs290, 12137;
	sub.s16 	%rs292, %rs290, %rs291;
	shr.u16 	%rs293, %rs292, 1;
	add.s16 	%rs294, %rs293, %rs291;
	shr.u16 	%rs34, %rs294, 4;
	mul.lo.s16 	%rs295, %rs34, 27;
	sub.s16 	%rs296, %rs290, %rs295;
	mul.lo.s16 	%rs297, %rs296, 57;
	shr.u16 	%rs298, %rs297, 9;
	cvt.u32.u16 	%r153, %rs298;
	or.b32  	%r154, %r2, %r153;
	setp.eq.s32 	%p118, %r154, 0;
	add.s32 	%r155, %r2, %r153;
	setp.gt.u32 	%p119, %r155, 7;
	or.pred  	%p120, %p118, %p119;
	mul.lo.s32 	%r29, %r155, 7;
	add.s16 	%rs299, %rs37, 25;
	mul.hi.u16 	%rs300, %rs299, 12137;
	sub.s16 	%rs301, %rs299, %rs300;
	shr.u16 	%rs302, %rs301, 1;
	add.s16 	%rs303, %rs302, %rs300;
	shr.u16 	%rs35, %rs303, 4;
	mul.lo.s16 	%rs304, %rs35, 27;
	sub.s16 	%rs305, %rs299, %rs304;
	mul.lo.s16 	%rs306, %rs305, 57;
	shr.u16 	%rs307, %rs306, 9;
	cvt.u32.u16 	%r157, %rs307;
	or.b32  	%r158, %r2, %r157;
	setp.eq.s32 	%p121, %r158, 0;
	add.s32 	%r159, %r2, %r157;
	setp.gt.u32 	%p122, %r159, 7;
	or.pred  	%p123, %p121, %p122;
	mul.lo.s32 	%r30, %r159, 7;
	add.s16 	%rs308, %rs37, 26;
	mul.hi.u16 	%rs309, %rs308, 12137;
	sub.s16 	%rs310, %rs308, %rs309;
	shr.u16 	%rs311, %rs310, 1;
	add.s16 	%rs312, %rs311, %rs309;
	shr.u16 	%rs36, %rs312, 4;
	mul.lo.s16 	%rs313, %rs36, 27;
	sub.s16 	%rs314, %rs308, %rs313;
	mul.lo.s16 	%rs315, %rs314, 57;
	shr.u16 	%rs316, %rs315, 9;
	cvt.u32.u16 	%r161, %rs316;
	or.b32  	%r162, %r2, %r161;
	setp.eq.s32 	%p124, %r162, 0;
	add.s32 	%r163, %r2, %r161;
	setp.gt.u32 	%p125, %r163, 7;
	or.pred  	%p126, %p124, %p125;
	mul.lo.s32 	%r31, %r163, 7;
	add.s16 	%rs317, %rs37, 28;
	mul.hi.u16 	%rs318, %rs317, 12137;
	sub.s16 	%rs319, %rs317, %rs318;
	shr.u16 	%rs320, %rs319, 1;
	add.s16 	%rs321, %rs320, %rs318;
	shr.u16 	%rs322, %rs321, 4;
	mul.wide.u16 	%r165, %rs322, 49;
	add.s32 	%r166, %r60, %r165;
	add.s32 	%r32, %r166, %r6;
	add.s16 	%rs323, %rs37, 29;
	mul.hi.u16 	%rs324, %rs323, 12137;
	sub.s16 	%rs325, %rs323, %rs324;
	shr.u16 	%rs326, %rs325, 1;
	add.s16 	%rs327, %rs326, %rs324;
	shr.u16 	%rs328, %rs327, 4;
	mul.wide.u16 	%r167, %rs328, 49;
	add.s32 	%r168, %r66, %r167;
	add.s32 	%r33, %r168, %r7;
	shl.b32 	%r169, %r3, 3;
	add.s16 	%rs329, %rs37, 30;
	mul.hi.u16 	%rs330, %rs329, 12137;
	sub.s16 	%rs331, %rs329, %rs330;
	shr.u16 	%rs332, %rs331, 1;
	add.s16 	%rs333, %rs332, %rs330;
	shr.u16 	%rs334, %rs333, 4;
	cvt.u32.u16 	%r170, %rs334;
	add.s32 	%r171, %r169, %r170;
	setp.gt.u32 	%p127, %r171, 31;
	mul.hi.u16 	%rs335, %rs329, -7281;
	shr.u16 	%rs336, %rs335, 3;
	cvt.u32.u16 	%r172, %rs336;
	mad.lo.s32 	%r173, %r3, 24, %r172;
	setp.gt.u32 	%p128, %r173, 95;
	setp.gt.u32 	%p129, %r52, 833;
	setp.gt.u32 	%p130, %r1, 5;
	or.pred  	%p131, %p130, %p129;
	mul.wide.u16 	%r175, %rs334, 49;
	add.s32 	%r176, %r72, %r175;
	add.s32 	%r34, %r176, %r8;
	mov.u32 	%r35, %ctaid.z;
	mul.lo.s32 	%r177, %r1, 42;
	mad.lo.s32 	%r178, %r3, 288, %r177;
	mul.lo.s32 	%r179, %r1, 14;
	cvt.u16.u32 	%rs337, %r179;
	add.s16 	%rs338, %rs337, 12;
	mul.hi.u16 	%rs339, %rs338, 10923;
	shr.u16 	%rs340, %rs339, 4;
	cvt.u32.u16 	%r180, %rs340;
	add.s32 	%r36, %r3, %r180;
	shl.b32 	%r181, %r3, 5;
	mul.hi.u16 	%rs341, %rs337, 21846;
	cvt.u32.u16 	%r182, %rs341;
	add.s32 	%r183, %r181, %r182;
	setp.gt.u32 	%p133, %r183, 123;
	mad.lo.s32 	%r184, %r3, 96, %r179;
	setp.gt.u32 	%p134, %r184, 371;
	setp.gt.u32 	%p135, %r178, 1115;
	or.pred  	%p136, %p130, %p135;
	setp.gt.u32 	%p138, %r178, 1114;
	or.pred  	%p139, %p130, %p138;
	setp.gt.u32 	%p141, %r178, 1113;
	or.pred  	%p142, %p130, %p141;
	add.s16 	%rs342, %rs337, 13;
	mul.hi.u16 	%rs343, %rs342, 10923;
	shr.u16 	%rs344, %rs343, 4;
	cvt.u32.u16 	%r186, %rs344;
	add.s32 	%r37, %r3, %r186;
	mul.hi.u16 	%rs345, %rs342, 21846;
	cvt.u32.u16 	%r187, %rs345;
	add.s32 	%r188, %r181, %r187;
	setp.gt.u32 	%p144, %r188, 127;
	setp.gt.u32 	%p145, %r184, 370;
	setp.gt.u32 	%p146, %r178, 1112;
	or.pred  	%p147, %p130, %p146;
	setp.gt.u32 	%p149, %r178, 1111;
	or.pred  	%p150, %p130, %p149;
	setp.gt.u32 	%p152, %r178, 1110;
	or.pred  	%p153, %p130, %p152;
	or.pred  	%p1, %p39, %p40;
	or.pred  	%p2, %p43, %p44;
	or.pred  	%p3, %p47, %p48;
	or.pred  	%p4, %p51, %p52;
	or.pred  	%p5, %p55, %p56;
	or.pred  	%p6, %p59, %p60;
	or.pred  	%p7, %p63, %p64;
	or.pred  	%p8, %p67, %p68;
	or.pred  	%p9, %p71, %p72;
	or.pred  	%p10, %p75, %p40;
	or.pred  	%p11, %p78, %p44;
	or.pred  	%p12, %p81, %p48;
	or.pred  	%p13, %p84, %p52;
	or.pred  	%p14, %p87, %p56;
	or.pred  	%p15, %p90, %p60;
	or.pred  	%p16, %p93, %p64;
	or.pred  	%p17, %p96, %p68;
	or.pred  	%p18, %p99, %p72;
	or.pred  	%p19, %p102, %p40;
	or.pred  	%p20, %p105, %p44;
	or.pred  	%p21, %p108, %p48;
	or.pred  	%p22, %p111, %p52;
	or.pred  	%p23, %p114, %p56;
	or.pred  	%p24, %p117, %p60;
	or.pred  	%p25, %p120, %p64;
	or.pred  	%p26, %p123, %p68;
	or.pred  	%p27, %p126, %p72;
	or.pred  	%p155, %p127, %p128;
	or.pred  	%p28, %p155, %p131;
	or.pred  	%p156, %p133, %p134;
	or.pred  	%p29, %p156, %p136;
	or.pred  	%p30, %p156, %p139;
	or.pred  	%p31, %p156, %p142;
	or.pred  	%p157, %p144, %p145;
	or.pred  	%p32, %p157, %p147;
	or.pred  	%p33, %p157, %p150;
	or.pred  	%p34, %p157, %p153;
	mov.f32 	%f387, 0f00000000;
	mov.b32 	%r243, 0;
	mov.pred 	%p162, -1;
	cvt.u64.u16 	%rd10, %rs45;
	cvt.u64.u32 	%rd11, %r4;
$L__BB0_1:
	mov.pred 	%p35, %p162;
	bar.sync 	0;
	mul.lo.s32 	%r189, %r3, 392;
	cvt.u64.u32 	%rd2, %r189;
	add.s64 	%rd3, %rd2, %rd10;
	mul.lo.s32 	%r190, %r243, 1568;
	cvt.u32.u16 	%r191, %rs2;
	mul.wide.u32 	%rd12, %r191, 49;
	add.s64 	%rd13, %rd3, %rd12;
	cvt.u64.u32 	%rd4, %r190;
	add.s64 	%rd14, %rd13, %rd11;
	add.s64 	%rd15, %rd14, %rd4;
	shl.b64 	%rd16, %rd15, 2;
	add.s64 	%rd5, %rd1, %rd16;
	mov.f32 	%f356, 0f00000000;
	@%p1 bra 	$L__BB0_3;
	ld.global.nc.f32 	%f356, [%rd5+-32];
$L__BB0_3:
	st.shared.f32 	[%r5], %f356;
	mov.f32 	%f357, 0f00000000;
	@%p2 bra 	$L__BB0_5;
	cvt.u64.u32 	%rd17, %r6;
	cvt.u64.u16 	%rd18, %rs55;
	add.s64 	%rd19, %rd2, %rd18;
	cvt.u32.u16 	%r192, %rs4;
	mul.wide.u32 	%rd20, %r192, 49;
	add.s64 	%rd21, %rd19, %rd20;
	add.s64 	%rd22, %rd21, %rd17;
	add.s64 	%rd23, %rd22, %rd4;
	shl.b64 	%rd24, %rd23, 2;
	add.s64 	%rd25, %rd1, %rd24;
	ld.global.nc.f32 	%f357, [%rd25+-32];
$L__BB0_5:
	st.shared.f32 	[%r5+4], %f357;
	mov.f32 	%f358, 0f00000000;
	@%p3 bra 	$L__BB0_7;
	cvt.u64.u32 	%rd26, %r7;
	cvt.u64.u16 	%rd27, %rs69;
	add.s64 	%rd28, %rd2, %rd27;
	cvt.u32.u16 	%r193, %rs6;
	mul.wide.u32 	%rd29, %r193, 49;
	add.s64 	%rd30, %rd28, %rd29;
	add.s64 	%rd31, %rd30, %rd26;
	add.s64 	%rd32, %rd31, %rd4;
	shl.b64 	%rd33, %rd32, 2;
	add.s64 	%rd34, %rd1, %rd33;
	ld.global.nc.f32 	%f358, [%rd34+-32];
$L__BB0_7:
	st.shared.f32 	[%r5+8], %f358;
	mov.f32 	%f359, 0f00000000;
	@%p4 bra 	$L__BB0_9;
	cvt.u64.u32 	%rd35, %r8;
	cvt.u64.u16 	%rd36, %rs83;
	add.s64 	%rd37, %rd2, %rd36;
	cvt.u32.u16 	%r194, %rs8;
	mul.wide.u32 	%rd38, %r194, 49;
	add.s64 	%rd39, %rd37, %rd38;
	add.s64 	%rd40, %rd39, %rd35;
	add.s64 	%rd41, %rd40, %rd4;
	shl.b64 	%rd42, %rd41, 2;
	add.s64 	%rd43, %rd1, %rd42;
	ld.global.nc.f32 	%f359, [%rd43+-32];
$L__BB0_9:
	st.shared.f32 	[%r5+12], %f359;
	mov.f32 	%f360, 0f00000000;
	@%p5 bra 	$L__BB0_11;
	cvt.u64.u32 	%rd44, %r9;
	cvt.u64.u16 	%rd45, %rs97;
	add.s64 	%rd46, %rd2, %rd45;
	cvt.u32.u16 	%r195, %rs10;
	mul.wide.u32 	%rd47, %r195, 49;
	add.s64 	%rd48, %rd46, %rd47;
	add.s64 	%rd49, %rd48, %rd44;
	add.s64 	%rd50, %rd49, %rd4;
	shl.b64 	%rd51, %rd50, 2;
	add.s64 	%rd52, %rd1, %rd51;
	ld.global.nc.f32 	%f360, [%rd52+-32];
$L__BB0_11:
	st.shared.f32 	[%r5+16], %f360;
	mov.f32 	%f361, 0f00000000;
	@%p6 bra 	$L__BB0_13;
	cvt.u64.u32 	%rd53, %r10;
	cvt.u64.u16 	%rd54, %rs111;
	add.s64 	%rd55, %rd2, %rd54;
	cvt.u32.u16 	%r196, %rs12;
	mul.wide.u32 	%rd56, %r196, 49;
	add.s64 	%rd57, %rd55, %rd56;
	add.s64 	%rd58, %rd57, %rd53;
	add.s64 	%rd59, %rd58, %rd4;
	shl.b64 	%rd60, %rd59, 2;
	add.s64 	%rd61, %rd1, %rd60;
	ld.global.nc.f32 	%f361, [%rd61+-32];
$L__BB0_13:
	st.shared.f32 	[%r5+20], %f361;
	mov.f32 	%f362, 0f00000000;
	@%p7 bra 	$L__BB0_15;
	cvt.u64.u32 	%rd62, %r11;
	cvt.u64.u16 	%rd63, %rs125;
	add.s64 	%rd64, %rd2, %rd63;
	cvt.u32.u16 	%r197, %rs14;
	mul.wide.u32 	%rd65, %r197, 49;
	add.s64 	%rd66, %rd64, %rd65;
	add.s64 	%rd67, %rd66, %rd62;
	add.s64 	%rd68, %rd67, %rd4;
	shl.b64 	%rd69, %rd68, 2;
	add.s64 	%rd70, %rd1, %rd69;
	ld.global.nc.f32 	%f362, [%rd70+-32];
$L__BB0_15:
	st.shared.f32 	[%r5+24], %f362;
	mov.f32 	%f363, 0f00000000;
	@%p8 bra 	$L__BB0_17;
	cvt.u64.u32 	%rd71, %r12;
	cvt.u64.u16 	%rd72, %rs139;
	add.s64 	%rd73, %rd2, %rd72;
	cvt.u32.u16 	%r198, %rs16;
	mul.wide.u32 	%rd74, %r198, 49;
	add.s64 	%rd75, %rd73, %rd74;
	add.s64 	%rd76, %rd75, %rd71;
	add.s64 	%rd77, %rd76, %rd4;
	shl.b64 	%rd78, %rd77, 2;
	add.s64 	%rd79, %rd1, %rd78;
	ld.global.nc.f32 	%f363, [%rd79+-32];
$L__BB0_17:
	st.shared.f32 	[%r5+28], %f363;
	mov.f32 	%f364, 0f00000000;
	@%p9 bra 	$L__BB0_19;
	cvt.u64.u32 	%rd80, %r13;
	cvt.u64.u16 	%rd81, %rs153;
	add.s64 	%rd82, %rd2, %rd81;
	cvt.u32.u16 	%r199, %rs18;
	mul.wide.u32 	%rd83, %r199, 49;
	add.s64 	%rd84, %rd82, %rd83;
	add.s64 	%rd85, %rd84, %rd80;
	add.s64 	%rd86, %rd85, %rd4;
	shl.b64 	%rd87, %rd86, 2;
	add.s64 	%rd88, %rd1, %rd87;
	ld.global.nc.f32 	%f364, [%rd88+-32];
$L__BB0_19:
	st.shared.f32 	[%r5+32], %f364;
	mov.f32 	%f365, 0f00000000;
	@%p10 bra 	$L__BB0_21;
	cvt.u64.u32 	%rd89, %r14;
	cvt.u32.u16 	%r200, %rs19;
	mul.wide.u32 	%rd90, %r200, 49;
	add.s64 	%rd91, %rd3, %rd90;
	add.s64 	%rd92, %rd91, %rd89;
	add.s64 	%rd93, %rd92, %rd4;
	shl.b64 	%rd94, %rd93, 2;
	add.s64 	%rd95, %rd1, %rd94;
	ld.global.nc.f32 	%f365, [%rd95+-32];
$L__BB0_21:
	st.shared.f32 	[%r5+36], %f365;
	mov.f32 	%f366, 0f00000000;
	@%p11 bra 	$L__BB0_23;
	cvt.u64.u32 	%rd96, %r15;
	cvt.u64.u16 	%rd97, %rs55;
	add.s64 	%rd98, %rd2, %rd97;
	cvt.u32.u16 	%r201, %rs20;
	mul.wide.u32 	%rd99, %r201, 49;
	add.s64 	%rd100, %rd98, %rd99;
	add.s64 	%rd101, %rd100, %rd96;
	add.s64 	%rd102, %rd101, %rd4;
	shl.b64 	%rd103, %rd102, 2;
	add.s64 	%rd104, %rd1, %rd103;
	ld.global.nc.f32 	%f366, [%rd104+-32];
$L__BB0_23:
	st.shared.f32 	[%r5+40], %f366;
	mov.f32 	%f367, 0f00000000;
	@%p12 bra 	$L__BB0_25;
	cvt.u64.u32 	%rd105, %r16;
	cvt.u64.u16 	%rd106, %rs69;
	add.s64 	%rd107, %rd2, %rd106;
	cvt.u32.u16 	%r202, %rs21;
	mul.wide.u32 	%rd108, %r202, 49;
	add.s64 	%rd109, %rd107, %rd108;
	add.s64 	%rd110, %rd109, %rd105;
	add.s64 	%rd111, %rd110, %rd4;
	shl.b64 	%rd112, %rd111, 2;
	add.s64 	%rd113, %rd1, %rd112;
	ld.global.nc.f32 	%f367, [%rd113+-32];
$L__BB0_25:
	st.shared.f32 	[%r5+44], %f367;
	mov.f32 	%f368, 0f00000000;
	@%p13 bra 	$L__BB0_27;
	cvt.u64.u32 	%rd114, %r17;
	cvt.u64.u16 	%rd115, %rs83;
	add.s64 	%rd116, %rd2, %rd115;
	cvt.u32.u16 	%r203, %rs22;
	mul.wide.u32 	%rd117, %r203, 49;
	add.s64 	%rd118, %rd116, %rd117;
	add.s64 	%rd119, %rd118, %rd114;
	add.s64 	%rd120, %rd119, %rd4;
	shl.b64 	%rd121, %rd120, 2;
	add.s64 	%rd122, %rd1, %rd121;
	ld.global.nc.f32 	%f368, [%rd122+-32];
$L__BB0_27:
	st.shared.f32 	[%r5+48], %f368;
	mov.f32 	%f369, 0f00000000;
	@%p14 bra 	$L__BB0_29;
	cvt.u64.u32 	%rd123, %r18;
	cvt.u64.u16 	%rd124, %rs97;
	add.s64 	%rd125, %rd2, %rd124;
	cvt.u32.u16 	%r204, %rs23;
	mul.wide.u32 	%rd126, %r204, 49;
	add.s64 	%rd127, %rd125, %rd126;
	add.s64 	%rd128, %rd127, %rd123;
	add.s64 	%rd129, %rd128, %rd4;
	shl.b64 	%rd130, %rd129, 2;
	add.s64 	%rd131, %rd1, %rd130;
	ld.global.nc.f32 	%f369, [%rd131+-32];
$L__BB0_29:
	st.shared.f32 	[%r5+52], %f369;
	mov.f32 	%f370, 0f00000000;
	@%p15 bra 	$L__BB0_31;
	cvt.u64.u32 	%rd132, %r19;
	cvt.u64.u16 	%rd133, %rs111;
	add.s64 	%rd134, %rd2, %rd133;
	cvt.u32.u16 	%r205, %rs24;
	mul.wide.u32 	%rd135, %r205, 49;
	add.s64 	%rd136, %rd134, %rd135;
	add.s64 	%rd137, %rd136, %rd132;
	add.s64 	%rd138, %rd137, %rd4;
	shl.b64 	%rd139, %rd138, 2;
	add.s64 	%rd140, %rd1, %rd139;
	ld.global.nc.f32 	%f370, [%rd140+-32];
$L__BB0_31:
	st.shared.f32 	[%r5+56], %f370;
	mov.f32 	%f371, 0f00000000;
	@%p16 bra 	$L__BB0_33;
	cvt.u64.u32 	%rd141, %r20;
	cvt.u64.u16 	%rd142, %rs125;
	add.s64 	%rd143, %rd2, %rd142;
	cvt.u32.u16 	%r206, %rs25;
	mul.wide.u32 	%rd144, %r206, 49;
	add.s64 	%rd145, %rd143, %rd144;
	add.s64 	%rd146, %rd145, %rd141;
	add.s64 	%rd147, %rd146, %rd4;
	shl.b64 	%rd148, %rd147, 2;
	add.s64 	%rd149, %rd1, %rd148;
	ld.global.nc.f32 	%f371, [%rd149+-32];
$L__BB0_33:
	st.shared.f32 	[%r5+60], %f371;
	mov.f32 	%f372, 0f00000000;
	@%p17 bra 	$L__BB0_35;
	cvt.u64.u32 	%rd150, %r21;
	cvt.u64.u16 	%rd151, %rs139;
	add.s64 	%rd152, %rd2, %rd151;
	cvt.u32.u16 	%r207, %rs26;
	mul.wide.u32 	%rd153, %r207, 49;
	add.s64 	%rd154, %rd152, %rd153;
	add.s64 	%rd155, %rd154, %rd150;
	add.s64 	%rd156, %rd155, %rd4;
	shl.b64 	%rd157, %rd156, 2;
	add.s64 	%rd158, %rd1, %rd157;
	ld.global.nc.f32 	%f372, [%rd158+-32];
$L__BB0_35:
	st.shared.f32 	[%r5+64], %f372;
	mov.f32 	%f373, 0f00000000;
	@%p18 bra 	$L__BB0_37;
	cvt.u64.u32 	%rd159, %r22;
	cvt.u64.u16 	%rd160, %rs153;
	add.s64 	%rd161, %rd2, %rd160;
	cvt.u32.u16 	%r208, %rs27;
	mul.wide.u32 	%rd162, %r208, 49;
	add.s64 	%rd163, %rd161, %rd162;
	add.s64 	%rd164, %rd163, %rd159;
	add.s64 	%rd165, %rd164, %rd4;
	shl.b64 	%rd166, %rd165, 2;
	add.s64 	%rd167, %rd1, %rd166;
	ld.global.nc.f32 	%f373, [%rd167+-32];
$L__BB0_37:
	st.shared.f32 	[%r5+68], %f373;
	mov.f32 	%f374, 0f00000000;
	@%p19 bra 	$L__BB0_39;
	cvt.u64.u32 	%rd168, %r23;
	cvt.u32.u16 	%r209, %rs28;
	mul.wide.u32 	%rd169, %r209, 49;
	add.s64 	%rd170, %rd3, %rd169;
	add.s64 	%rd171, %rd170, %rd168;
	add.s64 	%rd172, %rd171, %rd4;
	shl.b64 	%rd173, %rd172, 2;
	add.s64 	%rd174, %rd1, %rd173;
	ld.global.nc.f32 	%f374, [%rd174+-32];
$L__BB0_39:
	st.shared.f32 	[%r5+72], %f374;
	mov.f32 	%f375, 0f00000000;
	@%p20 bra 	$L__BB0_41;
	cvt.u64.u32 	%rd175, %r24;
	cvt.u64.u16 	%rd176, %rs55;
	add.s64 	%rd177, %rd2, %rd176;
	cvt.u32.u16 	%r210, %rs29;
	mul.wide.u32 	%rd178, %r210, 49;
	add.s64 	%rd179, %rd177, %rd178;
	add.s64 	%rd180, %rd179, %rd175;
	add.s64 	%rd181, %rd180, %rd4;
	shl.b64 	%rd182, %rd181, 2;
	add.s64 	%rd183, %rd1, %rd182;
	ld.global.nc.f32 	%f375, [%rd183+-32];
$L__BB0_41:
	st.shared.f32 	[%r5+76], %f375;
	mov.f32 	%f376, 0f00000000;
	@%p21 bra 	$L__BB0_43;
	cvt.u64.u32 	%rd184, %r25;
	cvt.u64.u16 	%rd185, %rs69;
	add.s64 	%rd186, %rd2, %rd185;
	cvt.u32.u16 	%r211, %rs30;
	mul.wide.u32 	%rd187, %r211, 49;
	add.s64 	%rd188, %rd186, %rd187;
	add.s64 	%rd189, %rd188, %rd184;
	add.s64 	%rd190, %rd189, %rd4;
	shl.b64 	%rd191, %rd190, 2;
	add.s64 	%rd192, %rd1, %rd191;
	ld.global.nc.f32 	%f376, [%rd192+-32];
$L__BB0_43:
	st.shared.f32 	[%r5+80], %f376;
	mov.f32 	%f377, 0f00000000;
	@%p22 bra 	$L__BB0_45;
	cvt.u64.u32 	%rd193, %r26;
	cvt.u64.u16 	%rd194, %rs83;
	add.s64 	%rd195, %rd2, %rd194;
	cvt.u32.u16 	%r212, %rs31;
	mul.wide.u32 	%rd196, %r212, 49;
	add.s64 	%rd197, %rd195, %rd196;
	add.s64 	%rd198, %rd197, %rd193;
	add.s64 	%rd199, %rd198, %rd4;
	shl.b64 	%rd200, %rd199, 2;
	add.s64 	%rd201, %rd1, %rd200;
	ld.global.nc.f32 	%f377, [%rd201+-32];
$L__BB0_45:
	st.shared.f32 	[%r5+84], %f377;
	mov.f32 	%f378, 0f00000000;
	@%p23 bra 	$L__BB0_47;
	cvt.u64.u32 	%rd202, %r27;
	cvt.u64.u16 	%rd203, %rs97;
	add.s64 	%rd204, %rd2, %rd203;
	cvt.u32.u16 	%r213, %rs32;
	mul.wide.u32 	%rd205, %r213, 49;
	add.s64 	%rd206, %rd204, %rd205;
	add.s64 	%rd207, %rd206, %rd202;
	add.s64 	%rd208, %rd207, %rd4;
	shl.b64 	%rd209, %rd208, 2;
	add.s64 	%rd210, %rd1, %rd209;
	ld.global.nc.f32 	%f378, [%rd210+-32];
$L__BB0_47:
	st.shared.f32 	[%r5+88], %f378;
	mov.f32 	%f379, 0f00000000;
	@%p24 bra 	$L__BB0_49;
	cvt.u64.u32 	%rd211, %r28;
	cvt.u64.u16 	%rd212, %rs111;
	add.s64 	%rd213, %rd2, %rd212;
	cvt.u32.u16 	%r214, %rs33;
	mul.wide.u32 	%rd214, %r214, 49;
	add.s64 	%rd215, %rd213, %rd214;
	add.s64 	%rd216, %rd215, %rd211;
	add.s64 	%rd217, %rd216, %rd4;
	shl.b64 	%rd218, %rd217, 2;
	add.s64 	%rd219, %rd1, %rd218;
	ld.global.nc.f32 	%f379, [%rd219+-32];
$L__BB0_49:
	st.shared.f32 	[%r5+92], %f379;
	mov.f32 	%f380, 0f00000000;
	@%p25 bra 	$L__BB0_51;
	cvt.u64.u32 	%rd220, %r29;
	cvt.u64.u16 	%rd221, %rs125;
	add.s64 	%rd222, %rd2, %rd221;
	cvt.u32.u16 	%r215, %rs34;
	mul.wide.u32 	%rd223, %r215, 49;
	add.s64 	%rd224, %rd222, %rd223;
	add.s64 	%rd225, %rd224, %rd220;
	add.s64 	%rd226, %rd225, %rd4;
	shl.b64 	%rd227, %rd226, 2;
	add.s64 	%rd228, %rd1, %rd227;
	ld.global.nc.f32 	%f380, [%rd228+-32];
$L__BB0_51:
	st.shared.f32 	[%r5+96], %f380;
	mov.f32 	%f381, 0f00000000;
	@%p26 bra 	$L__BB0_53;
	cvt.u64.u32 	%rd229, %r30;
	cvt.u64.u16 	%rd230, %rs139;
	add.s64 	%rd231, %rd2, %rd230;
	cvt.u32.u16 	%r216, %rs35;
	mul.wide.u32 	%rd232, %r216, 49;
	add.s64 	%rd233, %rd231, %rd232;
	add.s64 	%rd234, %rd233, %rd229;
	add.s64 	%rd235, %rd234, %rd4;
	shl.b64 	%rd236, %rd235, 2;
	add.s64 	%rd237, %rd1, %rd236;
	ld.global.nc.f32 	%f381, [%rd237+-32];
$L__BB0_53:
	st.shared.f32 	[%r5+100], %f381;
	mov.f32 	%f382, 0f00000000;
	@%p27 bra 	$L__BB0_55;
	cvt.u64.u32 	%rd238, %r31;
	cvt.u64.u16 	%rd239, %rs153;
	add.s64 	%rd240, %rd2, %rd239;
	cvt.u32.u16 	%r217, %rs36;
	mul.wide.u32 	%rd241, %r217, 49;
	add.s64 	%rd242, %rd240, %rd241;
	add.s64 	%rd243, %rd242, %rd238;
	add.s64 	%rd244, %rd243, %rd4;
	shl.b64 	%rd245, %rd244, 2;
	add.s64 	%rd246, %rd1, %rd245;
	ld.global.nc.f32 	%f382, [%rd246+-32];
$L__BB0_55:
	st.shared.f32 	[%r5+104], %f382;
	mov.f32 	%f383, 0f00000000;
	@%p1 bra 	$L__BB0_57;
	ld.global.nc.f32 	%f383, [%rd5+164];
$L__BB0_57:
	st.shared.f32 	[%r5+108], %f383;
	mov.f32 	%f384, 0f00000000;
	@%p2 bra 	$L__BB0_59;
	cvt.u32.u64 	%r218, %rd4;
	add.s32 	%r219, %r32, %r218;
	mul.wide.u32 	%rd247, %r219, 4;
	add.s64 	%rd248, %rd1, %rd247;
	ld.global.nc.f32 	%f384, [%rd248];
$L__BB0_59:
	st.shared.f32 	[%r5+112], %f384;
	mov.f32 	%f385, 0f00000000;
	@%p3 bra 	$L__BB0_61;
	cvt.u32.u64 	%r220, %rd4;
	add.s32 	%r221, %r33, %r220;
	mul.wide.u32 	%rd249, %r221, 4;
	add.s64 	%rd250, %rd1, %rd249;
	ld.global.nc.f32 	%f385, [%rd250];
$L__BB0_61:
	st.shared.f32 	[%r5+116], %f385;
	@%p28 bra 	$L__BB0_65;
	mov.f32 	%f386, 0f00000000;
	@%p4 bra 	$L__BB0_64;
	cvt.u32.u64 	%r222, %rd4;
	add.s32 	%r223, %r34, %r222;
	mul.wide.u32 	%rd251, %r223, 4;
	add.s64 	%rd252, %rd1, %rd251;
	ld.global.nc.f32 	%f386, [%rd252];
$L__BB0_64:
	st.shared.f32 	[%r5+120], %f386;
$L__BB0_65:
	ld.param.u64 	%rd258, [default_function_kernel0_param_1];
	setp.gt.u32 	%p158, %r36, 3;
	mul.lo.s32 	%r224, %r3, 576;
	mad.lo.s32 	%r225, %r35, 2304, %r224;
	mul.lo.s32 	%r226, %r1, 42;
	add.s32 	%r227, %r225, %r226;
	mad.lo.s32 	%r228, %r243, 288, %r227;
	cvta.to.global.u64 	%rd253, %rd258;
	mul.wide.u32 	%rd254, %r228, 4;
	add.s64 	%rd6, %rd253, %rd254;
	ld.global.nc.f32 	%f98, [%rd6];
	mad.lo.s32 	%r229, %r3, 288, %r226;
	shl.b32 	%r230, %r229, 2;
	mov.u32 	%r231, _ZZ24default_function_kernel0E13kernel_shared;
	add.s32 	%r39, %r231, %r230;
	st.shared.f32 	[%r39], %f98;
	ld.global.nc.f32 	%f99, [%rd6+4];
	st.shared.f32 	[%r39+4], %f99;
	ld.global.nc.f32 	%f100, [%rd6+8];
	st.shared.f32 	[%r39+8], %f100;
	ld.global.nc.f32 	%f101, [%rd6+12];
	st.shared.f32 	[%r39+12], %f101;
	ld.global.nc.f32 	%f102, [%rd6+16];
	st.shared.f32 	[%r39+16], %f102;
	ld.global.nc.f32 	%f103, [%rd6+20];
	st.shared.f32 	[%r39+20], %f103;
	ld.global.nc.f32 	%f104, [%rd6+24];
	st.shared.f32 	[%r39+24], %f104;
	ld.global.nc.f32 	%f105, [%rd6+28];
	st.shared.f32 	[%r39+28], %f105;
	ld.global.nc.f32 	%f106, [%rd6+32];
	st.shared.f32 	[%r39+32], %f106;
	ld.global.nc.f32 	%f107, [%rd6+36];
	st.shared.f32 	[%r39+36], %f107;
	ld.global.nc.f32 	%f108, [%rd6+40];
	st.shared.f32 	[%r39+40], %f108;
	ld.global.nc.f32 	%f109, [%rd6+44];
	st.shared.f32 	[%r39+44], %f109;
	ld.global.nc.f32 	%f110, [%rd6+48];
	st.shared.f32 	[%r39+48], %f110;
	ld.global.nc.f32 	%f111, [%rd6+52];
	st.shared.f32 	[%r39+52], %f111;
	ld.global.nc.f32 	%f112, [%rd6+56];
	st.shared.f32 	[%r39+56], %f112;
	ld.global.nc.f32 	%f113, [%rd6+60];
	st.shared.f32 	[%r39+60], %f113;
	ld.global.nc.f32 	%f114, [%rd6+64];
	st.shared.f32 	[%r39+64], %f114;
	ld.global.nc.f32 	%f115, [%rd6+68];
	st.shared.f32 	[%r39+68], %f115;
	ld.global.nc.f32 	%f116, [%rd6+72];
	st.shared.f32 	[%r39+72], %f116;
	ld.global.nc.f32 	%f117, [%rd6+76];
	st.shared.f32 	[%r39+76], %f117;
	ld.global.nc.f32 	%f118, [%rd6+80];
	st.shared.f32 	[%r39+80], %f118;
	ld.global.nc.f32 	%f119, [%rd6+84];
	st.shared.f32 	[%r39+84], %f119;
	ld.global.nc.f32 	%f120, [%rd6+88];
	st.shared.f32 	[%r39+88], %f120;
	ld.global.nc.f32 	%f121, [%rd6+92];
	st.shared.f32 	[%r39+92], %f121;
	ld.global.nc.f32 	%f122, [%rd6+96];
	st.shared.f32 	[%r39+96], %f122;
	ld.global.nc.f32 	%f123, [%rd6+100];
	st.shared.f32 	[%r39+100], %f123;
	ld.global.nc.f32 	%f124, [%rd6+104];
	st.shared.f32 	[%r39+104], %f124;
	ld.global.nc.f32 	%f125, [%rd6+108];
	st.shared.f32 	[%r39+108], %f125;
	ld.global.nc.f32 	%f126, [%rd6+112];
	st.shared.f32 	[%r39+112], %f126;
	ld.global.nc.f32 	%f127, [%rd6+116];
	st.shared.f32 	[%r39+116], %f127;
	ld.global.nc.f32 	%f128, [%rd6+120];
	st.shared.f32 	[%r39+120], %f128;
	ld.global.nc.f32 	%f129, [%rd6+124];
	st.shared.f32 	[%r39+124], %f129;
	ld.global.nc.f32 	%f130, [%rd6+128];
	st.shared.f32 	[%r39+128], %f130;
	ld.global.nc.f32 	%f131, [%rd6+132];
	st.shared.f32 	[%r39+132], %f131;
	ld.global.nc.f32 	%f132, [%rd6+136];
	st.shared.f32 	[%r39+136], %f132;
	ld.global.nc.f32 	%f133, [%rd6+140];
	st.shared.f32 	[%r39+140], %f133;
	@%p158 bra 	$L__BB0_72;
	@%p29 bra 	$L__BB0_68;
	ld.global.nc.f32 	%f134, [%rd6+144];
	st.shared.f32 	[%r39+144], %f134;
$L__BB0_68:
	@%p30 bra 	$L__BB0_70;
	ld.global.nc.f32 	%f135, [%rd6+148];
	st.shared.f32 	[%r39+148], %f135;
$L__BB0_70:
	@%p31 bra 	$L__BB0_72;
	ld.global.nc.f32 	%f136, [%rd6+152];
	st.shared.f32 	[%r39+152], %f136;
$L__BB0_72:
	setp.gt.u32 	%p159, %r37, 3;
	@%p159 bra 	$L__BB0_79;
	@%p32 bra 	$L__BB0_75;
	ld.global.nc.f32 	%f137, [%rd6+156];
	st.shared.f32 	[%r39+156], %f137;
$L__BB0_75:
	@%p33 bra 	$L__BB0_77;
	ld.global.nc.f32 	%f138, [%rd6+160];
	st.shared.f32 	[%r39+160], %f138;
$L__BB0_77:
	@%p34 bra 	$L__BB0_79;
	ld.global.nc.f32 	%f139, [%rd6+164];
	st.shared.f32 	[%r39+164], %f139;
$L__BB0_79:
	mov.u32 	%r233, _ZZ24default_function_kernel0E13kernel_shared;
	mad.lo.s32 	%r234, %r3, 1152, %r233;
	add.s32 	%r244, %r234, 144;
	bar.sync 	0;
	mov.b32 	%r245, 432;
$L__BB0_80:
	shl.b32 	%r235, %r1, 2;
	mov.u32 	%r236, _ZZ24default_function_kernel0E15pad_temp_shared;
	add.s32 	%r237, %r236, %r235;
	add.s32 	%r238, %r237, %r245;
	ld.shared.f32 	%f140, [%r238+-432];
	ld.shared.f32 	%f141, [%r238+-428];
	ld.shared.f32 	%f142, [%r238+-424];
	ld.shared.f32 	%f143, [%r238+-324];
	ld.shared.f32 	%f144, [%r238+-320];
	ld.shared.f32 	%f145, [%r238+-316];
	ld.shared.f32 	%f146, [%r238+-216];
	ld.shared.f32 	%f147, [%r238+-212];
	ld.shared.f32 	%f148, [%r238+-208];
	ld.shared.f32 	%f149, [%r238+-108];
	ld.shared.f32 	%f150, [%r238+-104];
	ld.shared.f32 	%f151, [%r238+-100];
	ld.shared.f32 	%f152, [%r238];
	ld.shared.f32 	%f153, [%r238+4];
	ld.shared.f32 	%f154, [%r238+8];
	ld.shared.f32 	%f155, [%r238+108];
	ld.shared.f32 	%f156, [%r238+112];
	ld.shared.f32 	%f157, [%r238+116];
	ld.shared.f32 	%f158, [%r238+216];
	ld.shared.f32 	%f159, [%r238+220];
	ld.shared.f32 	%f160, [%r238+224];
	ld.shared.f32 	%f161, [%r238+324];
	ld.shared.f32 	%f162, [%r238+328];
	ld.shared.f32 	%f163, [%r238+332];
	ld.shared.f32 	%f164, [%r244+-144];
	ld.shared.f32 	%f165, [%r244+-140];
	ld.shared.f32 	%f166, [%r244+-136];
	ld.shared.f32 	%f167, [%r244+-108];
	ld.shared.f32 	%f168, [%r244+-104];
	ld.shared.f32 	%f169, [%r244+-100];
	ld.shared.f32 	%f170, [%r244+-72];
	ld.shared.f32 	%f171, [%r244+-68];
	ld.shared.f32 	%f172, [%r244+-64];
	ld.shared.f32 	%f173, [%r244+-36];
	ld.shared.f32 	%f174, [%r244+-32];
	ld.shared.f32 	%f175, [%r244+-28];
	ld.shared.f32 	%f176, [%r244];
	ld.shared.f32 	%f177, [%r244+4];
	ld.shared.f32 	%f178, [%r244+8];
	ld.shared.f32 	%f179, [%r244+36];
	ld.shared.f32 	%f180, [%r244+40];
	ld.shared.f32 	%f181, [%r244+44];
	ld.shared.f32 	%f182, [%r244+72];
	ld.shared.f32 	%f183, [%r244+76];
	ld.shared.f32 	%f184, [%r244+80];
	ld.shared.f32 	%f185, [%r244+108];
	ld.shared.f32 	%f186, [%r244+112];
	ld.shared.f32 	%f187, [%r244+116];
	fma.rn.f32 	%f188, %f140, %f164, %f387;
	fma.rn.f32 	%f189, %f141, %f165, %f188;
	fma.rn.f32 	%f190, %f142, %f166, %f189;
	fma.rn.f32 	%f191, %f143, %f167, %f190;
	fma.rn.f32 	%f192, %f144, %f168, %f191;
	fma.rn.f32 	%f193, %f145, %f169, %f192;
	fma.rn.f32 	%f194, %f146, %f170, %f193;
	fma.rn.f32 	%f195, %f147, %f171, %f194;
	fma.rn.f32 	%f196, %f148, %f172, %f195;
	fma.rn.f32 	%f197, %f149, %f173, %f196;
	fma.rn.f32 	%f198, %f150, %f174, %f197;
	fma.rn.f32 	%f199, %f151, %f175, %f198;
	fma.rn.f32 	%f200, %f152, %f176, %f199;
	fma.rn.f32 	%f201, %f153, %f177, %f200;
	fma.rn.f32 	%f202, %f154, %f178, %f201;
	fma.rn.f32 	%f203, %f155, %f179, %f202;
	fma.rn.f32 	%f204, %f156, %f180, %f203;
	fma.rn.f32 	%f205, %f157, %f181, %f204;
	fma.rn.f32 	%f206, %f158, %f182, %f205;
	fma.rn.f32 	%f207, %f159, %f183, %f206;
	fma.rn.f32 	%f208, %f160, %f184, %f207;
	fma.rn.f32 	%f209, %f161, %f185, %f208;
	fma.rn.f32 	%f210, %f162, %f186, %f209;
	fma.rn.f32 	%f211, %f163, %f187, %f210;
	ld.shared.f32 	%f212, [%r238+-396];
	ld.shared.f32 	%f213, [%r238+-392];
	ld.shared.f32 	%f214, [%r238+-388];
	ld.shared.f32 	%f215, [%r238+-288];
	ld.shared.f32 	%f216, [%r238+-284];
	ld.shared.f32 	%f217, [%r238+-280];
	ld.shared.f32 	%f218, [%r238+-180];
	ld.shared.f32 	%f219, [%r238+-176];
	ld.shared.f32 	%f220, [%r238+-172];
	ld.shared.f32 	%f221, [%r238+-72];
	ld.shared.f32 	%f222, [%r238+-68];
	ld.shared.f32 	%f223, [%r238+-64];
	ld.shared.f32 	%f224, [%r238+36];
	ld.shared.f32 	%f225, [%r238+40];
	ld.shared.f32 	%f226, [%r238+44];
	ld.shared.f32 	%f227, [%r238+144];
	ld.shared.f32 	%f228, [%r238+148];
	ld.shared.f32 	%f229, [%r238+152];
	ld.shared.f32 	%f230, [%r238+252];
	ld.shared.f32 	%f231, [%r238+256];
	ld.shared.f32 	%f232, [%r238+260];
	ld.shared.f32 	%f233, [%r238+360];
	ld.shared.f32 	%f234, [%r238+364];
	ld.shared.f32 	%f235, [%r238+368];
	ld.shared.f32 	%f236, [%r244+-132];
	ld.shared.f32 	%f237, [%r244+-128];
	ld.shared.f32 	%f238, [%r244+-124];
	ld.shared.f32 	%f239, [%r244+-96];
	ld.shared.f32 	%f240, [%r244+-92];
	ld.shared.f32 	%f241, [%r244+-88];
	ld.shared.f32 	%f242, [%r244+-60];
	ld.shared.f32 	%f243, [%r244+-56];
	ld.shared.f32 	%f244, [%r244+-52];
	ld.shared.f32 	%f245, [%r244+-24];
	ld.shared.f32 	%f246, [%r244+-20];
	ld.shared.f32 	%f247, [%r244+-16];
	ld.shared.f32 	%f248, [%r244+12];
	ld.shared.f32 	%f249, [%r244+16];
	ld.shared.f32 	%f250, [%r244+20];
	ld.shared.f32 	%f251, [%r244+48];
	ld.shared.f32 	%f252, [%r244+52];
	ld.shared.f32 	%f253, [%r244+56];
	ld.shared.f32 	%f254, [%r244+84];
	ld.shared.f32 	%f255, [%r244+88];
	ld.shared.f32 	%f256, [%r244+92];
	ld.shared.f32 	%f257, [%r244+120];
	ld.shared.f32 	%f258, [%r244+124];
	ld.shared.f32 	%f259, [%r244+128];
	fma.rn.f32 	%f260, %f212, %f236, %f211;
	fma.rn.f32 	%f261, %f213, %f237, %f260;
	fma.rn.f32 	%f262, %f214, %f238, %f261;
	fma.rn.f32 	%f263, %f215, %f239, %f262;
	fma.rn.f32 	%f264, %f216, %f240, %f263;
	fma.rn.f32 	%f265, %f217, %f241, %f264;
	fma.rn.f32 	%f266, %f218, %f242, %f265;
	fma.rn.f32 	%f267, %f219, %f243, %f266;
	fma.rn.f32 	%f268, %f220, %f244, %f267;
	fma.rn.f32 	%f269, %f221, %f245, %f268;
	fma.rn.f32 	%f270, %f222, %f246, %f269;
	fma.rn.f32 	%f271, %f223, %f247, %f270;
	fma.rn.f32 	%f272, %f224, %f248, %f271;
	fma.rn.f32 	%f273, %f225, %f249, %f272;
	fma.rn.f32 	%f274, %f226, %f250, %f273;
	fma.rn.f32 	%f275, %f227, %f251, %f274;
	fma.rn.f32 	%f276, %f228, %f252, %f275;
	fma.rn.f32 	%f277, %f229, %f253, %f276;
	fma.rn.f32 	%f278, %f230, %f254, %f277;
	fma.rn.f32 	%f279, %f231, %f255, %f278;
	fma.rn.f32 	%f280, %f232, %f256, %f279;
	fma.rn.f32 	%f281, %f233, %f257, %f280;
	fma.rn.f32 	%f282, %f234, %f258, %f281;
	fma.rn.f32 	%f283, %f235, %f259, %f282;
	ld.shared.f32 	%f284, [%r238+-360];
	ld.shared.f32 	%f285, [%r238+-356];
	ld.shared.f32 	%f286, [%r238+-352];
	ld.shared.f32 	%f287, [%r238+-252];
	ld.shared.f32 	%f288, [%r238+-248];
	ld.shared.f32 	%f289, [%r238+-244];
	ld.shared.f32 	%f290, [%r238+-144];
	ld.shared.f32 	%f291, [%r238+-140];
	ld.shared.f32 	%f292, [%r238+-136];
	ld.shared.f32 	%f293, [%r238+-36];
	ld.shared.f32 	%f294, [%r238+-32];
	ld.shared.f32 	%f295, [%r238+-28];
	ld.shared.f32 	%f296, [%r238+72];
	ld.shared.f32 	%f297, [%r238+76];
	ld.shared.f32 	%f298, [%r238+80];
	ld.shared.f32 	%f299, [%r238+180];
	ld.shared.f32 	%f300, [%r238+184];
	ld.shared.f32 	%f301, [%r238+188];
	ld.shared.f32 	%f302, [%r238+288];
	ld.shared.f32 	%f303, [%r238+292];
	ld.shared.f32 	%f304, [%r238+296];
	ld.shared.f32 	%f305, [%r238+396];
	ld.shared.f32 	%f306, [%r238+400];
	ld.shared.f32 	%f307, [%r238+404];
	ld.shared.f32 	%f308, [%r244+-120];
	ld.shared.f32 	%f309, [%r244+-116];
	ld.shared.f32 	%f310, [%r244+-112];
	ld.shared.f32 	%f311, [%r244+-84];
	ld.shared.f32 	%f312, [%r244+-80];
	ld.shared.f32 	%f313, [%r244+-76];
	ld.shared.f32 	%f314, [%r244+-48];
	ld.shared.f32 	%f315, [%r244+-44];
	ld.shared.f32 	%f316, [%r244+-40];
	ld.shared.f32 	%f317, [%r244+-12];
	ld.shared.f32 	%f318, [%r244+-8];
	ld.shared.f32 	%f319, [%r244+-4];
	ld.shared.f32 	%f320, [%r244+24];
	ld.shared.f32 	%f321, [%r244+28];
	ld.shared.f32 	%f322, [%r244+32];
	ld.shared.f32 	%f323, [%r244+60];
	ld.shared.f32 	%f324, [%r244+64];
	ld.shared.f32 	%f325, [%r244+68];
	ld.shared.f32 	%f326, [%r244+96];
	ld.shared.f32 	%f327, [%r244+100];
	ld.shared.f32 	%f328, [%r244+104];
	ld.shared.f32 	%f329, [%r244+132];
	ld.shared.f32 	%f330, [%r244+136];
	ld.shared.f32 	%f331, [%r244+140];
	fma.rn.f32 	%f332, %f284, %f308, %f283;
	fma.rn.f32 	%f333, %f285, %f309, %f332;
	fma.rn.f32 	%f334, %f286, %f310, %f333;
	fma.rn.f32 	%f335, %f287, %f311, %f334;
	fma.rn.f32 	%f336, %f288, %f312, %f335;
	fma.rn.f32 	%f337, %f289, %f313, %f336;
	fma.rn.f32 	%f338, %f290, %f314, %f337;
	fma.rn.f32 	%f339, %f291, %f315, %f338;
	fma.rn.f32 	%f340, %f292, %f316, %f339;
	fma.rn.f32 	%f341, %f293, %f317, %f340;
	fma.rn.f32 	%f342, %f294, %f318, %f341;
	fma.rn.f32 	%f343, %f295, %f319, %f342;
	fma.rn.f32 	%f344, %f296, %f320, %f343;
	fma.rn.f32 	%f345, %f297, %f321, %f344;
	fma.rn.f32 	%f346, %f298, %f322, %f345;
	fma.rn.f32 	%f347, %f299, %f323, %f346;
	fma.rn.f32 	%f348, %f300, %f324, %f347;
	fma.rn.f32 	%f349, %f301, %f325, %f348;
	fma.rn.f32 	%f350, %f302, %f326, %f349;
	fma.rn.f32 	%f351, %f303, %f327, %f350;
	fma.rn.f32 	%f352, %f304, %f328, %f351;
	fma.rn.f32 	%f353, %f305, %f329, %f352;
	fma.rn.f32 	%f354, %f306, %f330, %f353;
	fma.rn.f32 	%f387, %f307, %f331, %f354;
	add.s32 	%r245, %r245, 864;
	add.s32 	%r244, %r244, 288;
	setp.ne.s32 	%p160, %r245, 3888;
	@%p160 bra 	$L__BB0_80;
	mov.b32 	%r243, 1;
	mov.pred 	%p162, 0;
	@%p35 bra 	$L__BB0_1;
	ld.param.u64 	%rd259, [default_function_kernel0_param_2];
	cvta.to.global.u64 	%rd255, %rd259;
	mad.lo.s32 	%r240, %r3, 49, %r1;
	mad.lo.s32 	%r241, %r35, 196, %r240;
	mad.lo.s32 	%r242, %r2, 7, %r241;
	mul.wide.u32 	%rd256, %r242, 4;
	add.s64 	%rd257, %rd255, %rd256;
	st.global.f32 	[%rd257], %f387;
	ret;

}
	// .globl	_Z6conv2dPfPKfS_
.visible .entry _Z6conv2dPfPKfS_(
	.param .u64 .ptr .align 1 _Z6conv2dPfPKfS__param_0,
	.param .u64 .ptr .align 1 _Z6conv2dPfPKfS__param_1,
	.param .u64 .ptr .align 1 _Z6conv2dPfPKfS__param_2
)
{
	.reg .pred 	%p<25>;
	.reg .b16 	%rs<23>;
	.reg .b32 	%r<298>;
	.reg .b32 	%f<448>;
	.reg .b64 	%rd<139>;

	ld.param.u64 	%rd4, [_Z6conv2dPfPKfS__param_0];
	ld.param.u64 	%rd2, [_Z6conv2dPfPKfS__param_1];
	ld.param.u64 	%rd3, [_Z6conv2dPfPKfS__param_2];
	cvta.to.global.u64 	%rd1, %rd4;
	mov.u32 	%r57, %ctaid.x;
	mul.hi.u32 	%r58, %r57, -1840700269;
	shr.u32 	%r1, %r58, 2;
	mul.lo.s32 	%r59, %r1, 7;
	sub.s32 	%r2, %r57, %r59;
	mov.u32 	%r3, %tid.x;
	shr.u32 	%r4, %r3, 5;
	and.b32  	%r5, %r3, 31;
	setp.gt.u32 	%p1, %r3, 431;
	@%p1 bra 	$L__BB1_7;
	mov.u32 	%r6, %ntid.x;
	add.s32 	%r60, %r3, %r6;
	max.u32 	%r61, %r60, 432;
	setp.lt.u32 	%p2, %r60, 432;
	selp.u32 	%r62, 1, 0, %p2;
	add.s32 	%r63, %r60, %r62;
	sub.s32 	%r64, %r61, %r63;
	div.u32 	%r65, %r64, %r6;
	add.s32 	%r7, %r65, %r62;
	and.b32  	%r66, %r7, 3;
	setp.eq.s32 	%p3, %r66, 3;
	mov.u32 	%r290, %r3;
	@%p3 bra 	$L__BB1_4;
	add.s32 	%r68, %r7, 1;
	and.b32  	%r8, %r68, 3;
	mov.b32 	%r289, 0;
	mov.u32 	%r290, %r3;
$L__BB1_3:
	.pragma "nounroll";
	shl.b32 	%r69, %r290, 2;
	mov.u32 	%r70, shared_input;
	add.s32 	%r71, %r70, %r69;
	mov.b32 	%r72, 0;
	st.shared.u32 	[%r71], %r72;
	add.s32 	%r290, %r290, %r6;
	add.s32 	%r289, %r289, 1;
	setp.ne.s32 	%p4, %r289, %r8;
	@%p4 bra 	$L__BB1_3;
$L__BB1_4:
	setp.lt.u32 	%p5, %r7, 3;
	@%p5 bra 	$L__BB1_7;
	mov.u32 	%r74, shared_input;
	shl.b32 	%r77, %r6, 2;
$L__BB1_6:
	shl.b32 	%r73, %r290, 2;
	add.s32 	%r75, %r74, %r73;
	mov.b32 	%r76, 0;
	st.shared.u32 	[%r75], %r76;
	add.s32 	%r78, %r75, %r77;
	st.shared.u32 	[%r78], %r76;
	add.s32 	%r79, %r78, %r77;
	st.shared.u32 	[%r79], %r76;
	add.s32 	%r80, %r79, %r77;
	st.shared.u32 	[%r80], %r76;
	add.s32 	%r290, %r77, %r290;
	setp.lt.u32 	%p6, %r290, 432;
	@%p6 bra 	$L__BB1_6;
$L__BB1_7:
	shl.b32 	%r16, %r1, 4;
	setp.ne.s32 	%p7, %r2, 0;
	max.u32 	%r17, %r2, 1;
	add.s32 	%r18, %r17, -1;
	min.u32 	%r19, %r2, 5;
	add.s32 	%r20, %r19, 2;
	bar.sync 	0;
	@%p7 bra 	$L__BB1_18;
	setp.gt.u32 	%p16, %r3, 511;
	@%p16 bra 	$L__BB1_28;
	sub.s32 	%r156, %r20, %r18;
	mul.lo.s32 	%r21, %r156, 7;
	mul.lo.s32 	%r22, %r18, 7;
	mul.lo.s32 	%r157, %r19, 7;
	sub.s32 	%r158, %r157, %r5;
	mad.lo.s32 	%r159, %r17, -7, %r158;
	add.s32 	%r23, %r159, 20;
	and.b32  	%r24, %r23, 96;
	cvt.u16.u32 	%rs12, %r5;
	mul.lo.s16 	%rs13, %rs12, 37;
	shr.u16 	%rs14, %rs13, 7;
	and.b16  	%rs15, %rs14, 14;
	cvt.u32.u16 	%r160, %rs15;
	add.s32 	%r25, %r5, %r160;
	or.b32  	%r26, %r5, 32;
	cvt.u16.u32 	%rs16, %r26;
	mul.lo.s16 	%rs17, %rs16, 37;
	shr.u16 	%rs18, %rs17, 7;
	and.b16  	%rs19, %rs18, 30;
	cvt.u32.u16 	%r161, %rs19;
	add.s32 	%r27, %r26, %r161;
	or.b32  	%r28, %r5, 64;
	cvt.u16.u32 	%rs20, %r28;
	mul.lo.s16 	%rs21, %rs20, 147;
	shr.u16 	%rs22, %rs21, 9;
	cvt.u32.u16 	%r162, %rs22;
	and.b32  	%r163, %r162, 30;
	add.s32 	%r29, %r28, %r163;
	mov.u32 	%r295, %r4;
$L__BB1_10:
	mov.u32 	%r48, %r295;
	setp.ge.u32 	%p17, %r5, %r21;
	@%p17 bra 	$L__BB1_17;
	setp.eq.s32 	%p18, %r24, 96;
	add.s32 	%r164, %r16, %r48;
	mad.lo.s32 	%r49, %r164, 49, %r22;
	mul.lo.s32 	%r50, %r48, 27;
	mov.u32 	%r296, %r5;
	@%p18 bra 	$L__BB1_15;
	setp.eq.s32 	%p19, %r24, 0;
	add.s32 	%r51, %r49, %r5;
	mul.wide.u32 	%rd19, %r51, 4;
	add.s64 	%rd20, %rd1, %rd19;
	ld.global.nc.f32 	%f9, [%rd20];
	add.s32 	%r165, %r50, %r25;
	shl.b32 	%r166, %r165, 2;
	mov.u32 	%r167, shared_input;
	add.s32 	%r168, %r167, %r166;
	st.shared.f32 	[%r168+40], %f9;
	mov.u32 	%r296, %r26;
	@%p19 bra 	$L__BB1_15;
	setp.eq.s32 	%p20, %r24, 32;
	add.s32 	%r169, %r51, 32;
	mul.wide.u32 	%rd21, %r169, 4;
	add.s64 	%rd22, %rd1, %rd21;
	ld.global.nc.f32 	%f10, [%rd22];
	add.s32 	%r170, %r50, %r27;
	shl.b32 	%r171, %r170, 2;
	add.s32 	%r173, %r167, %r171;
	st.shared.f32 	[%r173+40], %f10;
	mov.u32 	%r296, %r28;
	@%p20 bra 	$L__BB1_15;
	or.b32  	%r296, %r5, 96;
	add.s32 	%r174, %r51, 64;
	mul.wide.u32 	%rd23, %r174, 4;
	add.s64 	%rd24, %rd1, %rd23;
	ld.global.nc.f32 	%f11, [%rd24];
	add.s32 	%r175, %r50, %r29;
	shl.b32 	%r176, %r175, 2;
	add.s32 	%r178, %r167, %r176;
	st.shared.f32 	[%r178+40], %f11;
$L__BB1_15:
	setp.lt.u32 	%p21, %r23, 96;
	@%p21 bra 	$L__BB1_17;
$L__BB1_16:
	mul.hi.u32 	%r179, %r296, 613566757;
	sub.s32 	%r180, %r296, %r179;
	shr.u32 	%r181, %r180, 1;
	add.s32 	%r182, %r181, %r179;
	shr.u32 	%r183, %r182, 2;
	mul.lo.s32 	%r184, %r183, 7;
	sub.s32 	%r185, %r296, %r184;
	add.s32 	%r186, %r49, %r296;
	mul.wide.u32 	%rd25, %r186, 4;
	add.s64 	%rd26, %rd1, %rd25;
	ld.global.nc.f32 	%f12, [%rd26];
	add.s32 	%r187, %r50, %r185;
	mad.lo.s32 	%r188, %r183, 9, %r187;
	shl.b32 	%r189, %r188, 2;
	mov.u32 	%r190, shared_input;
	add.s32 	%r191, %r190, %r189;
	st.shared.f32 	[%r191+40], %f12;
	add.s32 	%r192, %r296, 32;
	mul.hi.u32 	%r193, %r192, 613566757;
	sub.s32 	%r194, %r192, %r193;
	shr.u32 	%r195, %r194, 1;
	add.s32 	%r196, %r195, %r193;
	shr.u32 	%r197, %r196, 2;
	mul.lo.s32 	%r198, %r197, 7;
	sub.s32 	%r199, %r192, %r198;
	add.s32 	%r200, %r186, 32;
	mul.wide.u32 	%rd27, %r200, 4;
	add.s64 	%rd28, %rd1, %rd27;
	ld.global.nc.f32 	%f13, [%rd28];
	add.s32 	%r201, %r50, %r199;
	mad.lo.s32 	%r202, %r197, 9, %r201;
	shl.b32 	%r203, %r202, 2;
	add.s32 	%r204, %r190, %r203;
	st.shared.f32 	[%r204+40], %f13;
	add.s32 	%r205, %r296, 64;
	mul.hi.u32 	%r206, %r205, 613566757;
	sub.s32 	%r207, %r205, %r206;
	shr.u32 	%r208, %r207, 1;
	add.s32 	%r209, %r208, %r206;
	shr.u32 	%r210, %r209, 2;
	mul.lo.s32 	%r211, %r210, 7;
	sub.s32 	%r212, %r205, %r211;
	add.s32 	%r213, %r186, 64;
	mul.wide.u32 	%rd29, %r213, 4;
	add.s64 	%rd30, %rd1, %rd29;
	ld.global.nc.f32 	%f14, [%rd30];
	add.s32 	%r214, %r50, %r212;
	mad.lo.s32 	%r215, %r210, 9, %r214;
	shl.b32 	%r216, %r215, 2;
	add.s32 	%r217, %r190, %r216;
	st.shared.f32 	[%r217+40], %f14;
	add.s32 	%r218, %r296, 96;
	mul.hi.u32 	%r219, %r218, 613566757;
	sub.s32 	%r220, %r218, %r219;
	shr.u32 	%r221, %r220, 1;
	add.s32 	%r222, %r221, %r219;
	shr.u32 	%r223, %r222, 2;
	mul.lo.s32 	%r224, %r223, 7;
	sub.s32 	%r225, %r218, %r224;
	add.s32 	%r226, %r186, 96;
	mul.wide.u32 	%rd31, %r226, 4;
	add.s64 	%rd32, %rd1, %rd31;
	ld.global.nc.f32 	%f15, [%rd32];
	add.s32 	%r227, %r50, %r225;
	mad.lo.s32 	%r228, %r223, 9, %r227;
	shl.b32 	%r229, %r228, 2;
	add.s32 	%r230, %r190, %r229;
	st.shared.f32 	[%r230+40], %f15;
	add.s32 	%r296, %r296, 128;
	setp.lt.u32 	%p22, %r296, %r21;
	@%p22 bra 	$L__BB1_16;
$L__BB1_17:
	add.s32 	%r295, %r48, 7;
	setp.lt.u32 	%p23, %r48, 9;
	@%p23 bra 	$L__BB1_10;
	bra.uni 	$L__BB1_28;
$L__BB1_18:
	setp.gt.u32 	%p8, %r3, 511;
	@%p8 bra 	$L__BB1_28;
	sub.s32 	%r81, %r20, %r18;
	mul.lo.s32 	%r30, %r81, 7;
	mul.lo.s32 	%r31, %r18, 7;
	mul.lo.s32 	%r82, %r19, 7;
	sub.s32 	%r83, %r82, %r5;
	mad.lo.s32 	%r84, %r17, -7, %r83;
	add.s32 	%r32, %r84, 20;
	and.b32  	%r33, %r32, 96;
	cvt.u16.u32 	%rs1, %r5;
	mul.lo.s16 	%rs2, %rs1, 37;
	shr.u16 	%rs3, %rs2, 7;
	and.b16  	%rs4, %rs3, 14;
	cvt.u32.u16 	%r85, %rs4;
	add.s32 	%r34, %r5, %r85;
	or.b32  	%r35, %r5, 32;
	cvt.u16.u32 	%rs5, %r35;
	mul.lo.s16 	%rs6, %rs5, 37;
	shr.u16 	%rs7, %rs6, 7;
	and.b16  	%rs8, %rs7, 30;
	cvt.u32.u16 	%r86, %rs8;
	add.s32 	%r36, %r35, %r86;
	or.b32  	%r37, %r5, 64;
	cvt.u16.u32 	%rs9, %r37;
	mul.lo.s16 	%rs10, %rs9, 147;
	shr.u16 	%rs11, %rs10, 9;
	cvt.u32.u16 	%r87, %rs11;
	and.b32  	%r88, %r87, 30;
	add.s32 	%r38, %r37, %r88;
	mov.u32 	%r292, %r4;
$L__BB1_20:
	mov.u32 	%r39, %r292;
	setp.ge.u32 	%p9, %r5, %r30;
	@%p9 bra 	$L__BB1_27;
	setp.eq.s32 	%p10, %r33, 96;
	add.s32 	%r89, %r16, %r39;
	mad.lo.s32 	%r40, %r89, 49, %r31;
	mul.lo.s32 	%r41, %r39, 27;
	mov.u32 	%r293, %r5;
	@%p10 bra 	$L__BB1_25;
	setp.eq.s32 	%p11, %r33, 0;
	add.s32 	%r42, %r40, %r5;
	mul.wide.u32 	%rd5, %r42, 4;
	add.s64 	%rd6, %rd1, %rd5;
	ld.global.nc.f32 	%f2, [%rd6];
	add.s32 	%r90, %r41, %r34;
	shl.b32 	%r91, %r90, 2;
	mov.u32 	%r92, shared_input;
	add.s32 	%r93, %r92, %r91;
	st.shared.f32 	[%r93+4], %f2;
	mov.u32 	%r293, %r35;
	@%p11 bra 	$L__BB1_25;
	setp.eq.s32 	%p12, %r33, 32;
	add.s32 	%r94, %r42, 32;
	mul.wide.u32 	%rd7, %r94, 4;
	add.s64 	%rd8, %rd1, %rd7;
	ld.global.nc.f32 	%f3, [%rd8];
	add.s32 	%r95, %r41, %r36;
	shl.b32 	%r96, %r95, 2;
	add.s32 	%r98, %r92, %r96;
	st.shared.f32 	[%r98+4], %f3;
	mov.u32 	%r293, %r37;
	@%p12 bra 	$L__BB1_25;
	or.b32  	%r293, %r5, 96;
	add.s32 	%r99, %r42, 64;
	mul.wide.u32 	%rd9, %r99, 4;
	add.s64 	%rd10, %rd1, %rd9;
	ld.global.nc.f32 	%f4, [%rd10];
	add.s32 	%r100, %r41, %r38;
	shl.b32 	%r101, %r100, 2;
	add.s32 	%r103, %r92, %r101;
	st.shared.f32 	[%r103+4], %f4;
$L__BB1_25:
	setp.lt.u32 	%p13, %r32, 96;
	@%p13 bra 	$L__BB1_27;
$L__BB1_26:
	mul.hi.u32 	%r104, %r293, 613566757;
	sub.s32 	%r105, %r293, %r104;
	shr.u32 	%r106, %r105, 1;
	add.s32 	%r107, %r106, %r104;
	shr.u32 	%r108, %r107, 2;
	mul.lo.s32 	%r109, %r108, 7;
	sub.s32 	%r110, %r293, %r109;
	add.s32 	%r111, %r40, %r293;
	mul.wide.u32 	%rd11, %r111, 4;
	add.s64 	%rd12, %rd1, %rd11;
	ld.global.nc.f32 	%f5, [%rd12];
	add.s32 	%r112, %r41, %r110;
	mad.lo.s32 	%r113, %r108, 9, %r112;
	shl.b32 	%r114, %r113, 2;
	mov.u32 	%r115, shared_input;
	add.s32 	%r116, %r115, %r114;
	st.shared.f32 	[%r116+4], %f5;
	add.s32 	%r117, %r293, 32;
	mul.hi.u32 	%r118, %r117, 613566757;
	sub.s32 	%r119, %r117, %r118;
	shr.u32 	%r120, %r119, 1;
	add.s32 	%r121, %r120, %r118;
	shr.u32 	%r122, %r121, 2;
	mul.lo.s32 	%r123, %r122, 7;
	sub.s32 	%r124, %r117, %r123;
	add.s32 	%r125, %r111, 32;
	mul.wide.u32 	%rd13, %r125, 4;
	add.s64 	%rd14, %rd1, %rd13;
	ld.global.nc.f32 	%f6, [%rd14];
	add.s32 	%r126, %r41, %r124;
	mad.lo.s32 	%r127, %r122, 9, %r126;
	shl.b32 	%r128, %r127, 2;
	add.s32 	%r129, %r115, %r128;
	st.shared.f32 	[%r129+4], %f6;
	add.s32 	%r130, %r293, 64;
	mul.hi.u32 	%r131, %r130, 613566757;
	sub.s32 	%r132, %r130, %r131;
	shr.u32 	%r133, %r132, 1;
	add.s32 	%r134, %r133, %r131;
	shr.u32 	%r135, %r134, 2;
	mul.lo.s32 	%r136, %r135, 7;
	sub.s32 	%r137, %r130, %r136;
	add.s32 	%r138, %r111, 64;
	mul.wide.u32 	%rd15, %r138, 4;
	add.s64 	%rd16, %rd1, %rd15;
	ld.global.nc.f32 	%f7, [%rd16];
	add.s32 	%r139, %r41, %r137;
	mad.lo.s32 	%r140, %r135, 9, %r139;
	shl.b32 	%r141, %r140, 2;
	add.s32 	%r142, %r115, %r141;
	st.shared.f32 	[%r142+4], %f7;
	add.s32 	%r143, %r293, 96;
	mul.hi.u32 	%r144, %r143, 613566757;
	sub.s32 	%r145, %r143, %r144;
	shr.u32 	%r146, %r145, 1;
	add.s32 	%r147, %r146, %r144;
	shr.u32 	%r148, %r147, 2;
	mul.lo.s32 	%r149, %r148, 7;
	sub.s32 	%r150, %r143, %r149;
	add.s32 	%r151, %r111, 96;
	mul.wide.u32 	%rd17, %r151, 4;
	add.s64 	%rd18, %rd1, %rd17;
	ld.global.nc.f32 	%f8, [%rd18];
	add.s32 	%r152, %r41, %r150;
	mad.lo.s32 	%r153, %r148, 9, %r152;
	shl.b32 	%r154, %r153, 2;
	add.s32 	%r155, %r115, %r154;
	st.shared.f32 	[%r155+4], %f8;
	add.s32 	%r293, %r293, 128;
	setp.lt.u32 	%p14, %r293, %r30;
	@%p14 bra 	$L__BB1_26;
$L__BB1_27:
	add.s32 	%r292, %r39, 7;
	setp.lt.u32 	%p15, %r39, 9;
	@%p15 bra 	$L__BB1_20;
$L__BB1_28:
	cvta.to.global.u64 	%rd33, %rd2;
	bar.sync 	0;
	mul.lo.s32 	%r231, %r1, 4608;
	or.b32  	%r232, %r231, %r5;
	mul.wide.u32 	%rd34, %r232, 4;
	add.s64 	%rd35, %rd33, %rd34;
	ld.global.nc.f32 	%f16, [%rd35];
	ld.global.nc.f32 	%f17, [%rd35+128];
	ld.global.nc.f32 	%f18, [%rd35+256];
	ld.global.nc.f32 	%f19, [%rd35+384];
	ld.global.nc.f32 	%f20, [%rd35+512];
	ld.global.nc.f32 	%f21, [%rd35+640];
	ld.global.nc.f32 	%f22, [%rd35+768];
	ld.global.nc.f32 	%f23, [%rd35+896];
	ld.global.nc.f32 	%f24, [%rd35+1024];
	shl.b32 	%r233, %r4, 2;
	mov.u32 	%r234, shared_input;
	add.s32 	%r235, %r234, %r233;
	ld.shared.f32 	%f25, [%r235];
	fma.rn.f32 	%f26, %f25, %f16, 0f00000000;
	ld.shared.f32 	%f27, [%r235+4];
	fma.rn.f32 	%f28, %f27, %f17, %f26;
	ld.shared.f32 	%f29, [%r235+8];
	fma.rn.f32 	%f30, %f29, %f18, %f28;
	ld.shared.f32 	%f31, [%r235+36];
	fma.rn.f32 	%f32, %f31, %f19, %f30;
	ld.shared.f32 	%f33, [%r235+40];
	fma.rn.f32 	%f34, %f33, %f20, %f32;
	ld.shared.f32 	%f35, [%r235+44];
	fma.rn.f32 	%f36, %f35, %f21, %f34;
	ld.shared.f32 	%f37, [%r235+72];
	fma.rn.f32 	%f38, %f37, %f22, %f36;
	ld.shared.f32 	%f39, [%r235+76];
	fma.rn.f32 	%f40, %f39, %f23, %f38;
	ld.shared.f32 	%f41, [%r235+80];
	fma.rn.f32 	%f42, %f41, %f24, %f40;
	ld.global.nc.f32 	%f43, [%rd35+1152];
	ld.global.nc.f32 	%f44, [%rd35+1280];
	ld.global.nc.f32 	%f45, [%rd35+1408];
	ld.global.nc.f32 	%f46, [%rd35+1536];
	ld.global.nc.f32 	%f47, [%rd35+1664];
	ld.global.nc.f32 	%f48, [%rd35+1792];
	ld.global.nc.f32 	%f49, [%rd35+1920];
	add.s32 	%r236, %r232, 512;
	mul.wide.u32 	%rd36, %r236, 4;
	add.s64 	%rd37, %rd33, %rd36;
	ld.global.nc.f32 	%f50, [%rd37];
	add.s32 	%r237, %r232, 544;
	mul.wide.u32 	%rd38, %r237, 4;
	add.s64 	%rd39, %rd33, %rd38;
	ld.global.nc.f32 	%f51, [%rd39];
	ld.shared.f32 	%f52, [%r235+108];
	fma.rn.f32 	%f53, %f52, %f43, %f42;
	ld.shared.f32 	%f54, [%r235+112];
	fma.rn.f32 	%f55, %f54, %f44, %f53;
	ld.shared.f32 	%f56, [%r235+116];
	fma.rn.f32 	%f57, %f56, %f45, %f55;
	ld.shared.f32 	%f58, [%r235+144];
	fma.rn.f32 	%f59, %f58, %f46, %f57;
	ld.shared.f32 	%f60, [%r235+148];
	fma.rn.f32 	%f61, %f60, %f47, %f59;
	ld.shared.f32 	%f62, [%r235+152];
	fma.rn.f32 	%f63, %f62, %f48, %f61;
	ld.shared.f32 	%f64, [%r235+180];
	fma.rn.f32 	%f65, %f64, %f49, %f63;
	ld.shared.f32 	%f66, [%r235+184];
	fma.rn.f32 	%f67, %f66, %f50, %f65;
	ld.shared.f32 	%f68, [%r235+188];
	fma.rn.f32 	%f69, %f68, %f51, %f67;
	add.s32 	%r238, %r232, 576;
	mul.wide.u32 	%rd40, %r238, 4;
	add.s64 	%rd41, %rd33, %rd40;
	ld.global.nc.f32 	%f70, [%rd41];
	ld.global.nc.f32 	%f71, [%rd41+128];
	ld.global.nc.f32 	%f72, [%rd41+256];
	ld.global.nc.f32 	%f73, [%rd41+384];
	ld.global.nc.f32 	%f74, [%rd41+512];
	ld.global.nc.f32 	%f75, [%rd41+640];
	ld.global.nc.f32 	%f76, [%rd41+768];
	ld.global.nc.f32 	%f77, [%rd41+896];
	ld.global.nc.f32 	%f78, [%rd41+1024];
	ld.shared.f32 	%f79, [%r235+216];
	fma.rn.f32 	%f80, %f79, %f70, %f69;
	ld.shared.f32 	%f81, [%r235+220];
	fma.rn.f32 	%f82, %f81, %f71, %f80;
	ld.shared.f32 	%f83, [%r235+224];
	fma.rn.f32 	%f84, %f83, %f72, %f82;
	ld.shared.f32 	%f85, [%r235+252];
	fma.rn.f32 	%f86, %f85, %f73, %f84;
	ld.shared.f32 	%f87, [%r235+256];
	fma.rn.f32 	%f88, %f87, %f74, %f86;
	ld.shared.f32 	%f89, [%r235+260];
	fma.rn.f32 	%f90, %f89, %f75, %f88;
	ld.shared.f32 	%f91, [%r235+288];
	fma.rn.f32 	%f92, %f91, %f76, %f90;
	ld.shared.f32 	%f93, [%r235+292];
	fma.rn.f32 	%f94, %f93, %f77, %f92;
	ld.shared.f32 	%f95, [%r235+296];
	fma.rn.f32 	%f96, %f95, %f78, %f94;
	add.s32 	%r239, %r232, 864;
	mul.wide.u32 	%rd42, %r239, 4;
	add.s64 	%rd43, %rd33, %rd42;
	ld.global.nc.f32 	%f97, [%rd43];
	ld.global.nc.f32 	%f98, [%rd43+128];
	ld.global.nc.f32 	%f99, [%rd43+256];
	ld.global.nc.f32 	%f100, [%rd43+384];
	ld.global.nc.f32 	%f101, [%rd43+512];
	add.s32 	%r240, %r232, 1024;
	mul.wide.u32 	%rd44, %r240, 4;
	add.s64 	%rd45, %rd33, %rd44;
	ld.global.nc.f32 	%f102, [%rd45];
	add.s32 	%r241, %r232, 1056;
	mul.wide.u32 	%rd46, %r241, 4;
	add.s64 	%rd47, %rd33, %rd46;
	ld.global.nc.f32 	%f103, [%rd47];
	add.s32 	%r242, %r232, 1088;
	mul.wide.u32 	%rd48, %r242, 4;
	add.s64 	%rd49, %rd33, %rd48;
	ld.global.nc.f32 	%f104, [%rd49];
	add.s32 	%r243, %r232, 1120;
	mul.wide.u32 	%rd50, %r243, 4;
	add.s64 	%rd51, %rd33, %rd50;
	ld.global.nc.f32 	%f105, [%rd51];
	ld.shared.f32 	%f106, [%r235+324];
	fma.rn.f32 	%f107, %f106, %f97, %f96;
	ld.shared.f32 	%f108, [%r235+328];
	fma.rn.f32 	%f109, %f108, %f98, %f107;
	ld.shared.f32 	%f110, [%r235+332];
	fma.rn.f32 	%f111, %f110, %f99, %f109;
	ld.shared.f32 	%f112, [%r235+360];
	fma.rn.f32 	%f113, %f112, %f100, %f111;
	ld.shared.f32 	%f114, [%r235+364];
	fma.rn.f32 	%f115, %f114, %f101, %f113;
	ld.shared.f32 	%f116, [%r235+368];
	fma.rn.f32 	%f117, %f116, %f102, %f115;
	ld.shared.f32 	%f118, [%r235+396];
	fma.rn.f32 	%f119, %f118, %f103, %f117;
	ld.shared.f32 	%f120, [%r235+400];
	fma.rn.f32 	%f121, %f120, %f104, %f119;
	ld.shared.f32 	%f122, [%r235+404];
	fma.rn.f32 	%f123, %f122, %f105, %f121;
	add.s32 	%r244, %r232, 1152;
	mul.wide.u32 	%rd52, %r244, 4;
	add.s64 	%rd53, %rd33, %rd52;
	ld.global.nc.f32 	%f124, [%rd53];
	ld.global.nc.f32 	%f125, [%rd53+128];
	ld.global.nc.f32 	%f126, [%rd53+256];
	ld.global.nc.f32 	%f127, [%rd53+384];
	ld.global.nc.f32 	%f128, [%rd53+512];
	ld.global.nc.f32 	%f129, [%rd53+640];
	ld.global.nc.f32 	%f130, [%rd53+768];
	ld.global.nc.f32 	%f131, [%rd53+896];
	ld.global.nc.f32 	%f132, [%rd53+1024];
	ld.shared.f32 	%f133, [%r235+432];
	fma.rn.f32 	%f134, %f133, %f124, %f123;
	ld.shared.f32 	%f135, [%r235+436];
	fma.rn.f32 	%f136, %f135, %f125, %f134;
	ld.shared.f32 	%f137, [%r235+440];
	fma.rn.f32 	%f138, %f137, %f126, %f136;
	ld.shared.f32 	%f139, [%r235+468];
	fma.rn.f32 	%f140, %f139, %f127, %f138;
	ld.shared.f32 	%f141, [%r235+472];
	fma.rn.f32 	%f142, %f141, %f128, %f140;
	ld.shared.f32 	%f143, [%r235+476];
	fma.rn.f32 	%f144, %f143, %f129, %f142;
	ld.shared.f32 	%f145, [%r235+504];
	fma.rn.f32 	%f146, %f145, %f130, %f144;
	ld.shared.f32 	%f147, [%r235+508];
	fma.rn.f32 	%f148, %f147, %f131, %f146;
	ld.shared.f32 	%f149, [%r235+512];
	fma.rn.f32 	%f150, %f149, %f132, %f148;
	add.s32 	%r245, %r232, 1440;
	mul.wide.u32 	%rd54, %r245, 4;
	add.s64 	%rd55, %rd33, %rd54;
	ld.global.nc.f32 	%f151, [%rd55];
	ld.global.nc.f32 	%f152, [%rd55+128];
	ld.global.nc.f32 	%f153, [%rd55+256];
	add.s32 	%r246, %r232, 1536;
	mul.wide.u32 	%rd56, %r246, 4;
	add.s64 	%rd57, %rd33, %rd56;
	ld.global.nc.f32 	%f154, [%rd57];
	add.s32 	%r247, %r232, 1568;
	mul.wide.u32 	%rd58, %r247, 4;
	add.s64 	%rd59, %rd33, %rd58;
	ld.global.nc.f32 	%f155, [%rd59];
	add.s32 	%r248, %r232, 1600;
	mul.wide.u32 	%rd60, %r248, 4;
	add.s64 	%rd61, %rd33, %rd60;
	ld.global.nc.f32 	%f156, [%rd61];
	add.s32 	%r249, %r232, 1632;
	mul.wide.u32 	%rd62, %r249, 4;
	add.s64 	%rd63, %rd33, %rd62;
	ld.global.nc.f32 	%f157, [%rd63];
	add.s32 	%r250, %r232, 1664;
	mul.wide.u32 	%rd64, %r250, 4;
	add.s64 	%rd65, %rd33, %rd64;
	ld.global.nc.f32 	%f158, [%rd65];
	add.s32 	%r251, %r232, 1696;
	mul.wide.u32 	%rd66, %r251, 4;
	add.s64 	%rd67, %rd33, %rd66;
	ld.global.nc.f32 	%f159, [%rd67];
	ld.shared.f32 	%f160, [%r235+540];
	fma.rn.f32 	%f161, %f160, %f151, %f150;
	ld.shared.f32 	%f162, [%r235+544];
	fma.rn.f32 	%f163, %f162, %f152, %f161;
	ld.shared.f32 	%f164, [%r235+548];
	fma.rn.f32 	%f165, %f164, %f153, %f163;
	ld.shared.f32 	%f166, [%r235+576];
	fma.rn.f32 	%f167, %f166, %f154, %f165;
	ld.shared.f32 	%f168, [%r235+580];
	fma.rn.f32 	%f169, %f168, %f155, %f167;
	ld.shared.f32 	%f170, [%r235+584];
	fma.rn.f32 	%f171, %f170, %f156, %f169;
	ld.shared.f32 	%f172, [%r235+612];
	fma.rn.f32 	%f173, %f172, %f157, %f171;
	ld.shared.f32 	%f174, [%r235+616];
	fma.rn.f32 	%f175, %f174, %f158, %f173;
	ld.shared.f32 	%f176, [%r235+620];
	fma.rn.f32 	%f177, %f176, %f159, %f175;
	add.s32 	%r252, %r232, 1728;
	mul.wide.u32 	%rd68, %r252, 4;
	add.s64 	%rd69, %rd33, %rd68;
	ld.global.nc.f32 	%f178, [%rd69];
	ld.global.nc.f32 	%f179, [%rd69+128];
	ld.global.nc.f32 	%f180, [%rd69+256];
	ld.global.nc.f32 	%f181, [%rd69+384];
	ld.global.nc.f32 	%f182, [%rd69+512];
	ld.global.nc.f32 	%f183, [%rd69+640];
	ld.global.nc.f32 	%f184, [%rd69+768];
	ld.global.nc.f32 	%f185, [%rd69+896];
	ld.global.nc.f32 	%f186, [%rd69+1024];
	ld.shared.f32 	%f187, [%r235+648];
	fma.rn.f32 	%f188, %f187, %f178, %f177;
	ld.shared.f32 	%f189, [%r235+652];
	fma.rn.f32 	%f190, %f189, %f179, %f188;
	ld.shared.f32 	%f191, [%r235+656];
	fma.rn.f32 	%f192, %f191, %f180, %f190;
	ld.shared.f32 	%f193, [%r235+684];
	fma.rn.f32 	%f194, %f193, %f181, %f192;
	ld.shared.f32 	%f195, [%r235+688];
	fma.rn.f32 	%f196, %f195, %f182, %f194;
	ld.shared.f32 	%f197, [%r235+692];
	fma.rn.f32 	%f198, %f197, %f183, %f196;
	ld.shared.f32 	%f199, [%r235+720];
	fma.rn.f32 	%f200, %f199, %f184, %f198;
	ld.shared.f32 	%f201, [%r235+724];
	fma.rn.f32 	%f202, %f201, %f185, %f200;
	ld.shared.f32 	%f203, [%r235+728];
	fma.rn.f32 	%f204, %f203, %f186, %f202;
	add.s32 	%r253, %r232, 2016;
	mul.wide.u32 	%rd70, %r253, 4;
	add.s64 	%rd71, %rd33, %rd70;
	ld.global.nc.f32 	%f205, [%rd71];
	add.s32 	%r254, %r232, 2048;
	mul.wide.u32 	%rd72, %r254, 4;
	add.s64 	%rd73, %rd33, %rd72;
	ld.global.nc.f32 	%f206, [%rd73];
	add.s32 	%r255, %r232, 2080;
	mul.wide.u32 	%rd74, %r255, 4;
	add.s64 	%rd75, %rd33, %rd74;
	ld.global.nc.f32 	%f207, [%rd75];
	add.s32 	%r256, %r232, 2112;
	mul.wide.u32 	%rd76, %r256, 4;
	add.s64 	%rd77, %rd33, %rd76;
	ld.global.nc.f32 	%f208, [%rd77];
	add.s32 	%r257, %r232, 2144;
	mul.wide.u32 	%rd78, %r257, 4;
	add.s64 	%rd79, %rd33, %rd78;
	ld.global.nc.f32 	%f209, [%rd79];
	add.s32 	%r258, %r232, 2176;
	mul.wide.u32 	%rd80, %r258, 4;
	add.s64 	%rd81, %rd33, %rd80;
	ld.global.nc.f32 	%f210, [%rd81];
	add.s32 	%r259, %r232, 2208;
	mul.wide.u32 	%rd82, %r259, 4;
	add.s64 	%rd83, %rd33, %rd82;
	ld.global.nc.f32 	%f211, [%rd83];
	add.s32 	%r260, %r232, 2240;
	mul.wide.u32 	%rd84, %r260, 4;
	add.s64 	%rd85, %rd33, %rd84;
	ld.global.nc.f32 	%f212, [%rd85];
	add.s32 	%r261, %r232, 2272;
	mul.wide.u32 	%rd86, %r261, 4;
	add.s64 	%rd87, %rd33, %rd86;
	ld.global.nc.f32 	%f213, [%rd87];
	ld.shared.f32 	%f214, [%r235+756];
	fma.rn.f32 	%f215, %f214, %f205, %f204;
	ld.shared.f32 	%f216, [%r235+760];
	fma.rn.f32 	%f217, %f216, %f206, %f215;
	ld.shared.f32 	%f218, [%r235+764];
	fma.rn.f32 	%f219, %f218, %f207, %f217;
	ld.shared.f32 	%f220, [%r235+792];
	fma.rn.f32 	%f221, %f220, %f208, %f219;
	ld.shared.f32 	%f222, [%r235+796];
	fma.rn.f32 	%f223, %f222, %f209, %f221;
	ld.shared.f32 	%f224, [%r235+800];
	fma.rn.f32 	%f225, %f224, %f210, %f223;
	ld.shared.f32 	%f226, [%r235+828];
	fma.rn.f32 	%f227, %f226, %f211, %f225;
	ld.shared.f32 	%f228, [%r235+832];
	fma.rn.f32 	%f229, %f228, %f212, %f227;
	ld.shared.f32 	%f230, [%r235+836];
	fma.rn.f32 	%f231, %f230, %f213, %f229;
	add.s32 	%r262, %r232, 2304;
	mul.wide.u32 	%rd88, %r262, 4;
	add.s64 	%rd89, %rd33, %rd88;
	ld.global.nc.f32 	%f232, [%rd89];
	ld.global.nc.f32 	%f233, [%rd89+128];
	ld.global.nc.f32 	%f234, [%rd89+256];
	ld.global.nc.f32 	%f235, [%rd89+384];
	ld.global.nc.f32 	%f236, [%rd89+512];
	ld.global.nc.f32 	%f237, [%rd89+640];
	ld.global.nc.f32 	%f238, [%rd89+768];
	ld.global.nc.f32 	%f239, [%rd89+896];
	add.s32 	%r263, %r232, 2560;
	mul.wide.u32 	%rd90, %r263, 4;
	add.s64 	%rd91, %rd33, %rd90;
	ld.global.nc.f32 	%f240, [%rd91];
	ld.shared.f32 	%f241, [%r235+864];
	fma.rn.f32 	%f242, %f241, %f232, %f231;
	ld.shared.f32 	%f243, [%r235+868];
	fma.rn.f32 	%f244, %f243, %f233, %f242;
	ld.shared.f32 	%f245, [%r235+872];
	fma.rn.f32 	%f246, %f245, %f234, %f244;
	ld.shared.f32 	%f247, [%r235+900];
	fma.rn.f32 	%f248, %f247, %f235, %f246;
	ld.shared.f32 	%f249, [%r235+904];
	fma.rn.f32 	%f250, %f249, %f236, %f248;
	ld.shared.f32 	%f251, [%r235+908];
	fma.rn.f32 	%f252, %f251, %f237, %f250;
	ld.shared.f32 	%f253, [%r235+936];
	fma.rn.f32 	%f254, %f253, %f238, %f252;
	ld.shared.f32 	%f255, [%r235+940];
	fma.rn.f32 	%f256, %f255, %f239, %f254;
	ld.shared.f32 	%f257, [%r235+944];
	fma.rn.f32 	%f258, %f257, %f240, %f256;
	add.s32 	%r264, %r232, 2592;
	mul.wide.u32 	%rd92, %r264, 4;
	add.s64 	%rd93, %rd33, %rd92;
	ld.global.nc.f32 	%f259, [%rd93];
	ld.global.nc.f32 	%f260, [%rd93+128];
	ld.global.nc.f32 	%f261, [%rd93+256];
	ld.global.nc.f32 	%f262, [%rd93+384];
	ld.global.nc.f32 	%f263, [%rd93+512];
	ld.global.nc.f32 	%f264, [%rd93+640];
	ld.global.nc.f32 	%f265, [%rd93+768];
	ld.global.nc.f32 	%f266, [%rd93+896];
	ld.global.nc.f32 	%f267, [%rd93+1024];
	ld.shared.f32 	%f268, [%r235+972];
	fma.rn.f32 	%f269, %f268, %f259, %f258;
	ld.shared.f32 	%f270, [%r235+976];
	fma.rn.f32 	%f271, %f270, %f260, %f269;
	ld.shared.f32 	%f272, [%r235+980];
	fma.rn.f32 	%f273, %f272, %f261, %f271;
	ld.shared.f32 	%f274, [%r235+1008];
	fma.rn.f32 	%f275, %f274, %f262, %f273;
	ld.shared.f32 	%f276, [%r235+1012];
	fma.rn.f32 	%f277, %f276, %f263, %f275;
	ld.shared.f32 	%f278, [%r235+1016];
	fma.rn.f32 	%f279, %f278, %f264, %f277;
	ld.shared.f32 	%f280, [%r235+1044];
	fma.rn.f32 	%f281, %f280, %f265, %f279;
	ld.shared.f32 	%f282, [%r235+1048];
	fma.rn.f32 	%f283, %f282, %f266, %f281;
	ld.shared.f32 	%f284, [%r235+1052];
	fma.rn.f32 	%f285, %f284, %f267, %f283;
	add.s32 	%r265, %r232, 2880;
	mul.wide.u32 	%rd94, %r265, 4;
	add.s64 	%rd95, %rd33, %rd94;
	ld.global.nc.f32 	%f286, [%rd95];
	ld.global.nc.f32 	%f287, [%rd95+128];
	ld.global.nc.f32 	%f288, [%rd95+256];
	ld.global.nc.f32 	%f289, [%rd95+384];
	ld.global.nc.f32 	%f290, [%rd95+512];
	ld.global.nc.f32 	%f291, [%rd95+640];
	add.s32 	%r266, %r232, 3072;
	mul.wide.u32 	%rd96, %r266, 4;
	add.s64 	%rd97, %rd33, %rd96;
	ld.global.nc.f32 	%f292, [%rd97];
	add.s32 	%r267, %r232, 3104;
	mul.wide.u32 	%rd98, %r267, 4;
	add.s64 	%rd99, %rd33, %rd98;
	ld.global.nc.f32 	%f293, [%rd99];
	add.s32 	%r268, %r232, 3136;
	mul.wide.u32 	%rd100, %r268, 4;
	add.s64 	%rd101, %rd33, %rd100;
	ld.global.nc.f32 	%f294, [%rd101];
	ld.shared.f32 	%f295, [%r235+1080];
	fma.rn.f32 	%f296, %f295, %f286, %f285;
	ld.shared.f32 	%f297, [%r235+1084];
	fma.rn.f32 	%f298, %f297, %f287, %f296;
	ld.shared.f32 	%f299, [%r235+1088];
	fma.rn.f32 	%f300, %f299, %f288, %f298;
	ld.shared.f32 	%f301, [%r235+1116];
	fma.rn.f32 	%f302, %f301, %f289, %f300;
	ld.shared.f32 	%f303, [%r235+1120];
	fma.rn.f32 	%f304, %f303, %f290, %f302;
	ld.shared.f32 	%f305, [%r235+1124];
	fma.rn.f32 	%f306, %f305, %f291, %f304;
	ld.shared.f32 	%f307, [%r235+1152];
	fma.rn.f32 	%f308, %f307, %f292, %f306;
	ld.shared.f32 	%f309, [%r235+1156];
	fma.rn.f32 	%f310, %f309, %f293, %f308;
	ld.shared.f32 	%f311, [%r235+1160];
	fma.rn.f32 	%f312, %f311, %f294, %f310;
	add.s32 	%r269, %r232, 3168;
	mul.wide.u32 	%rd102, %r269, 4;
	add.s64 	%rd103, %rd33, %rd102;
	ld.global.nc.f32 	%f313, [%rd103];
	ld.global.nc.f32 	%f314, [%rd103+128];
	ld.global.nc.f32 	%f315, [%rd103+256];
	ld.global.nc.f32 	%f316, [%rd103+384];
	ld.global.nc.f32 	%f317, [%rd103+512];
	ld.global.nc.f32 	%f318, [%rd103+640];
	ld.global.nc.f32 	%f319, [%rd103+768];
	ld.global.nc.f32 	%f320, [%rd103+896];
	ld.global.nc.f32 	%f321, [%rd103+1024];
	ld.shared.f32 	%f322, [%r235+1188];
	fma.rn.f32 	%f323, %f322, %f313, %f312;
	ld.shared.f32 	%f324, [%r235+1192];
	fma.rn.f32 	%f325, %f324, %f314, %f323;
	ld.shared.f32 	%f326, [%r235+1196];
	fma.rn.f32 	%f327, %f326, %f315, %f325;
	ld.shared.f32 	%f328, [%r235+1224];
	fma.rn.f32 	%f329, %f328, %f316, %f327;
	ld.shared.f32 	%f330, [%r235+1228];
	fma.rn.f32 	%f331, %f330, %f317, %f329;
	ld.shared.f32 	%f332, [%r235+1232];
	fma.rn.f32 	%f333, %f332, %f318, %f331;
	ld.shared.f32 	%f334, [%r235+1260];
	fma.rn.f32 	%f335, %f334, %f319, %f333;
	ld.shared.f32 	%f336, [%r235+1264];
	fma.rn.f32 	%f337, %f336, %f320, %f335;
	ld.shared.f32 	%f338, [%r235+1268];
	fma.rn.f32 	%f339, %f338, %f321, %f337;
	add.s32 	%r270, %r232, 3456;
	mul.wide.u32 	%rd104, %r270, 4;
	add.s64 	%rd105, %rd33, %rd104;
	ld.global.nc.f32 	%f340, [%rd105];
	ld.global.nc.f32 	%f341, [%rd105+128];
	ld.global.nc.f32 	%f342, [%rd105+256];
	ld.global.nc.f32 	%f343, [%rd105+384];
	add.s32 	%r271, %r232, 3584;
	mul.wide.u32 	%rd106, %r271, 4;
	add.s64 	%rd107, %rd33, %rd106;
	ld.global.nc.f32 	%f344, [%rd107];
	add.s32 	%r272, %r232, 3616;
	mul.wide.u32 	%rd108, %r272, 4;
	add.s64 	%rd109, %rd33, %rd108;
	ld.global.nc.f32 	%f345, [%rd109];
	add.s32 	%r273, %r232, 3648;
	mul.wide.u32 	%rd110, %r273, 4;
	add.s64 	%rd111, %rd33, %rd110;
	ld.global.nc.f32 	%f346, [%rd111];
	add.s32 	%r274, %r232, 3680;
	mul.wide.u32 	%rd112, %r274, 4;
	add.s64 	%rd113, %rd33, %rd112;
	ld.global.nc.f32 	%f347, [%rd113];
	add.s32 	%r275, %r232, 3712;
	mul.wide.u32 	%rd114, %r275, 4;
	add.s64 	%rd115, %rd33, %rd114;
	ld.global.nc.f32 	%f348, [%rd115];
	ld.shared.f32 	%f349, [%r235+1296];
	fma.rn.f32 	%f350, %f349, %f340, %f339;
	ld.shared.f32 	%f351, [%r235+1300];
	fma.rn.f32 	%f352, %f351, %f341, %f350;
	ld.shared.f32 	%f353, [%r235+1304];
	fma.rn.f32 	%f354, %f353, %f342, %f352;
	ld.shared.f32 	%f355, [%r235+1332];
	fma.rn.f32 	%f356, %f355, %f343, %f354;
	ld.shared.f32 	%f357, [%r235+1336];
	fma.rn.f32 	%f358, %f357, %f344, %f356;
	ld.shared.f32 	%f359, [%r235+1340];
	fma.rn.f32 	%f360, %f359, %f345, %f358;
	ld.shared.f32 	%f361, [%r235+1368];
	fma.rn.f32 	%f362, %f361, %f346, %f360;
	ld.shared.f32 	%f363, [%r235+1372];
	fma.rn.f32 	%f364, %f363, %f347, %f362;
	ld.shared.f32 	%f365, [%r235+1376];
	fma.rn.f32 	%f366, %f365, %f348, %f364;
	add.s32 	%r276, %r232, 3744;
	mul.wide.u32 	%rd116, %r276, 4;
	add.s64 	%rd117, %rd33, %rd116;
	ld.global.nc.f32 	%f367, [%rd117];
	ld.global.nc.f32 	%f368, [%rd117+128];
	ld.global.nc.f32 	%f369, [%rd117+256];
	ld.global.nc.f32 	%f370, [%rd117+384];
	ld.global.nc.f32 	%f371, [%rd117+512];
	ld.global.nc.f32 	%f372, [%rd117+640];
	ld.global.nc.f32 	%f373, [%rd117+768];
	ld.global.nc.f32 	%f374, [%rd117+896];
	ld.global.nc.f32 	%f375, [%rd117+1024];
	ld.shared.f32 	%f376, [%r235+1404];
	fma.rn.f32 	%f377, %f376, %f367, %f366;
	ld.shared.f32 	%f378, [%r235+1408];
	fma.rn.f32 	%f379, %f378, %f368, %f377;
	ld.shared.f32 	%f380, [%r235+1412];
	fma.rn.f32 	%f381, %f380, %f369, %f379;
	ld.shared.f32 	%f382, [%r235+1440];
	fma.rn.f32 	%f383, %f382, %f370, %f381;
	ld.shared.f32 	%f384, [%r235+1444];
	fma.rn.f32 	%f385, %f384, %f371, %f383;
	ld.shared.f32 	%f386, [%r235+1448];
	fma.rn.f32 	%f387, %f386, %f372, %f385;
	ld.shared.f32 	%f388, [%r235+1476];
	fma.rn.f32 	%f389, %f388, %f373, %f387;
	ld.shared.f32 	%f390, [%r235+1480];
	fma.rn.f32 	%f391, %f390, %f374, %f389;
	ld.shared.f32 	%f392, [%r235+1484];
	fma.rn.f32 	%f393, %f392, %f375, %f391;
	add.s32 	%r277, %r232, 4032;
	mul.wide.u32 	%rd118, %r277, 4;
	add.s64 	%rd119, %rd33, %rd118;
	ld.global.nc.f32 	%f394, [%rd119];
	ld.global.nc.f32 	%f395, [%rd119+128];
	add.s32 	%r278, %r232, 4096;
	mul.wide.u32 	%rd120, %r278, 4;
	add.s64 	%rd121, %rd33, %rd120;
	ld.global.nc.f32 	%f396, [%rd121];
	add.s32 	%r279, %r232, 4128;
	mul.wide.u32 	%rd122, %r279, 4;
	add.s64 	%rd123, %rd33, %rd122;
	ld.global.nc.f32 	%f397, [%rd123];
	add.s32 	%r280, %r232, 4160;
	mul.wide.u32 	%rd124, %r280, 4;
	add.s64 	%rd125, %rd33, %rd124;
	ld.global.nc.f32 	%f398, [%rd125];
	add.s32 	%r281, %r232, 4192;
	mul.wide.u32 	%rd126, %r281, 4;
	add.s64 	%rd127, %rd33, %rd126;
	ld.global.nc.f32 	%f399, [%rd127];
	add.s32 	%r282, %r232, 4224;
	mul.wide.u32 	%rd128, %r282, 4;
	add.s64 	%rd129, %rd33, %rd128;
	ld.global.nc.f32 	%f400, [%rd129];
	add.s32 	%r283, %r232, 4256;
	mul.wide.u32 	%rd130, %r283, 4;
	add.s64 	%rd131, %rd33, %rd130;
	ld.global.nc.f32 	%f401, [%rd131];
	add.s32 	%r284, %r232, 4288;
	mul.wide.u32 	%rd132, %r284, 4;
	add.s64 	%rd133, %rd33, %rd132;
	ld.global.nc.f32 	%f402, [%rd133];
	ld.shared.f32 	%f403, [%r235+1512];
	fma.rn.f32 	%f404, %f403, %f394, %f393;
	ld.shared.f32 	%f405, [%r235+1516];
	fma.rn.f32 	%f406, %f405, %f395, %f404;
	ld.shared.f32 	%f407, [%r235+1520];
	fma.rn.f32 	%f408, %f407, %f396, %f406;
	ld.shared.f32 	%f409, [%r235+1548];
	fma.rn.f32 	%f410, %f409, %f397, %f408;
	ld.shared.f32 	%f411, [%r235+1552];
	fma.rn.f32 	%f412, %f411, %f398, %f410;
	ld.shared.f32 	%f413, [%r235+1556];
	fma.rn.f32 	%f414, %f413, %f399, %f412;
	ld.shared.f32 	%f415, [%r235+1584];
	fma.rn.f32 	%f416, %f415, %f400, %f414;
	ld.shared.f32 	%f417, [%r235+1588];
	fma.rn.f32 	%f418, %f417, %f401, %f416;
	ld.shared.f32 	%f419, [%r235+1592];
	fma.rn.f32 	%f420, %f419, %f402, %f418;
	add.s32 	%r285, %r232, 4320;
	mul.wide.u32 	%rd134, %r285, 4;
	add.s64 	%rd135, %rd33, %rd134;
	ld.global.nc.f32 	%f421, [%rd135];
	ld.global.nc.f32 	%f422, [%rd135+128];
	ld.global.nc.f32 	%f423, [%rd135+256];
	ld.global.nc.f32 	%f424, [%rd135+384];
	ld.global.nc.f32 	%f425, [%rd135+512];
	ld.global.nc.f32 	%f426, [%rd135+640];
	ld.global.nc.f32 	%f427, [%rd135+768];
	ld.global.nc.f32 	%f428, [%rd135+896];
	ld.global.nc.f32 	%f429, [%rd135+1024];
	ld.shared.f32 	%f430, [%r235+1620];
	fma.rn.f32 	%f431, %f430, %f421, %f420;
	ld.shared.f32 	%f432, [%r235+1624];
	fma.rn.f32 	%f433, %f432, %f422, %f431;
	ld.shared.f32 	%f434, [%r235+1628];
	fma.rn.f32 	%f435, %f434, %f423, %f433;
	ld.shared.f32 	%f436, [%r235+1656];
	fma.rn.f32 	%f437, %f436, %f424, %f435;
	ld.shared.f32 	%f438, [%r235+1660];
	fma.rn.f32 	%f439, %f438, %f425, %f437;
	ld.shared.f32 	%f440, [%r235+1664];
	fma.rn.f32 	%f441, %f440, %f426, %f439;
	ld.shared.f32 	%f442, [%r235+1692];
	fma.rn.f32 	%f443, %f442, %f427, %f441;
	ld.shared.f32 	%f444, [%r235+1696];
	fma.rn.f32 	%f445, %f444, %f428, %f443;
	ld.shared.f32 	%f446, [%r235+1700];
	fma.rn.f32 	%f1, %f446, %f429, %f445;
	setp.gt.u32 	%p24, %r3, 223;
	@%p24 bra 	$L__BB1_30;
	mad.lo.s32 	%r286, %r2, 7, %r4;
	mad.lo.s32 	%r287, %r5, 49, %r286;
	cvta.to.global.u64 	%rd136, %rd3;
	mul.wide.u32 	%rd137, %r287, 4;
	add.s64 	%rd138, %rd136, %rd137;
	atom.global.add.f32 	%f447, [%rd138], %f1;
$L__BB1_30:
	ret;

}


// ===== COMPILED SASS (sm_100) =====

	.target	sm_100

	.elftype	@"ET_EXEC"


//--------------------- .note.nv.tkinfo           --------------------------
	.section	.note.nv.tkinfo,"",@"SHT_NOTE"
	.sectionflags	@"SHF_NOTE_NV_TKINFO"
	.tkinfo
        /*0018*/ 	.word	0x00000002
        /*0030*/ 	.string	""
        /*0030*/ 	.string	"ptxas"
        /*0030*/ 	.string	"Cuda compilation tools, release 13.0, V13.0.88"
        /*0030*/ 	.string	"Build cuda_13.0.r13.0/compiler.36424714_0"
        /*0030*/ 	.string	"-arch sm_100 -m 64 "



//--------------------- .note.nv.cuinfo           --------------------------
	.section	.note.nv.cuinfo,"",@"SHT_NOTE"
	.sectionflags	@"SHF_NOTE_NV_CUINFO"
        /*0018*/ 	.short	0x0002
        /*001a*/ 	.short	0x0064
        /*001c*/ 	.short	0x0082
	.zero		2


//--------------------- .nv.info                  --------------------------
	.section	.nv.info,"",@"SHT_CUDA_INFO"
	.align	4


	//----- nvinfo : EIATTR_REGCOUNT
	.align		4
        /*0000*/ 	.byte	0x04, 0x2f
        /*0002*/ 	.short	(.L_1 - .L_0)
	.align		4
.L_0:
        /*0004*/ 	.word	index@(default_function_kernel0)
        /*0008*/ 	.word	0x00000074


	//----- nvinfo : EIATTR_FRAME_SIZE
	.align		4
.L_1:
        /*000c*/ 	.byte	0x04, 0x11
        /*000e*/ 	.short	(.L_3 - .L_2)
	.align		4
.L_2:
        /*0010*/ 	.word	index@(default_function_kernel0)
        /*0014*/ 	.word	0x00000000


	//----- nvinfo : EIATTR_REGCOUNT
	.align		4
.L_3:
        /*0018*/ 	.byte	0x04, 0x2f
        /*001a*/ 	.short	(.L_5 - .L_4)
	.align		4
.L_4:
        /*001c*/ 	.word	index@(_Z6conv2dPfPKfS_)
        /*0020*/ 	.word	0x00000020


	//----- nvinfo : EIATTR_FRAME_SIZE
	.align		4
.L_5:
        /*0024*/ 	.byte	0x04, 0x11
        /*0026*/ 	.short	(.L_7 - .L_6)
	.align		4
.L_6:
        /*0028*/ 	.word	index@(_Z6conv2dPfPKfS_)
        /*002c*/ 	.word	0x00000000


	//----- nvinfo : EIATTR_MIN_STACK_SIZE
	.align		4
.L_7:
        /*0030*/ 	.byte	0x04, 0x12
        /*0032*/ 	.short	(.L_9 - .L_8)
	.align		4
.L_8:
        /*0034*/ 	.word	index@(_Z6conv2dPfPKfS_)
        /*0038*/ 	.word	0x00000000


	//----- nvinfo : EIATTR_MIN_STACK_SIZE
	.align		4
.L_9:
        /*003c*/ 	.byte	0x04, 0x12
        /*003e*/ 	.short	(.L_11 - .L_10)
	.align		4
.L_10:
        /*0040*/ 	.word	index@(default_function_kernel0)
        /*0044*/ 	.word	0x00000000
.L_11:


//--------------------- .nv.compat                --------------------------
	.section	.nv.compat,"",@"SHT_CUDA_COMPAT_INFO"
	.align	4
        /*0000*/ 	.byte	0x02, 0x09, 0x00, 0x00, 0x02, 0x02, 0x01, 0x00, 0x02, 0x05, 0x05, 0x00, 0x03, 0x07, 0x01, 0x01
        /*0010*/ 	.byte	0x02, 0x03, 0x00, 0x00, 0x02, 0x06, 0x01, 0x00, 0x04, 0x0b, 0x08, 0x00, 0x09, 0x00, 0x00, 0x00
        /*0020*/ 	.byte	0x00, 0x00, 0x00, 0x00


//--------------------- .nv.info._Z6conv2dPfPKfS_ --------------------------
	.section	.nv.info._Z6conv2dPfPKfS_,"",@"SHT_CUDA_INFO"
	.sectionflags	@""
	.align	4


	//----- nvinfo : EIATTR_CUDA_API_VERSION
	.align		4
        /*0000*/ 	.byte	0x04, 0x37
        /*0002*/ 	.short	(.L_13 - .L_12)
.L_12:
        /*0004*/ 	.word	0x00000082


	//----- nvinfo : EIATTR_KPARAM_INFO
	.align		4
.L_13:
        /*0008*/ 	.byte	0x04, 0x17
        /*000a*/ 	.short	(.L_15 - .L_14)
.L_14:
        /*000c*/ 	.word	0x00000000
        /*0010*/ 	.short	0x0002
        /*0012*/ 	.short	0x0010
        /*0014*/ 	.byte	0x00, 0xf5, 0x21, 0x00


	//----- nvinfo : EIATTR_KPARAM_INFO
	.align		4
.L_15:
        /*0018*/ 	.byte	0x04, 0x17
        /*001a*/ 	.short	(.L_17 - .L_16)
.L_16:
        /*001c*/ 	.word	0x00000000
        /*0020*/ 	.short	0x0001
        /*0022*/ 	.short	0x0008
        /*0024*/ 	.byte	0x00, 0xf5, 0x21, 0x00


	//----- nvinfo : EIATTR_KPARAM_INFO
	.align		4
.L_17:
        /*0028*/ 	.byte	0x04, 0x17
        /*002a*/ 	.short	(.L_19 - .L_18)
.L_18:
        /*002c*/ 	.word	0x00000000
        /*0030*/ 	.short	0x0000
        /*0032*/ 	.short	0x0000
        /*0034*/ 	.byte	0x00, 0xf5, 0x21, 0x00


	//----- nvinfo : EIATTR_SPARSE_MMA_MASK
	.align		4
.L_19:
        /*0038*/ 	.byte	0x03, 0x50
        /*003a*/ 	.short	0x0000


	//----- nvinfo : EIATTR_MAXREG_COUNT
	.align		4
        /*003c*/ 	.byte	0x03, 0x1b
        /*003e*/ 	.short	0x00ff


	//----- nvinfo : EIATTR_NUM_BARRIERS
	.align		4
        /*0040*/ 	.byte	0x02, 0x4c
        /*0042*/ 	.byte	0x01
	.zero		1


	//----- nvinfo : EIATTR_MERCURY_ISA_VERSION
	.align		4
        /*0044*/ 	.byte	0x03, 0x5f
        /*0046*/ 	.short	0x0101


	//----- nvinfo : EIATTR_VRC_CTA_INIT_COUNT
	.align		4
        /*0048*/ 	.byte	0x02, 0x4a
	.zero		1
	.zero		1


	//----- nvinfo : EIATTR_EXIT_INSTR_OFFSETS
	.align		4
        /*004c*/ 	.byte	0x04, 0x1c
        /*004e*/ 	.short	(.L_21 - .L_20)


	//   ....[0]....
.L_20:
        /*0050*/ 	.word	0x00003740


	//   ....[1]....
        /*0054*/ 	.word	0x00003810


	//----- nvinfo : EIATTR_CRS_STACK_SIZE
	.align		4
.L_21:
        /*0058*/ 	.byte	0x04, 0x1e
        /*005a*/ 	.short	(.L_23 - .L_22)
.L_22:
        /*005c*/ 	.word	0x00000000


	//----- nvinfo : EIATTR_CBANK_PARAM_SIZE
	.align		4
.L_23:
        /*0060*/ 	.byte	0x03, 0x19
        /*0062*/ 	.short	0x0018


	//----- nvinfo : EIATTR_PARAM_CBANK
	.align		4
        /*0064*/ 	.byte	0x04, 0x0a
        /*0066*/ 	.short	(.L_25 - .L_24)
	.align		4
.L_24:
        /*0068*/ 	.word	index@(.nv.constant0._Z6conv2dPfPKfS_)
        /*006c*/ 	.short	0x0380
        /*006e*/ 	.short	0x0018


	//----- nvinfo : EIATTR_SW_WAR
	.align		4
.L_25:
        /*0070*/ 	.byte	0x04, 0x36
        /*0072*/ 	.short	(.L_27 - .L_26)
.L_26:
        /*0074*/ 	.word	0x00000008
.L_27:


//--------------------- .nv.info.default_function_kernel0 --------------------------
	.section	.nv.info.default_function_kernel0,"",@"SHT_CUDA_INFO"
	.sectionflags	@""
	.align	4


	//----- nvinfo : EIATTR_CUDA_API_VERSION
	.align		4
        /*0000*/ 	.byte	0x04, 0x37
        /*0002*/ 	.short	(.L_29 - .L_28)
.L_28:
        /*0004*/ 	.word	0x00000082


	//----- nvinfo : EIATTR_KPARAM_INFO
	.align		4
.L_29:
        /*0008*/ 	.byte	0x04, 0x17
        /*000a*/ 	.short	(.L_31 - .L_30)
.L_30:
        /*000c*/ 	.word	0x00000000
        /*0010*/ 	.short	0x0002
        /*0012*/ 	.short	0x0010
        /*0014*/ 	.byte	0x00, 0xf5, 0x21, 0x00


	//----- nvinfo : EIATTR_KPARAM_INFO
	.align		4
.L_31:
        /*0018*/ 	.byte	0x04, 0x17
        /*001a*/ 	.short	(.L_33 - .L_32)
.L_32:
        /*001c*/ 	.word	0x00000000
        /*0020*/ 	.short	0x0001
        /*0022*/ 	.short	0x0008
        /*0024*/ 	.byte	0x00, 0xf5, 0x21, 0x00


	//----- nvinfo : EIATTR_KPARAM_INFO
	.align		4
.L_33:
        /*0028*/ 	.byte	0x04, 0x17
        /*002a*/ 	.short	(.L_35 - .L_34)
.L_34:
        /*002c*/ 	.word	0x00000000
        /*0030*/ 	.short	0x0000
        /*0032*/ 	.short	0x0000
        /*0034*/ 	.byte	0x00, 0xf5, 0x21, 0x00


	//----- nvinfo : EIATTR_SPARSE_MMA_MASK
	.align		4
.L_35:
        /*0038*/ 	.byte	0x03, 0x50
        /*003a*/ 	.short	0x0000


	//----- nvinfo : EIATTR_MAXREG_COUNT
	.align		4
        /*003c*/ 	.byte	0x03, 0x1b
        /*003e*/ 	.short	0x00ff


	//----- nvinfo : EIATTR_NUM_BARRIERS
	.align		4
        /*0040*/ 	.byte	0x02, 0x4c
        /*0042*/ 	.byte	0x01
	.zero		1


	//----- nvinfo : EIATTR_MERCURY_ISA_VERSION
	.align		4
        /*0044*/ 	.byte	0x03, 0x5f
        /*0046*/ 	.short	0x0101


	//----- nvinfo : EIATTR_VRC_CTA_INIT_COUNT
	.align		4
        /*0048*/ 	.byte	0x02, 0x4a
	.zero		1
	.zero		1


	//----- nvinfo : EIATTR_EXIT_INSTR_OFFSETS
	.align		4
        /*004c*/ 	.byte	0x04, 0x1c
        /*004e*/ 	.short	(.L_37 - .L_36)


	//   ....[0]....
.L_36:
        /*0050*/ 	.word	0x000072d0


	//----- nvinfo : EIATTR_CRS_STACK_SIZE
	.align		4
.L_37:
        /*0054*/ 	.byte	0x04, 0x1e
        /*0056*/ 	.short	(.L_39 - .L_38)
.L_38:
        /*0058*/ 	.word	0x00000000


	//----- nvinfo : EIATTR_CBANK_PARAM_SIZE
	.align		4
.L_39:
        /*005c*/ 	.byte	0x03, 0x19
        /*005e*/ 	.short	0x0018


	//----- nvinfo : EIATTR_PARAM_CBANK
	.align		4
        /*0060*/ 	.byte	0x04, 0x0a
        /*0062*/ 	.short	(.L_41 - .L_40)
	.align		4
.L_40:
        /*0064*/ 	.word	index@(.nv.constant0.default_function_kernel0)
        /*0068*/ 	.short	0x0380
        /*006a*/ 	.short	0x0018


	//----- nvinfo : EIATTR_SW_WAR
	.align		4
.L_41:
        /*006c*/ 	.byte	0x04, 0x36
        /*006e*/ 	.short	(.L_43 - .L_42)
.L_42:
        /*0070*/ 	.word	0x00000008
.L_43:


//--------------------- .nv.callgraph             --------------------------
	.section	.nv.callgraph,"",@"SHT_CUDA_CALLGRAPH"
	.align	4
	.sectionentsize	8
	.align		4
        /*0000*/ 	.word	0x00000000
	.align		4
        /*0004*/ 	.word	0xffffffff
	.align		4
        /*0008*/ 	.word	0x00000000
	.align		4
        /*000c*/ 	.word	0xfffffffe
	.align		4
        /*0010*/ 	.word	0x00000000
	.align		4
        /*0014*/ 	.word	0xfffffffd
	.align		4
        /*0018*/ 	.word	0x00000000
	.align		4
        /*001c*/ 	.word	0xfffffffc


//--------------------- .text._Z6conv2dPfPKfS_    --------------------------
	.section	.text._Z6conv2dPfPKfS_,"ax",@progbits
	.align	128
        .global         _Z6conv2dPfPKfS_
        .type           _Z6conv2dPfPKfS_,@function
        .size           _Z6conv2dPfPKfS_,(.L_x_35 - _Z6conv2dPfPKfS_)
        .other          _Z6conv2dPfPKfS_,@"STO_CUDA_ENTRY STV_DEFAULT"
_Z6conv2dPfPKfS_:
.text._Z6conv2dPfPKfS_:
[----:B------:R-:W-:Y:S01]  /*0000*/  LDC R1, c[0x0][0x37c] ;  /* 0x0000df00ff017b82 */ /* 0x000fe20000000800 */
[----:B------:R-:W0:Y:S01]  /*0010*/  S2R R11, SR_TID.X ;  /* 0x00000000000b7919 */ /* 0x000e220000002100 */
[----:B------:R-:W-:Y:S01]  /*0020*/  BSSY.RECONVERGENT B0, `(.L_x_0) ;  /* 0x0000045000007945 */ /* 0x000fe20003800200 */
[----:B------:R-:W1:Y:S01]  /*0030*/  S2R R3, SR_CTAID.X ;  /* 0x0000000000037919 */ /* 0x000e620000002500 */
[----:B0-----:R-:W-:Y:S02]  /*0040*/  ISETP.GT.U32.AND P0, PT, R11, 0x1af, PT ;  /* 0x000001af0b00780c */ /* 0x001fe40003f04070 */
[----:B------:R-:W-:Y:S01]  /*0050*/  SHF.R.U32.HI R0, RZ, 0x5, R11 ;  /* 0x00000005ff007819 */ /* 0x000fe2000001160b */
[----:B-1----:R-:W-:Y:S01]  /*0060*/  IMAD.HI.U32 R4, R3, -0x6db6db6d, RZ ;  /* 0x9249249303047827 */ /* 0x002fe200078e00ff */
[----:B------:R-:W-:-:S04]  /*0070*/  LOP3.LUT R2, R11, 0x1f, RZ, 0xc0, !PT ;  /* 0x0000001f0b027812 */ /* 0x000fc800078ec0ff */
[----:B------:R-:W-:-:S05]  /*0080*/  SHF.R.U32.HI R4, RZ, 0x2, R4 ;  /* 0x00000002ff047819 */ /* 0x000fca0000011604 */
[----:B------:R-:W-:Y:S01]  /*0090*/  IMAD R3, R4, -0x7, R3 ;  /* 0xfffffff904037824 */ /* 0x000fe200078e0203 */
[----:B------:R-:W-:Y:S06]  /*00a0*/  @P0 BRA `(.L_x_1) ;  /* 0x0000000000f00947 */ /* 0x000fec0003800000 */
[----:B------:R-:W0:Y:S01]  /*00b0*/  LDC R6, c[0x0][0x360] ;  /* 0x0000d800ff067b82 */ /* 0x000e220000000800 */
[----:B------:R-:W-:Y:S01]  /*00c0*/  BSSY.RECONVERGENT B1, `(.L_x_2) ;  /* 0x000002b000017945 */ /* 0x000fe20003800200 */
[----:B0-----:R-:W0:Y:S01]  /*00d0*/  I2F.U32.RP R12, R6 ;  /* 0x00000006000c7306 */ /* 0x001e220000209000 */
[----:B------:R-:W-:Y:S02]  /*00e0*/  IADD3 R5, PT, PT, R11, R6, RZ ;  /* 0x000000060b057210 */ /* 0x000fe40007ffe0ff */
[----:B------:R-:W-:Y:S02]  /*00f0*/  ISETP.NE.U32.AND P2, PT, R6, RZ, PT ;  /* 0x000000ff0600720c */ /* 0x000fe40003f45070 */
[C---:B------:R-:W-:Y:S02]  /*0100*/  ISETP.GE.U32.AND P0, PT, R5.reuse, 0x1b0, PT ;  /* 0x000001b00500780c */ /* 0x040fe40003f06070 */
[----:B------:R-:W-:Y:S02]  /*0110*/  VIMNMX.U32 R10, PT, PT, R5, 0x1b0, !PT ;  /* 0x000001b0050a7848 */ /* 0x000fe40007fe0000 */
[----:B------:R-:W-:-:S04]  /*0120*/  SEL R7, RZ, 0x1, P0 ;  /* 0x00000001ff077807 */ /* 0x000fc80000000000 */
[----:B------:R-:W-:Y:S01]  /*0130*/  IADD3 R5, PT, PT, R10, -R5, -R7 ;  /* 0x800000050a057210 */ /* 0x000fe20007ffe807 */
[----:B0-----:R-:W0:Y:S02]  /*0140*/  MUFU.RCP R12, R12 ;  /* 0x0000000c000c7308 */ /* 0x001e240000001000 */
[----:B0-----:R-:W-:-:S06]  /*0150*/  IADD3 R8, PT, PT, R12, 0xffffffe, RZ ;  /* 0x0ffffffe0c087810 */ /* 0x001fcc0007ffe0ff */
[----:B------:R0:W1:Y:S02]  /*0160*/  F2I.FTZ.U32.TRUNC.NTZ R9, R8 ;  /* 0x0000000800097305 */ /* 0x000064000021f000 */
[----:B0-----:R-:W-:Y:S01]  /*0170*/  HFMA2 R8, -RZ, RZ, 0, 0 ;  /* 0x00000000ff087431 */ /* 0x001fe200000001ff */
[----:B-1----:R-:W-:-:S05]  /*0180*/  IADD3 R13, PT, PT, RZ, -R9, RZ ;  /* 0x80000009ff0d7210 */ /* 0x002fca0007ffe0ff */
[----:B------:R-:W-:-:S04]  /*0190*/  IMAD R13, R13, R6, RZ ;  /* 0x000000060d0d7224 */ /* 0x000fc800078e02ff */
[----:B------:R-:W-:-:S06]  /*01a0*/  IMAD.HI.U32 R12, R9, R13, R8 ;  /* 0x0000000d090c7227 */ /* 0x000fcc00078e0008 */
[----:B------:R-:W-:-:S05]  /*01b0*/  IMAD.HI.U32 R12, R12, R5, RZ ;  /* 0x000000050c0c7227 */ /* 0x000fca00078e00ff */
[----:B------:R-:W-:-:S05]  /*01c0*/  IADD3 R8, PT, PT, -R12, RZ, RZ ;  /* 0x000000ff0c087210 */ /* 0x000fca0007ffe1ff */
[----:B------:R-:W-:-:S05]  /*01d0*/  IMAD R5, R6, R8, R5 ;  /* 0x0000000806057224 */ /* 0x000fca00078e0205 */
[----:B------:R-:W-:-:S13]  /*01e0*/  ISETP.GE.U32.AND P0, PT, R5, R6, PT ;  /* 0x000000060500720c */ /* 0x000fda0003f06070 */
[-C--:B------:R-:W-:Y:S02]  /*01f0*/  @P0 IADD3 R5, PT, PT, R5, -R6.reuse, RZ ;  /* 0x8000000605050210 */ /* 0x080fe40007ffe0ff */
[----:B------:R-:W-:Y:S02]  /*0200*/  @P0 IADD3 R12, PT, PT, R12, 0x1, RZ ;  /* 0x000000010c0c0810 */ /* 0x000fe40007ffe0ff */
[----:B------:R-:W-:-:S13]  /*0210*/  ISETP.GE.U32.AND P1, PT, R5, R6, PT ;  /* 0x000000060500720c */ /* 0x000fda0003f26070 */
[----:B------:R-:W-:Y:S02]  /*0220*/  @P1 IADD3 R12, PT, PT, R12, 0x1, RZ ;  /* 0x000000010c0c1810 */ /* 0x000fe40007ffe0ff */
[----:B------:R-:W-:-:S04]  /*0230*/  @!P2 LOP3.LUT R12, RZ, R6, RZ, 0x33, !PT ;  /* 0x00000006ff0ca212 */ /* 0x000fc800078e33ff */
[----:B------:R-:W-:-:S04]  /*0240*/  IADD3 R7, PT, PT, R7, R12, RZ ;  /* 0x0000000c07077210 */ /* 0x000fc80007ffe0ff */
[C---:B------:R-:W-:Y:S02]  /*0250*/  LOP3.LUT R5, R7.reuse, 0x3, RZ, 0xc0, !PT ;  /* 0x0000000307057812 */ /* 0x040fe400078ec0ff */
[----:B------:R-:W-:Y:S02]  /*0260*/  ISETP.GE.U32.AND P1, PT, R7, 0x3, PT ;  /* 0x000000030700780c */ /* 0x000fe40003f26070 */
[----:B------:R-:W-:Y:S02]  /*0270*/  ISETP.NE.AND P0, PT, R5, 0x3, PT ;  /* 0x000000030500780c */ /* 0x000fe40003f05270 */
[----:B------:R-:W-:-:S11]  /*0280*/  MOV R5, R11 ;  /* 0x0000000b00057202 */ /* 0x000fd60000000f00 */
[----:B------:R-:W-:Y:S05]  /*0290*/  @!P0 BRA `(.L_x_3) ;  /* 0x0000000000348947 */ /* 0x000fea0003800000 */
[----:B------:R-:W0:Y:S01]  /*02a0*/  S2R R10, SR_CgaCtaId ;  /* 0x00000000000a7919 */ /* 0x000e220000008800 */
[----:B------:R-:W-:Y:S02]  /*02b0*/  MOV R5, 0x400 ;  /* 0x0000040000057802 */ /* 0x000fe40000000f00 */
[----:B------:R-:W-:Y:S02]  /*02c0*/  IADD3 R7, PT, PT, R7, 0x1, RZ ;  /* 0x0000000107077810 */ /* 0x000fe40007ffe0ff */
[----:B------:R-:W-:Y:S02]  /*02d0*/  MOV R8, RZ ;  /* 0x000000ff00087202 */ /* 0x000fe40000000f00 */
[----:B------:R-:W-:Y:S02]  /*02e0*/  LOP3.LUT R7, R7, 0x3, RZ, 0xc0, !PT ;  /* 0x0000000307077812 */ /* 0x000fe400078ec0ff */
[----:B0-----:R-:W-:Y:S02]  /*02f0*/  LEA R10, R10, R5, 0x18 ;  /* 0x000000050a0a7211 */ /* 0x001fe400078ec0ff */
[----:B------:R-:W-:-:S07]  /*0300*/  MOV R5, R11 ;  /* 0x0000000b00057202 */ /* 0x000fce0000000f00 */
.L_x_4:
[----:B------:R-:W-:Y:S02]  /*0310*/  LEA R9, R5, R10, 0x2 ;  /* 0x0000000a05097211 */ /* 0x000fe400078e10ff */
[----:B------:R-:W-:Y:S02]  /*0320*/  IADD3 R8, PT, PT, R8, 0x1, RZ ;  /* 0x0000000108087810 */ /* 0x000fe40007ffe0ff */
[----:B------:R-:W-:Y:S01]  /*0330*/  IADD3 R5, PT, PT, R6, R5, RZ ;  /* 0x0000000506057210 */ /* 0x000fe20007ffe0ff */
[----:B------:R0:W-:Y:S01]  /*0340*/  STS [R9], RZ ;  /* 0x000000ff09007388 */ /* 0x0001e20000000800 */
[----:B------:R-:W-:-:S13]  /*0350*/  ISETP.NE.AND P0, PT, R8, R7, PT ;  /* 0x000000070800720c */ /* 0x000fda0003f05270 */
[----:B0-----:R-:W-:Y:S05]  /*0360*/  @P0 BRA `(.L_x_4) ;  /* 0xfffffffc00e80947 */ /* 0x001fea000383ffff */
.L_x_3:
[----:B------:R-:W-:Y:S05]  /*0370*/  BSYNC.RECONVERGENT B1 ;  /* 0x0000000000017941 */ /* 0x000fea0003800200 */
.L_x_2:
[----:B------:R-:W-:Y:S05]  /*0380*/  @!P1 BRA `(.L_x_1) ;  /* 0x0000000000389947 */ /* 0x000fea0003800000 */
[----:B------:R-:W0:Y:S01]  /*0390*/  S2R R8, SR_CgaCtaId ;  /* 0x0000000000087919 */ /* 0x000e220000008800 */
[----:B------:R-:W-:-:S04]  /*03a0*/  MOV R7, 0x400 ;  /* 0x0000040000077802 */ /* 0x000fc80000000f00 */
[----:B0-----:R-:W-:-:S07]  /*03b0*/  LEA R10, R8, R7, 0x18 ;  /* 0x00000007080a7211 */ /* 0x001fce00078ec0ff */
.L_x_5:
[----:B0-----:R-:W-:Y:S02]  /*03c0*/  LEA R13, R5, R10, 0x2 ;  /* 0x0000000a050d7211 */ /* 0x001fe400078e10ff */
[C---:B------:R-:W-:Y:S02]  /*03d0*/  LEA R5, R6.reuse, R5, 0x2 ;  /* 0x0000000506057211 */ /* 0x040fe400078e10ff */
[C---:B------:R-:W-:Y:S01]  /*03e0*/  LEA R7, R6.reuse, R13, 0x2 ;  /* 0x0000000d06077211 */ /* 0x040fe200078e10ff */
[----:B------:R0:W-:Y:S01]  /*03f0*/  STS [R13], RZ ;  /* 0x000000ff0d007388 */ /* 0x0001e20000000800 */
[----:B------:R-:W-:Y:S02]  /*0400*/  ISETP.GE.U32.AND P0, PT, R5, 0x1b0, PT ;  /* 0x000001b00500780c */ /* 0x000fe40003f06070 */
[C---:B------:R-:W-:Y:S01]  /*0410*/  LEA R9, R6.reuse, R7, 0x2 ;  /* 0x0000000706097211 */ /* 0x040fe200078e10ff */
[----:B------:R0:W-:Y:S03]  /*0420*/  STS [R7], RZ ;  /* 0x000000ff07007388 */ /* 0x0001e60000000800 */
[----:B------:R-:W-:Y:S01]  /*0430*/  LEA R8, R6, R9, 0x2 ;  /* 0x0000000906087211 */ /* 0x000fe200078e10ff */
[----:B------:R0:W-:Y:S04]  /*0440*/  STS [R9], RZ ;  /* 0x000000ff09007388 */ /* 0x0001e80000000800 */
[----:B------:R0:W-:Y:S02]  /*0450*/  STS [R8], RZ ;  /* 0x000000ff08007388 */ /* 0x0001e40000000800 */
[----:B------:R-:W-:Y:S05]  /*0460*/  @!P0 BRA `(.L_x_5) ;  /* 0xfffffffc00d48947 */ /* 0x000fea000383ffff */
.L_x_1:
[----:B------:R-:W-:Y:S05]  /*0470*/  BSYNC.RECONVERGENT B0 ;  /* 0x0000000000007941 */ /* 0x000fea0003800200 */
.L_x_0:
[----:B------:R-:W-:Y:S01]  /*0480*/  BAR.SYNC.DEFER_BLOCKING 0x0 ;  /* 0x0000000000007b1d */ /* 0x000fe20000010000 */
[C---:B------:R-:W-:Y:S02]  /*0490*/  ISETP.NE.AND P0, PT, R3.reuse, RZ, PT ;  /* 0x000000ff0300720c */ /* 0x040fe40003f05270 */
[C---:B0-----:R-:W-:Y:S02]  /*04a0*/  VIMNMX.U32 R8, PT, PT, R3.reuse, 0x1, !PT ;  /* 0x0000000103087848 */ /* 0x041fe40007fe0000 */
[----:B------:R-:W-:Y:S01]  /*04b0*/  VIMNMX.U32 R9, PT, PT, R3, 0x5, PT ;  /* 0x0000000503097848 */ /* 0x000fe20003fe0000 */
[----:B------:R-:W0:Y:S01]  /*04c0*/  LDCU.64 UR6, c[0x0][0x358] ;  /* 0x00006b00ff0677ac */ /* 0x000e220008000a00 */
[----:B------:R-:W-:Y:S01]  /*04d0*/  BSSY.RECONVERGENT B0, `(.L_x_6) ;  /* 0x000010f000007945 */ /* 0x000fe20003800200 */
[----:B------:R-:W-:Y:S02]  /*04e0*/  IADD3 R7, PT, PT, R8, -0x1, RZ ;  /* 0xffffffff08077810 */ /* 0x000fe40007ffe0ff */
[----:B------:R-:W-:-:S04]  /*04f0*/  IADD3 R10, PT, PT, R9, 0x2, RZ ;  /* 0x00000002090a7810 */ /* 0x000fc80007ffe0ff */
[----:B------:R-:W-:Y:S05]  /*0500*/  @P0 BRA `(.L_x_7) ;  /* 0x00000008001c0947 */ /* 0x000fea0003800000 */
[----:B------:R-:W-:Y:S01]  /*0510*/  ISETP.GT.U32.AND P0, PT, R11, 0x1ff, PT ;  /* 0x000001ff0b00780c */ /* 0x000fe20003f04070 */
[----:B------:R-:W-:-:S12]  /*0520*/  BSSY.RECONVERGENT B1, `(.L_x_8) ;  /* 0x0000084000017945 */ /* 0x000fd80003800200 */
[----:B------:R-:W-:Y:S05]  /*0530*/  @P0 BRA `(.L_x_9) ;  /* 0x0000000800080947 */ /* 0x000fea0003800000 */
[C---:B------:R-:W-:Y:S01]  /*0540*/  LOP3.LUT R5, R2.reuse, 0x20, RZ, 0xfc, !PT ;  /* 0x0000002002057812 */ /* 0x040fe200078efcff */
[----:B------:R-:W-:Y:S01]  /*0550*/  IMAD R9, R9, 0x7, -R2 ;  /* 0x0000000709097824 */ /* 0x000fe200078e0a02 */
[----:B------:R-:W-:Y:S02]  /*0560*/  LOP3.LUT R6, R2, 0x40, RZ, 0xfc, !PT ;  /* 0x0000004002067812 */ /* 0x000fe400078efcff */
[----:B------:R-:W-:Y:S02]  /*0570*/  PRMT R12, R5, 0x9910, RZ ;  /* 0x00009910050c7816 */ /* 0x000fe400000000ff */
[----:B------:R-:W-:Y:S02]  /*0580*/  PRMT R14, R6, 0x9910, RZ ;  /* 0x00009910060e7816 */ /* 0x000fe400000000ff */
[----:B------:R-:W-:Y:S01]  /*0590*/  IADD3 R13, PT, PT, -R7, R10, RZ ;  /* 0x0000000a070d7210 */ /* 0x000fe20007ffe1ff */
[----:B------:R-:W-:Y:S02]  /*05a0*/  HFMA2 R7, -RZ, RZ, 0, 4.17232513427734375e-07 ;  /* 0x00000007ff077431 */ /* 0x000fe400000001ff */
[----:B------:R-:W-:-:S02]  /*05b0*/  IMAD R10, R2, 0x25, RZ ;  /* 0x00000025020a7824 */ /* 0x000fc400078e02ff */
[----:B------:R-:W-:Y:S01]  /*05c0*/  IMAD R12, R12, 0x25, RZ ;  /* 0x000000250c0c7824 */ /* 0x000fe200078e02ff */
[----:B------:R-:W-:Y:S01]  /*05d0*/  LEA R13, R13, -R13, 0x3 ;  /* 0x8000000d0d0d7211 */ /* 0x000fe200078e18ff */
[----:B------:R-:W-:Y:S01]  /*05e0*/  IMAD R14, R14, 0x93, RZ ;  /* 0x000000930e0e7824 */ /* 0x000fe200078e02ff */
[----:B------:R-:W-:Y:S02]  /*05f0*/  LOP3.LUT R10, R10, 0xffff, RZ, 0xc0, !PT ;  /* 0x0000ffff0a0a7812 */ /* 0x000fe400078ec0ff */
[----:B------:R-:W-:Y:S02]  /*0600*/  LOP3.LUT R12, R12, 0xffff, RZ, 0xc0, !PT ;  /* 0x0000ffff0c0c7812 */ /* 0x000fe400078ec0ff */
[----:B------:R-:W-:Y:S01]  /*0610*/  LOP3.LUT R14, R14, 0xffff, RZ, 0xc0, !PT ;  /* 0x0000ffff0e0e7812 */ /* 0x000fe200078ec0ff */
[C---:B------:R-:W-:Y:S01]  /*0620*/  IMAD R7, R8.reuse, R7, -0x7 ;  /* 0xfffffff908077424 */ /* 0x040fe200078e0207 */
[----:B------:R-:W-:Y:S01]  /*0630*/  SHF.R.U32.HI R10, RZ, 0x7, R10 ;  /* 0x00000007ff0a7819 */ /* 0x000fe2000001160a */
[----:B------:R-:W-:Y:S01]  /*0640*/  IMAD R8, R8, -0x7, R9 ;  /* 0xfffffff908087824 */ /* 0x000fe200078e0209 */
[----:B------:R-:W-:-:S02]  /*0650*/  SHF.R.U32.HI R12, RZ, 0x7, R12 ;  /* 0x00000007ff0c7819 */ /* 0x000fc4000001160c */
[----:B------:R-:W-:Y:S02]  /*0660*/  SHF.R.U32.HI R14, RZ, 0x9, R14 ;  /* 0x00000009ff0e7819 */ /* 0x000fe4000001160e */
[----:B------:R-:W-:Y:S02]  /*0670*/  IADD3 R8, PT, PT, R8, 0x14, RZ ;  /* 0x0000001408087810 */ /* 0x000fe40007ffe0ff */
[----:B------:R-:W-:Y:S02]  /*0680*/  LOP3.LUT R15, R10, 0xe, RZ, 0xc0, !PT ;  /* 0x0000000e0a0f7812 */ /* 0x000fe400078ec0ff */
[----:B------:R-:W-:Y:S02]  /*0690*/  LOP3.LUT R20, R12, 0x1e, RZ, 0xc0, !PT ;  /* 0x0000001e0c147812 */ /* 0x000fe400078ec0ff */
[----:B------:R-:W-:Y:S02]  /*06a0*/  LOP3.LUT R17, R14, 0x1e, RZ, 0xc0, !PT ;  /* 0x0000001e0e117812 */ /* 0x000fe400078ec0ff */
[----:B------:R-:W-:-:S02]  /*06b0*/  MOV R9, R0 ;  /* 0x0000000000097202 */ /* 0x000fc40000000f00 */
[----:B------:R-:W-:Y:S02]  /*06c0*/  LOP3.LUT R10, R8, 0x60, RZ, 0xc0, !PT ;  /* 0x00000060080a7812 */ /* 0x000fe400078ec0ff */
[----:B------:R-:W-:Y:S02]  /*06d0*/  IADD3 R12, PT, PT, R2, R15, RZ ;  /* 0x0000000f020c7210 */ /* 0x000fe40007ffe0ff */
[----:B------:R-:W-:Y:S02]  /*06e0*/  IADD3 R20, PT, PT, R5, R20, RZ ;  /* 0x0000001405147210 */ /* 0x000fe40007ffe0ff */
[----:B------:R-:W-:-:S07]  /*06f0*/  IADD3 R22, PT, PT, R6, R17, RZ ;  /* 0x0000001106167210 */ /* 0x000fce0007ffe0ff */
.L_x_15:
[----:B------:R-:W-:Y:S01]  /*0700*/  ISETP.GE.U32.AND P0, PT, R2, R13, PT ;  /* 0x0000000d0200720c */ /* 0x000fe20003f06070 */
[----:B------:R-:W-:-:S12]  /*0710*/  BSSY.RECONVERGENT B2, `(.L_x_10) ;  /* 0x0000061000027945 */ /* 0x000fd80003800200 */
[----:B-123--:R-:W-:Y:S05]  /*0720*/  @P0 BRA `(.L_x_11) ;  /* 0x00000004007c0947 */ /* 0x00efea0003800000 */
[----:B------:R-:W-:Y:S01]  /*0730*/  ISETP.NE.AND P1, PT, R10, 0x60, PT ;  /* 0x000000600a00780c */ /* 0x000fe20003f25270 */
[----:B------:R-:W-:Y:S01]  /*0740*/  BSSY.RECONVERGENT B3, `(.L_x_12) ;  /* 0x0000022000037945 */ /* 0x000fe20003800200 */
[----:B------:R-:W-:Y:S02]  /*0750*/  LEA R14, R4, R9, 0x4 ;  /* 0x00000009040e7211 */ /* 0x000fe400078e20ff */
[----:B------:R-:W-:Y:S02]  /*0760*/  ISETP.GE.U32.AND P0, PT, R8, 0x60, PT ;  /* 0x000000600800780c */ /* 0x000fe40003f06070 */
[----:B------:R-:W-:Y:S01]  /*0770*/  MOV R24, R2 ;  /* 0x0000000200187202 */ /* 0x000fe20000000f00 */
[----:B------:R-:W-:-:S06]  /*0780*/  IMAD R21, R14, 0x31, R7 ;  /* 0x000000310e157824 */ /* 0x000fcc00078e0207 */
[----:B------:R-:W-:Y:S05]  /*0790*/  @!P1 BRA `(.L_x_13) ;  /* 0x0000000000709947 */ /* 0x000fea0003800000 */
[----:B------:R-:W1:Y:S01]  /*07a0*/  LDC.64 R14, c[0x0][0x380] ;  /* 0x0000e000ff0e7b82 */ /* 0x000e620000000a00 */
[----:B------:R-:W-:-:S05]  /*07b0*/  IADD3 R23, PT, PT, R2, R21, RZ ;  /* 0x0000001502177210 */ /* 0x000fca0007ffe0ff */
[----:B-1----:R-:W-:-:S06]  /*07c0*/  IMAD.WIDE.U32 R16, R23, 0x4, R14 ;  /* 0x0000000417107825 */ /* 0x002fcc00078e000e */
[----:B0-----:R-:W2:Y:S01]  /*07d0*/  LDG.E.CONSTANT R16, desc[UR6][R16.64] ;  /* 0x0000000610107981 */ /* 0x001ea2000c1e9900 */
[----:B------:R-:W-:Y:S01]  /*07e0*/  MOV R18, 0x400 ;  /* 0x0000040000127802 */ /* 0x000fe20000000f00 */
[----:B------:R-:W-:Y:S01]  /*07f0*/  IMAD R19, R9, 0x1b, R12 ;  /* 0x0000001b09137824 */ /* 0x000fe200078e020c */
[----:B------:R-:W-:Y:S01]  /*0800*/  ISETP.NE.AND P1, PT, R10, RZ, PT ;  /* 0x000000ff0a00720c */ /* 0x000fe20003f25270 */
[----:B------:R-:W0:Y:S01]  /*0810*/  S2R R25, SR_CgaCtaId ;  /* 0x0000000000197919 */ /* 0x000e220000008800 */
[----:B------:R-:W-:Y:S02]  /*0820*/  MOV R24, R5 ;  /* 0x0000000500187202 */ /* 0x000fe40000000f00 */
[----:B0-----:R-:W-:-:S04]  /*0830*/  LEA R18, R25, R18, 0x18 ;  /* 0x0000001219127211 */ /* 0x001fc800078ec0ff */
[----:B------:R-:W-:-:S05]  /*0840*/  LEA R19, R19, R18, 0x2 ;  /* 0x0000001213137211 */ /* 0x000fca00078e10ff */
[----:B--2---:R1:W-:Y:S01]  /*0850*/  STS [R19+0x28], R16 ;  /* 0x0000281013007388 */ /* 0x0043e20000000800 */
[----:B------:R-:W-:Y:S05]  /*0860*/  @!P1 BRA `(.L_x_13) ;  /* 0x00000000003c9947 */ /* 0x000fea0003800000 */
[----:B------:R-:W-:Y:S02]  /*0870*/  ISETP.NE.AND P1, PT, R10, 0x20, PT ;  /* 0x000000200a00780c */ /* 0x000fe40003f25270 */
[----:B------:R-:W-:-:S05]  /*0880*/  IADD3 R17, PT, PT, R23, 0x20, RZ ;  /* 0x0000002017117810 */ /* 0x000fca0007ffe0ff */
[----:B-1----:R-:W-:-:S06]  /*0890*/  IMAD.WIDE.U32 R16, R17, 0x4, R14 ;  /* 0x0000000411107825 */ /* 0x002fcc00078e000e */
[----:B------:R-:W-:Y:S01]  /*08a0*/  @P1 IADD3 R19, PT, PT, R23, 0x40, RZ ;  /* 0x0000004017131810 */ /* 0x000fe20007ffe0ff */
[----:B------:R-:W2:Y:S04]  /*08b0*/  LDG.E.CONSTANT R16, desc[UR6][R16.64] ;  /* 0x0000000610107981 */ /* 0x000ea8000c1e9900 */
[----:B------:R-:W-:-:S06]  /*08c0*/  @P1 IMAD.WIDE.U32 R14, R19, 0x4, R14 ;  /* 0x00000004130e1825 */ /* 0x000fcc00078e000e */
[----:B------:R-:W3:Y:S01]  /*08d0*/  @P1 LDG.E.CONSTANT R14, desc[UR6][R14.64] ;  /* 0x000000060e0e1981 */ /* 0x000ee2000c1e9900 */
[C---:B------:R-:W-:Y:S02]  /*08e0*/  IMAD R19, R9.reuse, 0x1b, R20 ;  /* 0x0000001b09137824 */ /* 0x040fe400078e0214 */
[----:B------:R-:W-:-:S03]  /*08f0*/  @P1 IMAD R23, R9, 0x1b, R22 ;  /* 0x0000001b09171824 */ /* 0x000fc600078e0216 */
[-C--:B------:R-:W-:Y:S02]  /*0900*/  LEA R19, R19, R18.reuse, 0x2 ;  /* 0x0000001213137211 */ /* 0x080fe400078e10ff */
[----:B------:R-:W-:Y:S02]  /*0910*/  @P1 LEA R23, R23, R18, 0x2 ;  /* 0x0000001217171211 */ /* 0x000fe400078e10ff */
[----:B------:R-:W-:Y:S02]  /*0920*/  MOV R24, R6 ;  /* 0x0000000600187202 */ /* 0x000fe40000000f00 */
[----:B------:R-:W-:Y:S01]  /*0930*/  @P1 LOP3.LUT R24, R2, 0x60, RZ, 0xfc, !PT ;  /* 0x0000006002181812 */ /* 0x000fe200078efcff */
[----:B--2---:R2:W-:Y:S04]  /*0940*/  STS [R19+0x28], R16 ;  /* 0x0000281013007388 */ /* 0x0045e80000000800 */
[----:B---3--:R2:W-:Y:S02]  /*0950*/  @P1 STS [R23+0x28], R14 ;  /* 0x0000280e17001388 */ /* 0x0085e40000000800 */
.L_x_13:
[----:B0-----:R-:W-:Y:S05]  /*0960*/  BSYNC.RECONVERGENT B3 ;  /* 0x0000000000037941 */ /* 0x001fea0003800200 */
.L_x_12:
[----:B------:R-:W-:Y:S05]  /*0970*/  @!P0 BRA `(.L_x_11) ;  /* 0x0000000000e88947 */ /* 0x000fea0003800000 */
[----:B--2---:R-:W0:Y:S01]  /*0980*/  S2R R14, SR_CgaCtaId ;  /* 0x00000000000e7919 */ /* 0x004e220000008800 */
[----:B------:R-:W-:-:S04]  /*0990*/  MOV R23, 0x400 ;  /* 0x0000040000177802 */ /* 0x000fc80000000f00 */
[----:B0-----:R-:W-:-:S07]  /*09a0*/  LEA R23, R14, R23, 0x18 ;  /* 0x000000170e177211 */ /* 0x001fce00078ec0ff */
.L_x_14:
[----:B---3--:R-:W1:Y:S01]  /*09b0*/  LDC.64 R14, c[0x0][0x380] ;  /* 0x0000e000ff0e7b82 */ /* 0x008e620000000a00 */
[----:B------:R-:W-:-:S05]  /*09c0*/  IADD3 R25, PT, PT, R21, R24, RZ ;  /* 0x0000001815197210 */ /* 0x000fca0007ffe0ff */
[----:B-1----:R-:W-:-:S06]  /*09d0*/  IMAD.WIDE.U32 R16, R25, 0x4, R14 ;  /* 0x0000000419107825 */ /* 0x002fcc00078e000e */
[----:B------:R0:W2:Y:S01]  /*09e0*/  LDG.E.CONSTANT R16, desc[UR6][R16.64] ;  /* 0x0000000610107981 */ /* 0x0000a2000c1e9900 */
[----:B------:R-:W-:-:S05]  /*09f0*/  IMAD.HI.U32 R19, R24, 0x24924925, RZ ;  /* 0x2492492518137827 */ /* 0x000fca00078e00ff */
[----:B------:R-:W-:-:S04]  /*0a00*/  IADD3 R18, PT, PT, -R19, R24, RZ ;  /* 0x0000001813127210 */ /* 0x000fc80007ffe1ff */
[----:B------:R-:W-:-:S04]  /*0a10*/  LEA.HI R18, R18, R19, RZ, 0x1f ;  /* 0x0000001312127211 */ /* 0x000fc800078ff8ff */
[----:B------:R-:W-:Y:S02]  /*0a20*/  SHF.R.U32.HI R19, RZ, 0x2, R18 ;  /* 0x00000002ff137819 */ /* 0x000fe40000011612 */
[----:B------:R-:W-:-:S03]  /*0a30*/  IADD3 R18, PT, PT, R24, 0x20, RZ ;  /* 0x0000002018127810 */ /* 0x000fc60007ffe0ff */
[----:B------:R-:W-:Y:S02]  /*0a40*/  IMAD R26, R19, -0x7, R24 ;  /* 0xfffffff9131a7824 */ /* 0x000fe400078e0218 */
[----:B------:R-:W-:-:S04]  /*0a50*/  IMAD.HI.U32 R27, R18, 0x24924925, RZ ;  /* 0x24924925121b7827 */ /* 0x000fc800078e00ff */
[----:B------:R-:W-:Y:S01]  /*0a60*/  IMAD R26, R9, 0x1b, R26 ;  /* 0x0000001b091a7824 */ /* 0x000fe200078e021a */
[----:B------:R-:W-:-:S03]  /*0a70*/  IADD3 R28, PT, PT, R18, -R27, RZ ;  /* 0x8000001b121c7210 */ /* 0x000fc60007ffe0ff */
[----:B------:R-:W-:Y:S01]  /*0a80*/  IMAD R26, R19, 0x9, R26 ;  /* 0x00000009131a7824 */ /* 0x000fe200078e021a */
[----:B0-----:R-:W-:Y:S02]  /*0a90*/  LEA.HI R17, R28, R27, RZ, 0x1f ;  /* 0x0000001b1c117211 */ /* 0x001fe400078ff8ff */
[----:B------:R-:W-:Y:S02]  /*0aa0*/  IADD3 R27, PT, PT, R24, 0x40, RZ ;  /* 0x00000040181b7810 */ /* 0x000fe40007ffe0ff */
[----:B------:R-:W-:Y:S02]  /*0ab0*/  SHF.R.U32.HI R17, RZ, 0x2, R17 ;  /* 0x00000002ff117819 */ /* 0x000fe40000011611 */
[----:B------:R-:W-:Y:S01]  /*0ac0*/  LEA R29, R26, R23, 0x2 ;  /* 0x000000171a1d7211 */ /* 0x000fe200078e10ff */
[----:B------:R-:W-:Y:S01]  /*0ad0*/  IMAD.HI.U32 R28, R27, 0x24924925, RZ ;  /* 0x249249251b1c7827 */ /* 0x000fe200078e00ff */
[----:B------:R-:W-:-:S03]  /*0ae0*/  IADD3 R19, PT, PT, R25, 0x20, RZ ;  /* 0x0000002019137810 */ /* 0x000fc60007ffe0ff */
[----:B------:R-:W-:-:S04]  /*0af0*/  IMAD R18, R17, -0x7, R18 ;  /* 0xfffffff911127824 */ /* 0x000fc800078e0212 */
[----:B------:R-:W-:-:S04]  /*0b00*/  IMAD R18, R9, 0x1b, R18 ;  /* 0x0000001b09127824 */ /* 0x000fc800078e0212 */
[----:B------:R-:W-:Y:S01]  /*0b10*/  IMAD R26, R17, 0x9, R18 ;  /* 0x00000009111a7824 */ /* 0x000fe200078e0212 */
[----:B------:R-:W-:Y:S01]  /*0b20*/  IADD3 R17, PT, PT, R27, -R28, RZ ;  /* 0x8000001c1b117210 */ /* 0x000fe20007ffe0ff */
[----:B------:R-:W-:-:S03]  /*0b30*/  IMAD.WIDE.U32 R18, R19, 0x4, R14 ;  /* 0x0000000413127825 */ /* 0x000fc600078e000e */
[----:B------:R-:W-:-:S03]  /*0b40*/  LEA.HI R17, R17, R28, RZ, 0x1f ;  /* 0x0000001c11117211 */ /* 0x000fc600078ff8ff */
[----:B------:R0:W3:Y:S01]  /*0b50*/  LDG.E.CONSTANT R18, desc[UR6][R18.64] ;  /* 0x0000000612127981 */ /* 0x0000e2000c1e9900 */
[----:B------:R-:W-:Y:S02]  /*0b60*/  SHF.R.U32.HI R28, RZ, 0x2, R17 ;  /* 0x00000002ff1c7819 */ /* 0x000fe40000011611 */
[C---:B------:R-:W-:Y:S02]  /*0b70*/  IADD3 R17, PT, PT, R25.reuse, 0x40, RZ ;  /* 0x0000004019117810 */ /* 0x040fe40007ffe0ff */
[----:B------:R-:W-:Y:S01]  /*0b80*/  IADD3 R25, PT, PT, R25, 0x60, RZ ;  /* 0x0000006019197810 */ /* 0x000fe20007ffe0ff */
[----:B--2---:R1:W-:Y:S02]  /*0b90*/  STS [R29+0x28], R16 ;  /* 0x000028101d007388 */ /* 0x0043e40000000800 */
[----:B-1----:R-:W-:-:S04]  /*0ba0*/  IMAD R16, R28, -0x7, R27 ;  /* 0xfffffff91c107824 */ /* 0x002fc800078e021b */
[----:B------:R-:W-:Y:S02]  /*0bb0*/  IMAD R27, R9, 0x1b, R16 ;  /* 0x0000001b091b7824 */ /* 0x000fe400078e0210 */
[----:B------:R-:W-:-:S04]  /*0bc0*/  IMAD.WIDE.U32 R16, R17, 0x4, R14 ;  /* 0x0000000411107825 */ /* 0x000fc800078e000e */
[----:B------:R-:W-:Y:S02]  /*0bd0*/  IMAD.WIDE.U32 R14, R25, 0x4, R14 ;  /* 0x00000004190e7825 */ /* 0x000fe400078e000e */
[----:B------:R1:W2:Y:S04]  /*0be0*/  LDG.E.CONSTANT R16, desc[UR6][R16.64] ;  /* 0x0000000610107981 */ /* 0x0002a8000c1e9900 */
[----:B------:R-:W4:Y:S01]  /*0bf0*/  LDG.E.CONSTANT R14, desc[UR6][R14.64] ;  /* 0x000000060e0e7981 */ /* 0x000f22000c1e9900 */
[----:B0-----:R-:W-:Y:S01]  /*0c00*/  IADD3 R19, PT, PT, R24, 0x60, RZ ;  /* 0x0000006018137810 */ /* 0x001fe20007ffe0ff */
[----:B------:R-:W-:-:S04]  /*0c10*/  IMAD R28, R28, 0x9, R27 ;  /* 0x000000091c1c7824 */ /* 0x000fc800078e021b */
[----:B------:R-:W-:-:S05]  /*0c20*/  IMAD.HI.U32 R25, R19, 0x24924925, RZ ;  /* 0x2492492513197827 */ /* 0x000fca00078e00ff */
[----:B------:R-:W-:-:S04]  /*0c30*/  IADD3 R27, PT, PT, R19, -R25, RZ ;  /* 0x80000019131b7210 */ /* 0x000fc80007ffe0ff */
[----:B------:R-:W-:-:S04]  /*0c40*/  LEA.HI R27, R27, R25, RZ, 0x1f ;  /* 0x000000191b1b7211 */ /* 0x000fc800078ff8ff */
[----:B------:R-:W-:-:S05]  /*0c50*/  SHF.R.U32.HI R27, RZ, 0x2, R27 ;  /* 0x00000002ff1b7819 */ /* 0x000fca000001161b */
[----:B------:R-:W-:-:S04]  /*0c60*/  IMAD R19, R27, -0x7, R19 ;  /* 0xfffffff91b137824 */ /* 0x000fc800078e0213 */
[----:B------:R-:W-:-:S04]  /*0c70*/  IMAD R19, R9, 0x1b, R19 ;  /* 0x0000001b09137824 */ /* 0x000fc800078e0213 */
[----:B------:R-:W-:Y:S01]  /*0c80*/  IMAD R27, R27, 0x9, R19 ;  /* 0x000000091b1b7824 */ /* 0x000fe200078e0213 */
[-C--:B------:R-:W-:Y:S02]  /*0c90*/  LEA R19, R26, R23.reuse, 0x2 ;  /* 0x000000171a137211 */ /* 0x080fe400078e10ff */
[-C--:B-1----:R-:W-:Y:S02]  /*0ca0*/  LEA R17, R28, R23.reuse, 0x2 ;  /* 0x000000171c117211 */ /* 0x082fe400078e10ff */
[----:B------:R-:W-:Y:S01]  /*0cb0*/  LEA R27, R27, R23, 0x2 ;  /* 0x000000171b1b7211 */ /* 0x000fe200078e10ff */
[----:B---3--:R3:W-:Y:S01]  /*0cc0*/  STS [R19+0x28], R18 ;  /* 0x0000281213007388 */ /* 0x0087e20000000800 */
[----:B------:R-:W-:-:S04]  /*0cd0*/  IADD3 R24, PT, PT, R24, 0x80, RZ ;  /* 0x0000008018187810 */ /* 0x000fc80007ffe0ff */
[----:B------:R-:W-:Y:S01]  /*0ce0*/  ISETP.GE.U32.AND P0, PT, R24, R13, PT ;  /* 0x0000000d1800720c */ /* 0x000fe20003f06070 */
[----:B--2---:R3:W-:Y:S04]  /*0cf0*/  STS [R17+0x28], R16 ;  /* 0x0000281011007388 */ /* 0x0047e80000000800 */
[----:B----4-:R3:W-:Y:S08]  /*0d00*/  STS [R27+0x28], R14 ;  /* 0x0000280e1b007388 */ /* 0x0107f00000000800 */
[----:B------:R-:W-:Y:S05]  /*0d10*/  @!P0 BRA `(.L_x_14) ;  /* 0xfffffffc00248947 */ /* 0x000fea000383ffff */
.L_x_11:
[----:B0-----:R-:W-:Y:S05]  /*0d20*/  BSYNC.RECONVERGENT B2 ;  /* 0x0000000000027941 */ /* 0x001fea0003800200 */
.L_x_10:
[C---:B------:R-:W-:Y:S02]  /*0d30*/  ISETP.GE.U32.AND P0, PT, R9.reuse, 0x9, PT ;  /* 0x000000090900780c */ /* 0x040fe40003f06070 */
[----:B------:R-:W-:-:S11]  /*0d40*/  IADD3 R9, PT, PT, R9, 0x7, RZ ;  /* 0x0000000709097810 */ /* 0x000fd60007ffe0ff */
[----:B------:R-:W-:Y:S05]  /*0d50*/  @!P0 BRA `(.L_x_15) ;  /* 0xfffffff800688947 */ /* 0x000fea000383ffff */
.L_x_9:
[----:B0-----:R-:W-:Y:S05]  /*0d60*/  BSYNC.RECONVERGENT B1 ;  /* 0x0000000000017941 */ /* 0x001fea0003800200 */
.L_x_8:
[----:B------:R-:W-:Y:S05]  /*0d70*/  BRA `(.L_x_16) ;  /* 0x0000000800107947 */ /* 0x000fea0003800000 */
.L_x_7:
[----:B------:R-:W-:-:S13]  /*0d80*/  ISETP.GT.U32.AND P0, PT, R11, 0x1ff, PT ;  /* 0x000001ff0b00780c */ /* 0x000fda0003f04070 */
        /* <DEDUP_REMOVED lines=29> */
.L_x_22:
        /* <DEDUP_REMOVED lines=38> */
.L_x_20:
[----:B0-----:R-:W-:Y:S05]  /*11c0*/  BSYNC.RECONVERGENT B2 ;  /* 0x0000000000027941 */ /* 0x001fea0003800200 */
.L_x_19:
[----:B------:R-:W-:Y:S05]  /*11d0*/  @!P0 BRA `(.L_x_18) ;  /* 0x0000000000e88947 */ /* 0x000fea0003800000 */
[----:B--2---:R-:W0:Y:S01]  /*11e0*/  S2R R14, SR_CgaCtaId ;  /* 0x00000000000e7919 */ /* 0x004e220000008800 */
[----:B------:R-:W-:-:S04]  /*11f0*/  MOV R23, 0x400 ;  /* 0x0000040000177802 */ /* 0x000fc80000000f00 */
[----:B0-----:R-:W-:-:S07]  /*1200*/  LEA R23, R14, R23, 0x18 ;  /* 0x000000170e177211 */ /* 0x001fce00078ec0ff */
.L_x_21:
        /* <DEDUP_REMOVED lines=55> */
.L_x_18:
[----:B0-----:R-:W-:Y:S05]  /*1580*/  BSYNC.RECONVERGENT B1 ;  /* 0x0000000000017941 */ /* 0x001fea0003800200 */
.L_x_17:
[C---:B------:R-:W-:Y:S02]  /*1590*/  ISETP.GE.U32.AND P0, PT, R9.reuse, 0x9, PT ;  /* 0x000000090900780c */ /* 0x040fe40003f06070 */
[----:B------:R-:W-:-:S11]  /*15a0*/  IADD3 R9, PT, PT, R9, 0x7, RZ ;  /* 0x0000000709097810 */ /* 0x000fd60007ffe0ff */
[----:B------:R-:W-:Y:S05]  /*15b0*/  @!P0 BRA `(.L_x_22) ;  /* 0xfffffff800688947 */ /* 0x000fea000383ffff */
.L_x_16:
[----:B0-----:R-:W-:Y:S05]  /*15c0*/  BSYNC.RECONVERGENT B0 ;  /* 0x0000000000007941 */ /* 0x001fea0003800200 */
.L_x_6:
[----:B--23--:R-:W0:Y:S01]  /*15d0*/  LDC.64 R14, c[0x0][0x388] ;  /* 0x0000e200ff0e7b82 */ /* 0x00ce220000000a00 */
[----:B------:R-:W-:-:S05]  /*15e0*/  IMAD R6, R4, 0x1200, RZ ;  /* 0x0000120004067824 */ /* 0x000fca00078e02ff */
[----:B------:R-:W-:-:S05]  /*15f0*/  LOP3.LUT R6, R6, 0x1f, R11, 0xf8, !PT ;  /* 0x0000001f06067812 */ /* 0x000fca00078ef80b */
[----:B0-----:R-:W-:-:S05]  /*1600*/  IMAD.WIDE.U32 R4, R6, 0x4, R14 ;  /* 0x0000000406047825 */ /* 0x001fca00078e000e */
[----:B------:R-:W2:Y:S04]  /*1610*/  LDG.E.CONSTANT R8, desc[UR6][R4.64] ;  /* 0x0000000604087981 */ /* 0x000ea8000c1e9900 */
[----:B-1----:R-:W3:Y:S04]  /*1620*/  LDG.E.CONSTANT R16, desc[UR6][R4.64+0x80] ;  /* 0x0000800604107981 */ /* 0x002ee8000c1e9900 */
[----:B------:R-:W4:Y:S04]  /*1630*/  LDG.E.CONSTANT R20, desc[UR6][R4.64+0x100] ;  /* 0x0001000604147981 */ /* 0x000f28000c1e9900 */
[----:B------:R-:W4:Y:S04]  /*1640*/  LDG.E.CONSTANT R19, desc[UR6][R4.64+0x180] ;  /* 0x0001800604137981 */ /* 0x000f28000c1e9900 */
[----:B------:R-:W4:Y:S04]  /*1650*/  LDG.E.CONSTANT R28, desc[UR6][R4.64+0x200] ;  /* 0x00020006041c7981 */ /* 0x000f28000c1e9900 */
[----:B------:R-:W4:Y:S04]  /*1660*/  LDG.E.CONSTANT R18, desc[UR6][R4.64+0x280] ;  /* 0x0002800604127981 */ /* 0x000f28000c1e9900 */
[----:B------:R-:W4:Y:S04]  /*1670*/  LDG.E.CONSTANT R17, desc[UR6][R4.64+0x300] ;  /* 0x0003000604117981 */ /* 0x000f28000c1e9900 */
[----:B------:R-:W4:Y:S04]  /*1680*/  LDG.E.CONSTANT R13, desc[UR6][R4.64+0x380] ;  /* 0x00038006040d7981 */ /* 0x000f28000c1e9900 */
[----:B------:R-:W4:Y:S04]  /*1690*/  LDG.E.CONSTANT R25, desc[UR6][R4.64+0x400] ;  /* 0x0004000604197981 */ /* 0x000f28000c1e9900 */
[----:B------:R-:W4:Y:S01]  /*16a0*/  LDG.E.CONSTANT R10, desc[UR6][R4.64+0x480] ;  /* 0x00048006040a7981 */ /* 0x000f22000c1e9900 */
[----:B------:R-:W0:Y:S03]  /*16b0*/  S2UR UR5, SR_CgaCtaId ;  /* 0x00000000000579c3 */ /* 0x000e260000008800 */
[----:B------:R-:W4:Y:S01]  /*16c0*/  LDG.E.CONSTANT R9, desc[UR6][R4.64+0x500] ;  /* 0x0005000604097981 */ /* 0x000f22000c1e9900 */
[----:B------:R-:W-:-:S03]  /*16d0*/  UMOV UR4, 0x400 ;  /* 0x0000040000047882 */ /* 0x000fc60000000000 */
[----:B------:R-:W4:Y:S04]  /*16e0*/  LDG.E.CONSTANT R7, desc[UR6][R4.64+0x580] ;  /* 0x0005800604077981 */ /* 0x000f28000c1e9900 */
[----:B------:R-:W4:Y:S04]  /*16f0*/  LDG.E.CONSTANT R24, desc[UR6][R4.64+0x600] ;  /* 0x0006000604187981 */ /* 0x000f28000c1e9900 */
[----:B------:R-:W4:Y:S01]  /*1700*/  LDG.E.CONSTANT R23, desc[UR6][R4.64+0x680] ;  /* 0x0006800604177981 */ /* 0x000f22000c1e9900 */
[----:B0-----:R-:W-:-:S06]  /*1710*/  ULEA UR4, UR5, UR4, 0x18 ;  /* 0x0000000405047291 */ /* 0x001fcc000f8ec0ff */
[----:B------:R-:W-:Y:S01]  /*1720*/  LEA R12, R0, UR4, 0x2 ;  /* 0x00000004000c7c11 */ /* 0x000fe2000f8e10ff */
[----:B------:R-:W-:Y:S06]  /*1730*/  BAR.SYNC.DEFER_BLOCKING 0x0 ;  /* 0x0000000000007b1d */ /* 0x000fec0000010000 */
[----:B------:R-:W2:Y:S04]  /*1740*/  LDS R21, [R12] ;  /* 0x000000000c157984 */ /* 0x000ea80000000800 */
[----:B------:R-:W3:Y:S01]  /*1750*/  LDS R22, [R12+0x4] ;  /* 0x000004000c167984 */ /* 0x000ee20000000800 */
[----:B------:R-:W-:Y:S01]  /*1760*/  IADD3 R29, PT, PT, R6, 0x200, RZ ;  /* 0x00000200061d7810 */ /* 0x000fe20007ffe0ff */
[----:B--2---:R-:W-:-:S02]  /*1770*/  FFMA R21, R8, R21, RZ ;  /* 0x0000001508157223 */ /* 0x004fc400000000ff */
[----:B------:R-:W4:Y:S02]  /*1780*/  LDS R8, [R12+0x8] ;  /* 0x000008000c087984 */ /* 0x000f240000000800 */
[----:B---3--:R-:W-:Y:S02]  /*1790*/  FFMA R27, R16, R22, R21 ;  /* 0x00000016101b7223 */ /* 0x008fe40000000015 */
[----:B------:R-:W2:Y:S04]  /*17a0*/  LDG.E.CONSTANT R22, desc[UR6][R4.64+0x700] ;  /* 0x0007000604167981 */ /* 0x000ea8000c1e9900 */
[----:B------:R-:W3:Y:S04]  /*17b0*/  LDG.E.CONSTANT R16, desc[UR6][R4.64+0x780] ;  /* 0x0007800604107981 */ /* 0x000ee8000c1e9900 */
[----:B------:R-:W0:Y:S01]  /*17c0*/  LDS R21, [R12+0x24] ;  /* 0x000024000c157984 */ /* 0x000e220000000800 */
[----:B----4-:R-:W-:Y:S01]  /*17d0*/  FFMA R20, R20, R8, R27 ;  /* 0x0000000814147223 */ /* 0x010fe2000000001b */
[----:B------:R-:W-:-:S02]  /*17e0*/  IMAD.WIDE.U32 R26, R29, 0x4, R14 ;  /* 0x000000041d1a7825 */ /* 0x000fc400078e000e */
[----:B------:R-:W1:Y:S04]  /*17f0*/  LDS R29, [R12+0x28] ;  /* 0x000028000c1d7984 */ /* 0x000e680000000800 */
[----:B------:R4:W3:Y:S04]  /*1800*/  LDG.E.CONSTANT R8, desc[UR6][R26.64] ;  /* 0x000000061a087981 */ /* 0x0008e8000c1e9900 */
[----:B----4-:R-:W4:Y:S01]  /*1810*/  LDS R27, [R12+0x2c] ;  /* 0x00002c000c1b7984 */ /* 0x010f220000000800 */
[----:B0-----:R-:W-:Y:S01]  /*1820*/  FFMA R26, R19, R21, R20 ;  /* 0x00000015131a7223 */ /* 0x001fe20000000014 */
[----:B------:R-:W-:-:S05]  /*1830*/  IADD3 R21, PT, PT, R6, 0x220, RZ ;  /* 0x0000022006157810 */ /* 0x000fca0007ffe0ff */
[----:B------:R-:W-:-:S05]  /*1840*/  IMAD.WIDE.U32 R20, R21, 0x4, R14 ;  /* 0x0000000415147825 */ /* 0x000fca00078e000e */
[----:B------:R0:W3:Y:S01]  /*1850*/  LDG.E.CONSTANT R19, desc[UR6][R20.64] ;  /* 0x0000000614137981 */ /* 0x0000e2000c1e9900 */
[----:B------:R-:W-:Y:S01]  /*1860*/  IADD3 R5, PT, PT, R6, 0x240, RZ ;  /* 0x0000024006057810 */ /* 0x000fe20007ffe0ff */
[----:B-1----:R-:W-:Y:S02]  /*1870*/  FFMA R29, R28, R29, R26 ;  /* 0x0000001d1c1d7223 */ /* 0x002fe4000000001a */
[----:B0-----:R-:W-:Y:S04]  /*1880*/  LDS R20, [R12+0x6c] ;  /* 0x00006c000c147984 */ /* 0x001fe80000000800 */
[----:B------:R-:W0:Y:S01]  /*1890*/  LDS R28, [R12+0x48] ;  /* 0x000048000c1c7984 */ /* 0x000e220000000800 */
[----:B------:R-:W-:-:S03]  /*18a0*/  IMAD.WIDE.U32 R4, R5, 0x4, R14 ;  /* 0x0000000405047825 */ /* 0x000fc600078e000e */
[----:B------:R-:W1:Y:S04]  /*18b0*/  LDS R26, [R12+0x4c] ;  /* 0x00004c000c1a7984 */ /* 0x000e680000000800 */
[----:B------:R-:W-:Y:S01]  /*18c0*/  LDS R21, [R12+0x70] ;  /* 0x000070000c157984 */ /* 0x000fe20000000800 */
[----:B----4-:R-:W-:-:S03]  /*18d0*/  FFMA R29, R18, R27, R29 ;  /* 0x0000001b121d7223 */ /* 0x010fc6000000001d */
[----:B------:R-:W4:Y:S04]  /*18e0*/  LDG.E.CONSTANT R18, desc[UR6][R4.64] ;  /* 0x0000000604127981 */ /* 0x000f28000c1e9900 */
[----:B------:R-:W1:Y:S01]  /*18f0*/  LDS R27, [R12+0x50] ;  /* 0x000050000c1b7984 */ /* 0x000e620000000800 */
[----:B0-----:R-:W-:-:S03]  /*1900*/  FFMA R28, R17, R28, R29 ;  /* 0x0000001c111c7223 */ /* 0x001fc6000000001d */
[----:B------:R-:W4:Y:S01]  /*1910*/  LDG.E.CONSTANT R17, desc[UR6][R4.64+0x80] ;  /* 0x0000800604117981 */ /* 0x000f22000c1e9900 */
[----:B-1----:R-:W-:-:S03]  /*1920*/  FFMA R26, R13, R26, R28 ;  /* 0x0000001a0d1a7223 */ /* 0x002fc6000000001c */
[----:B------:R-:W4:Y:S04]  /*1930*/  LDG.E.CONSTANT R13, desc[UR6][R4.64+0x100] ;  /* 0x00010006040d7981 */ /* 0x000f28000c1e9900 */
[----:B------:R-:W4:Y:S01]  /*1940*/  LDG.E.CONSTANT R28, desc[UR6][R4.64+0x180] ;  /* 0x00018006041c7981 */ /* 0x000f22000c1e9900 */
[----:B------:R-:W-:-:S03]  /*1950*/  FFMA R25, R25, R27, R26 ;  /* 0x0000001b19197223 */ /* 0x000fc6000000001a */
[----:B------:R-:W4:Y:S01]  /*1960*/  LDG.E.CONSTANT R27, desc[UR6][R4.64+0x380] ;  /* 0x00038006041b7981 */ /* 0x000f22000c1e9900 */
[----:B------:R-:W-:-:S03]  /*1970*/  FFMA R20, R10, R20, R25 ;  /* 0x000000140a147223 */ /* 0x000fc60000000019 */
[----:B------:R-:W4:Y:S04]  /*1980*/  LDG.E.CONSTANT R10, desc[UR6][R4.64+0x200] ;  /* 0x00020006040a7981 */ /* 0x000f28000c1e9900 */
[----:B------:R-:W0:Y:S01]  /*1990*/  LDS R25, [R12+0x74] ;  /* 0x000074000c197984 */ /* 0x000e220000000800 */
[----:B------:R-:W-:-:S03]  /*19a0*/  FFMA R20, R9, R21, R20 ;  /* 0x0000001509147223 */ /* 0x000fc60000000014 */
[----:B------:R-:W1:Y:S04]  /*19b0*/  LDS R21, [R12+0x90] ;  /* 0x000090000c157984 */ /* 0x000e680000000800 */
[----:B------:R-:W4:Y:S04]  /*19c0*/  LDG.E.CONSTANT R9, desc[UR6][R4.64+0x280] ;  /* 0x0002800604097981 */ /* 0x000f28000c1e9900 */
[----:B------:R-:W4:Y:S01]  /*19d0*/  LDG.E.CONSTANT R26, desc[UR6][R4.64+0x400] ;  /* 0x00040006041a7981 */ /* 0x000f22000c1e9900 */
[----:B0-----:R-:W-:-:S03]  /*19e0*/  FFMA R25, R7, R25, R20 ;  /* 0x0000001907197223 */ /* 0x001fc60000000014 */
[----:B------:R0:W4:Y:S04]  /*19f0*/  LDG.E.CONSTANT R7, desc[UR6][R4.64+0x300] ;  /* 0x0003000604077981 */ /* 0x000128000c1e9900 */
[----:B------:R-:W0:Y:S01]  /*1a00*/  LDS R20, [R12+0x94] ;  /* 0x000094000c147984 */ /* 0x000e220000000800 */
[----:B-1----:R-:W-:-:S03]  /*1a10*/  FFMA R24, R24, R21, R25 ;  /* 0x0000001518187223 */ /* 0x002fc60000000019 */
[----:B------:R-:W2:Y:S04]  /*1a20*/  LDS R25, [R12+0x98] ;  /* 0x000098000c197984 */ /* 0x000ea80000000800 */
[----:B------:R-:W3:Y:S04]  /*1a30*/  LDS R21, [R12+0xb4] ;  /* 0x0000b4000c157984 */ /* 0x000ee80000000800 */
[----:B0-----:R-:W-:Y:S01]  /*1a40*/  LDS R5, [R12+0xd8] ;  /* 0x0000d8000c057984 */ /* 0x001fe20000000800 */
[----:B------:R-:W-:Y:S01]  /*1a50*/  FFMA R23, R23, R20, R24 ;  /* 0x0000001417177223 */ /* 0x000fe20000000018 */
[----:B------:R-:W-:-:S02]  /*1a60*/  IADD3 R24, PT, PT, R6, 0x360, RZ ;  /* 0x0000036006187810 */ /* 0x000fc40007ffe0ff */
[----:B------:R-:W0:Y:S01]  /*1a70*/  LDS R20, [R12+0xb8] ;  /* 0x0000b8000c147984 */ /* 0x000e220000000800 */
[----:B--2---:R-:W-:Y:S02]  /*1a80*/  FFMA R29, R22, R25, R23 ;  /* 0x00000019161d7223 */ /* 0x004fe40000000017 */
[----:B------:R-:W-:Y:S01]  /*1a90*/  IMAD.WIDE.U32 R24, R24, 0x4, R14 ;  /* 0x0000000418187825 */ /* 0x000fe200078e000e */
[----:B------:R-:W1:Y:S04]  /*1aa0*/  LDS R22, [R12+0xbc] ;  /* 0x0000bc000c167984 */ /* 0x000e680000000800 */
[----:B------:R-:W2:Y:S01]  /*1ab0*/  LDG.E.CONSTANT R23, desc[UR6][R24.64] ;  /* 0x0000000618177981 */ /* 0x000ea2000c1e9900 */
[----:B---3--:R-:W-:-:S03]  /*1ac0*/  FFMA R21, R16, R21, R29 ;  /* 0x0000001510157223 */ /* 0x008fc6000000001d */
[----:B------:R-:W3:Y:S01]  /*1ad0*/  LDG.E.CONSTANT R16, desc[UR6][R24.64+0x80] ;  /* 0x0000800618107981 */ /* 0x000ee2000c1e9900 */
[----:B0-----:R-:W-:-:S03]  /*1ae0*/  FFMA R8, R8, R20, R21 ;  /* 0x0000001408087223 */ /* 0x001fc60000000015 */
[----:B------:R-:W3:Y:S04]  /*1af0*/  LDG.E.CONSTANT R21, desc[UR6][R24.64+0x100] ;  /* 0x0001000618157981 */ /* 0x000ee8000c1e9900 */
[----:B------:R-:W3:Y:S01]  /*1b00*/  LDG.E.CONSTANT R20, desc[UR6][R24.64+0x180] ;  /* 0x0001800618147981 */ /* 0x000ee2000c1e9900 */
[----:B-1----:R-:W-:-:S03]  /*1b10*/  FFMA R29, R19, R22, R8 ;  /* 0x00000016131d7223 */ /* 0x002fc60000000008 */
[----:B------:R-:W0:Y:S04]  /*1b20*/  LDS R19, [R12+0xdc] ;  /* 0x0000dc000c137984 */ /* 0x000e280000000800 */
[----:B------:R-:W3:Y:S01]  /*1b30*/  LDG.E.CONSTANT R8, desc[UR6][R24.64+0x200] ;  /* 0x0002000618087981 */ /* 0x000ee2000c1e9900 */
[----:B----4-:R-:W-:-:S03]  /*1b40*/  FFMA R18, R18, R5, R29 ;  /* 0x0000000512127223 */ /* 0x010fc6000000001d */
[----:B------:R-:W1:Y:S01]  /*1b50*/  LDS R29, [R12+0xe0] ;  /* 0x0000e0000c1d7984 */ /* 0x000e620000000800 */
[----:B------:R-:W-:-:S05]  /*1b60*/  IADD3 R5, PT, PT, R6, 0x400, RZ ;  /* 0x0000040006057810 */ /* 0x000fca0007ffe0ff */
[----:B------:R-:W-:-:S05]  /*1b70*/  IMAD.WIDE.U32 R4, R5, 0x4, R14 ;  /* 0x0000000405047825 */ /* 0x000fca00078e000e */
[----:B------:R4:W3:Y:S02]  /*1b80*/  LDG.E.CONSTANT R22, desc[UR6][R4.64] ;  /* 0x0000000604167981 */ /* 0x0008e4000c1e9900 */
[----:B----4-:R-:W-:Y:S01]  /*1b90*/  IADD3 R5, PT, PT, R6, 0x420, RZ ;  /* 0x0000042006057810 */ /* 0x010fe20007ffe0ff */
[----:B0-----:R-:W-:-:S04]  /*1ba0*/  FFMA R4, R17, R19, R18 ;  /* 0x0000001311047223 */ /* 0x001fc80000000012 */
[----:B------:R-:W-:Y:S02]  /*1bb0*/  IMAD.WIDE.U32 R18, R5, 0x4, R14 ;  /* 0x0000000405127825 */ /* 0x000fe400078e000e */
[----:B------:R-:W0:Y:S04]  /*1bc0*/  LDS R5, [R12+0xfc] ;  /* 0x0000fc000c057984 */ /* 0x000e280000000800 */
[----:B------:R1:W4:Y:S02]  /*1bd0*/  LDG.E.CONSTANT R17, desc[UR6][R18.64] ;  /* 0x0000000612117981 */ /* 0x000324000c1e9900 */
[----:B-1----:R-:W-:Y:S02]  /*1be0*/  FFMA R19, R13, R29, R4 ;  /* 0x0000001d0d137223 */ /* 0x002fe40000000004 */
[----:B------:R-:W1:Y:S01]  /*1bf0*/  LDS R29, [R12+0x100] ;  /* 0x000100000c1d7984 */ /* 0x000e620000000800 */
[----:B------:R-:W-:-:S05]  /*1c00*/  IADD3 R25, PT, PT, R6, 0x440, RZ ;  /* 0x0000044006197810 */ /* 0x000fca0007ffe0ff */
[----:B------:R-:W-:-:S05]  /*1c10*/  IMAD.WIDE.U32 R24, R25, 0x4, R14 ;  /* 0x0000000419187825 */ /* 0x000fca00078e000e */
[----:B------:R0:W4:Y:S04]  /*1c20*/  LDG.E.CONSTANT R13, desc[UR6][R24.64] ;  /* 0x00000006180d7981 */ /* 0x000128000c1e9900 */
[----:B0-----:R-:W-:Y:S01]  /*1c30*/  LDS R25, [R12+0x128] ;  /* 0x000128000c197984 */ /* 0x001fe20000000800 */
[----:B------:R-:W-:-:S03]  /*1c40*/  FFMA R19, R28, R5, R19 ;  /* 0x000000051c137223 */ /* 0x000fc60000000013 */
[----:B------:R-:W0:Y:S01]  /*1c50*/  LDS R28, [R12+0x104] ;  /* 0x000104000c1c7984 */ /* 0x000e220000000800 */
[----:B------:R-:W-:-:S05]  /*1c60*/  IADD3 R5, PT, PT, R6, 0x460, RZ ;  /* 0x0000046006057810 */ /* 0x000fca0007ffe0ff */
[----:B------:R-:W-:-:S04]  /*1c70*/  IMAD.WIDE.U32 R4, R5, 0x4, R14 ;  /* 0x0000000405047825 */ /* 0x000fc800078e000e */
[----:B-1----:R-:W-:Y:S02]  /*1c80*/  FFMA R24, R10, R29, R19 ;  /* 0x0000001d0a187223 */ /* 0x002fe40000000013 */
[----:B------:R1:W4:Y:S01]  /*1c90*/  LDG.E.CONSTANT R10, desc[UR6][R4.64] ;  /* 0x00000006040a7981 */ /* 0x000322000c1e9900 */
[----:B------:R-:W-:-:S03]  /*1ca0*/  IADD3 R19, PT, PT, R6, 0x480, RZ ;  /* 0x0000048006137810 */ /* 0x000fc60007ffe0ff */
[----:B------:R-:W0:Y:S02]  /*1cb0*/  LDS R29, [R12+0x120] ;  /* 0x000120000c1d7984 */ /* 0x000e240000000800 */
[----:B------:R-:W-:Y:S02]  /*1cc0*/  IMAD.WIDE.U32 R18, R19, 0x4, R14 ;  /* 0x0000000413127825 */ /* 0x000fe400078e000e */
[----:B-1----:R-:W-:Y:S04]  /*1cd0*/  LDS R4, [R12+0x144] ;  /* 0x000144000c047984 */ /* 0x002fe80000000800 */
[----:B------:R-:W4:Y:S01]  /*1ce0*/  LDG.E.CONSTANT R5, desc[UR6][R18.64+0x100] ;  /* 0x0001000612057981 */ /* 0x000f22000c1e9900 */
[----:B0-----:R-:W-:-:S03]  /*1cf0*/  FFMA R28, R9, R28, R24 ;  /* 0x0000001c091c7223 */ /* 0x001fc60000000018 */
[----:B------:R-:W4:Y:S04]  /*1d00*/  LDG.E.CONSTANT R9, desc[UR6][R18.64] ;  /* 0x0000000612097981 */ /* 0x000f28000c1e9900 */
[----:B------:R-:W0:Y:S01]  /*1d10*/  LDS R24, [R12+0x124] ;  /* 0x000124000c187984 */ /* 0x000e220000000800 */
[----:B------:R-:W-:-:S03]  /*1d20*/  FFMA R28, R7, R29, R28 ;  /* 0x0000001d071c7223 */ /* 0x000fc6000000001c */
[----:B------:R-:W4:Y:S01]  /*1d30*/  LDG.E.CONSTANT R7, desc[UR6][R18.64+0x80] ;  /* 0x0000800612077981 */ /* 0x000f22000c1e9900 */
[----:B0-----:R-:W-:-:S03]  /*1d40*/  FFMA R27, R27, R24, R28 ;  /* 0x000000181b1b7223 */ /* 0x001fc6000000001c */
[----:B------:R-:W3:Y:S04]  /*1d50*/  LDS R24, [R12+0x148] ;  /* 0x000148000c187984 */ /* 0x000ee80000000800 */
[----:B------:R-:W4:Y:S01]  /*1d60*/  LDG.E.CONSTANT R28, desc[UR6][R18.64+0x180] ;  /* 0x00018006121c7981 */ /* 0x000f22000c1e9900 */
[----:B------:R-:W-:-:S03]  /*1d70*/  FFMA R26, R26, R25, R27 ;  /* 0x000000191a1a7223 */ /* 0x000fc6000000001b */
[----:B------:R-:W0:Y:S04]  /*1d80*/  LDS R25, [R12+0x14c] ;  /* 0x00014c000c197984 */ /* 0x000e280000000800 */
[----:B------:R-:W4:Y:S01]  /*1d90*/  LDG.E.CONSTANT R27, desc[UR6][R18.64+0x300] ;  /* 0x00030006121b7981 */ /* 0x000f22000c1e9900 */
[----:B--2---:R-:W-:-:S03]  /*1da0*/  FFMA R23, R23, R4, R26 ;  /* 0x0000000417177223 */ /* 0x004fc6000000001a */
[----:B------:R-:W2:Y:S01]  /*1db0*/  LDG.E.CONSTANT R4, desc[UR6][R18.64+0x200] ;  /* 0x0002000612047981 */ /* 0x000ea2000c1e9900 */
[----:B---3--:R-:W-:-:S03]  /*1dc0*/  FFMA R24, R16, R24, R23 ;  /* 0x0000001810187223 */ /* 0x008fc60000000017 */
[----:B------:R-:W3:Y:S04]  /*1dd0*/  LDG.E.CONSTANT R16, desc[UR6][R18.64+0x280] ;  /* 0x0002800612107981 */ /* 0x000ee8000c1e9900 */
[----:B------:R-:W1:Y:S04]  /*1de0*/  LDS R23, [R12+0x168] ;  /* 0x000168000c177984 */ /* 0x000e680000000800 */
[----:B------:R-:W3:Y:S01]  /*1df0*/  LDG.E.CONSTANT R26, desc[UR6][R18.64+0x380] ;  /* 0x00038006121a7981 */ /* 0x000ee2000c1e9900 */
[----:B0-----:R-:W-:-:S03]  /*1e00*/  FFMA R21, R21, R25, R24 ;  /* 0x0000001915157223 */ /* 0x001fc60000000018 */
[----:B------:R-:W0:Y:S04]  /*1e10*/  LDS R24, [R12+0x16c] ;  /* 0x00016c000c187984 */ /* 0x000e280000000800 */
[----:B------:R-:W-:Y:S01]  /*1e20*/  LDS R25, [R12+0x18c] ;  /* 0x00018c000c197984 */ /* 0x000fe20000000800 */
[----:B-1----:R-:W-:-:S03]  /*1e30*/  FFMA R21, R20, R23, R21 ;  /* 0x0000001714157223 */ /* 0x002fc60000000015 */
[----:B------:R-:W1:Y:S01]  /*1e40*/  LDS R23, [R12+0x170] ;  /* 0x000170000c177984 */ /* 0x000e620000000800 */
[----:B0-----:R-:W-:-:S03]  /*1e50*/  FFMA R29, R8, R24, R21 ;  /* 0x00000018081d7223 */ /* 0x001fc60000000015 */
[----:B------:R0:W3:Y:S01]  /*1e60*/  LDG.E.CONSTANT R8, desc[UR6][R18.64+0x400] ;  /* 0x0004000612087981 */ /* 0x0000e2000c1e9900 */
[----:B------:R-:W-:-:S03]  /*1e70*/  IADD3 R21, PT, PT, R6, 0x5a0, RZ ;  /* 0x000005a006157810 */ /* 0x000fc60007ffe0ff */
[----:B------:R-:W0:Y:S02]  /*1e80*/  LDS R24, [R12+0x190] ;  /* 0x000190000c187984 */ /* 0x000e240000000800 */
[----:B------:R-:W-:-:S04]  /*1e90*/  IMAD.WIDE.U32 R20, R21, 0x4, R14 ;  /* 0x0000000415147825 */ /* 0x000fc800078e000e */
[----:B-1----:R-:W-:Y:S02]  /*1ea0*/  FFMA R22, R22, R23, R29 ;  /* 0x0000001716167223 */ /* 0x002fe4000000001d */
[----:B------:R-:W3:Y:S02]  /*1eb0*/  LDG.E.CONSTANT R23, desc[UR6][R20.64] ;  /* 0x0000000614177981 */ /* 0x000ee4000c1e9900 */
[----:B----4-:R-:W-:Y:S02]  /*1ec0*/  FFMA R29, R17, R25, R22 ;  /* 0x00000019111d7223 */ /* 0x010fe40000000016 */
[----:B------:R-:W4:Y:S04]  /*1ed0*/  LDG.E.CONSTANT R22, desc[UR6][R20.64+0x80] ;  /* 0x0000800614167981 */ /* 0x000f28000c1e9900 */
[----:B------:R-:W1:Y:S01]  /*1ee0*/  LDS R25, [R12+0x194] ;  /* 0x000194000c197984 */ /* 0x000e620000000800 */
[----:B0-----:R-:W-:-:S03]  /*1ef0*/  IADD3 R19, PT, PT, R6, 0x600, RZ ;  /* 0x0000060006137810 */ /* 0x001fc60007ffe0ff */
[----:B------:R0:W4:Y:S02]  /*1f00*/  LDG.E.CONSTANT R17, desc[UR6][R20.64+0x100] ;  /* 0x0001000614117981 */ /* 0x000124000c1e9900 */
[----:B------:R-:W-:-:S04]  /*1f10*/  IMAD.WIDE.U32 R18, R19, 0x4, R14 ;  /* 0x0000000413127825 */ /* 0x000fc800078e000e */
[----:B------:R-:W-:Y:S02]  /*1f20*/  FFMA R24, R13, R24, R29 ;  /* 0x000000180d187223 */ /* 0x000fe4000000001d */
[----:B------:R-:W1:Y:S04]  /*1f30*/  LDS R29, [R12+0x1b0] ;  /* 0x0001b0000c1d7984 */ /* 0x000e680000000800 */
[----:B------:R0:W4:Y:S02]  /*1f40*/  LDG.E.CONSTANT R13, desc[UR6][R18.64] ;  /* 0x00000006120d7981 */ /* 0x000124000c1e9900 */
[----:B0-----:R-:W-:Y:S02]  /*1f50*/  IADD3 R21, PT, PT, R6, 0x640, RZ ;  /* 0x0000064006157810 */ /* 0x001fe40007ffe0ff */
[----:B------:R-:W0:Y:S01]  /*1f60*/  LDS R18, [R12+0x1b4] ;  /* 0x0001b4000c127984 */ /* 0x000e220000000800 */
[----:B-1----:R-:W-:Y:S01]  /*1f70*/  FFMA R19, R10, R25, R24 ;  /* 0x000000190a137223 */ /* 0x002fe20000000018 */
[----:B------:R-:W-:-:S05]  /*1f80*/  IADD3 R25, PT, PT, R6, 0x620, RZ ;  /* 0x0000062006197810 */ /* 0x000fca0007ffe0ff */
[----:B------:R-:W-:-:S05]  /*1f90*/  IMAD.WIDE.U32 R24, R25, 0x4, R14 ;  /* 0x0000000419187825 */ /* 0x000fca00078e000e */
[----:B------:R1:W4:Y:S01]  /*1fa0*/  LDG.E.CONSTANT R10, desc[UR6][R24.64] ;  /* 0x00000006180a7981 */ /* 0x000322000c1e9900 */
[----:B------:R-:W-:-:S04]  /*1fb0*/  IMAD.WIDE.U32 R20, R21, 0x4, R14 ;  /* 0x0000000415147825 */ /* 0x000fc800078e000e */
[----:B-1----:R-:W-:Y:S02]  /*1fc0*/  FFMA R24, R9, R29, R19 ;  /* 0x0000001d09187223 */ /* 0x002fe40000000013 */
[----:B------:R-:W1:Y:S04]  /*1fd0*/  LDS R29, [R12+0x1b8] ;  /* 0x0001b8000c1d7984 */ /* 0x000e680000000800 */
[----:B------:R0:W4:Y:S04]  /*1fe0*/  LDG.E.CONSTANT R9, desc[UR6][R20.64] ;  /* 0x0000000614097981 */ /* 0x000128000c1e9900 */
[----:B0-----:R-:W0:Y:S01]  /*1ff0*/  LDS R21, [R12+0x1d4] ;  /* 0x0001d4000c157984 */ /* 0x001e220000000800 */
[----:B------:R-:W-:Y:S01]  /*2000*/  IADD3 R19, PT, PT, R6, 0x660, RZ ;  /* 0x0000066006137810 */ /* 0x000fe20007ffe0ff */
[----:B------:R-:W-:-:S04]  /*2010*/  FFMA R24, R7, R18, R24 ;  /* 0x0000001207187223 */ /* 0x000fc80000000018 */
[----:B------:R-:W-:Y:S01]  /*2020*/  IMAD.WIDE.U32 R18, R19, 0x4, R14 ;  /* 0x0000000413127825 */ /* 0x000fe200078e000e */
[----:B------:R-:W-:-:S04]  /*2030*/  IADD3 R25, PT, PT, R6, 0x680, RZ ;  /* 0x0000068006197810 */ /* 0x000fc80007ffe0ff */
[----:B------:R1:W4:Y:S04]  /*2040*/  LDG.E.CONSTANT R7, desc[UR6][R18.64] ;  /* 0x0000000612077981 */ /* 0x000328000c1e9900 */
[----:B-1----:R-:W2:Y:S01]  /*2050*/  LDS R19, [R12+0x1d8] ;  /* 0x0001d8000c137984 */ /* 0x002ea20000000800 */
[----:B------:R-:W-:Y:S01]  /*2060*/  FFMA R29, R5, R29, R24 ;  /* 0x0000001d051d7223 */ /* 0x000fe20000000018 */
[----:B------:R-:W-:-:S05]  /*2070*/  IMAD.WIDE.U32 R24, R25, 0x4, R14 ;  /* 0x0000000419187825 */ /* 0x000fca00078e000e */
[----:B------:R1:W4:Y:S01]  /*2080*/  LDG.E.CONSTANT R5, desc[UR6][R24.64] ;  /* 0x0000000618057981 */ /* 0x000322000c1e9900 */
[----:B0-----:R-:W-:-:S03]  /*2090*/  FFMA R21, R28, R21, R29 ;  /* 0x000000151c157223 */ /* 0x001fc6000000001d */
[----:B------:R-:W3:Y:S01]  /*20a0*/  LDS R29, [R12+0x1dc] ;  /* 0x0001dc000c1d7984 */ /* 0x000ee20000000800 */
[----:B------:R-:W-:-:S03]  /*20b0*/  IADD3 R20, PT, PT, R6, 0x6a0, RZ ;  /* 0x000006a006147810 */ /* 0x000fc60007ffe0ff */
[----:B------:R-:W0:Y:S04]  /*20c0*/  LDS R28, [R12+0x1f8] ;  /* 0x0001f8000c1c7984 */ /* 0x000e280000000800 */
[----:B-1----:R-:W1:Y:S01]  /*20d0*/  LDS R24, [R12+0x1fc] ;  /* 0x0001fc000c187984 */ /* 0x002e620000000800 */
[----:B--2---:R-:W-:Y:S01]  /*20e0*/  FFMA R25, R4, R19, R21 ;  /* 0x0000001304197223 */ /* 0x004fe20000000015 */
[----:B------:R-:W-:Y:S01]  /*20f0*/  IADD3 R19, PT, PT, R6, 0x6c0, RZ ;  /* 0x000006c006137810 */ /* 0x000fe20007ffe0ff */
[----:B------:R-:W-:-:S04]  /*2100*/  IMAD.WIDE.U32 R20, R20, 0x4, R14 ;  /* 0x0000000414147825 */ /* 0x000fc800078e000e */
[----:B------:R-:W-:Y:S01]  /*2110*/  IMAD.WIDE.U32 R18, R19, 0x4, R14 ;  /* 0x0000000413127825 */ /* 0x000fe200078e000e */
[----:B------:R2:W4:Y:S03]  /*2120*/  LDG.E.CONSTANT R4, desc[UR6][R20.64] ;  /* 0x0000000614047981 */ /* 0x000526000c1e9900 */
[----:B---3--:R-:W-:Y:S02]  /*2130*/  FFMA R29, R16, R29, R25 ;  /* 0x0000001d101d7223 */ /* 0x008fe40000000019 */
[----:B------:R-:W3:Y:S02]  /*2140*/  LDG.E.CONSTANT R16, desc[UR6][R18.64] ;  /* 0x0000000612107981 */ /* 0x000ee4000c1e9900 */
[----:B0-----:R-:W-:Y:S02]  /*2150*/  FFMA R29, R27, R28, R29 ;  /* 0x0000001c1b1d7223 */ /* 0x001fe4000000001d */
[----:B------:R-:W0:Y:S04]  /*2160*/  LDS R25, [R12+0x200] ;  /* 0x000200000c197984 */ /* 0x000e280000000800 */
[----:B------:R-:W3:Y:S01]  /*2170*/  LDG.E.CONSTANT R27, desc[UR6][R18.64+0x80] ;  /* 0x00008006121b7981 */ /* 0x000ee2000c1e9900 */
[----:B-1----:R-:W-:-:S03]  /*2180*/  FFMA R29, R26, R24, R29 ;  /* 0x000000181a1d7223 */ /* 0x002fc6000000001d */
[----:B------:R-:W3:Y:S04]  /*2190*/  LDG.E.CONSTANT R26, desc[UR6][R18.64+0x100] ;  /* 0x00010006121a7981 */ /* 0x000ee8000c1e9900 */
[----:B------:R-:W1:Y:S04]  /*21a0*/  LDS R24, [R12+0x21c] ;  /* 0x00021c000c187984 */ /* 0x000e680000000800 */
[----:B--2---:R-:W4:Y:S04]  /*21b0*/  LDS R21, [R12+0x220] ;  /* 0x000220000c157984 */ /* 0x004f280000000800 */
[----:B------:R-:W2:Y:S01]  /*21c0*/  LDG.E.CONSTANT R28, desc[UR6][R18.64+0x300] ;  /* 0x00030006121c7981 */ /* 0x000ea2000c1e9900 */
[----:B0-----:R-:W-:-:S03]  /*21d0*/  FFMA R20, R8, R25, R29 ;  /* 0x0000001908147223 */ /* 0x001fc6000000001d */
[----:B------:R-:W2:Y:S04]  /*21e0*/  LDG.E.CONSTANT R8, desc[UR6][R18.64+0x180] ;  /* 0x0001800612087981 */ /* 0x000ea8000c1e9900 */
[----:B------:R-:W2:Y:S01]  /*21f0*/  LDG.E.CONSTANT R25, desc[UR6][R18.64+0x200] ;  /* 0x0002000612197981 */ /* 0x000ea2000c1e9900 */
[----:B-1----:R-:W-:-:S03]  /*2200*/  FFMA R23, R23, R24, R20 ;  /* 0x0000001817177223 */ /* 0x002fc60000000014 */
[----:B------:R-:W0:Y:S04]  /*2210*/  LDS R20, [R12+0x224] ;  /* 0x000224000c147984 */ /* 0x000e280000000800 */
[----:B------:R-:W2:Y:S01]  /*2220*/  LDG.E.CONSTANT R24, desc[UR6][R18.64+0x280] ;  /* 0x0002800612187981 */ /* 0x000ea2000c1e9900 */
[----:B----4-:R-:W-:-:S03]  /*2230*/  FFMA R22, R22, R21, R23 ;  /* 0x0000001516167223 */ /* 0x010fc60000000017 */
[----:B------:R-:W1:Y:S04]  /*2240*/  LDS R23, [R12+0x240] ;  /* 0x000240000c177984 */ /* 0x000e680000000800 */
[----:B------:R-:W4:Y:S01]  /*2250*/  LDS R21, [R12+0x244] ;  /* 0x000244000c157984 */ /* 0x000f220000000800 */
[----:B0-----:R-:W-:-:S03]  /*2260*/  FFMA R20, R17, R20, R22 ;  /* 0x0000001411147223 */ /* 0x001fc60000000016 */
[----:B------:R-:W2:Y:S01]  /*2270*/  LDG.E.CONSTANT R17, desc[UR6][R18.64+0x380] ;  /* 0x0003800612117981 */ /* 0x000ea2000c1e9900 */
[----:B------:R-:W-:Y:S01]  /*2280*/  IADD3 R29, PT, PT, R6, 0x7e0, RZ ;  /* 0x000007e0061d7810 */ /* 0x000fe20007ffe0ff */
[----:B-1----:R-:W-:Y:S02]  /*2290*/  FFMA R23, R13, R23, R20 ;  /* 0x000000170d177223 */ /* 0x002fe40000000014 */
[----:B------:R-:W0:Y:S04]  /*22a0*/  LDS R20, [R12+0x248] ;  /* 0x000248000c147984 */ /* 0x000e280000000800 */
[----:B------:R-:W2:Y:S01]  /*22b0*/  LDG.E.CONSTANT R13, desc[UR6][R18.64+0x400] ;  /* 0x00040006120d7981 */ /* 0x000ea2000c1e9900 */
[----:B----4-:R-:W-:Y:S01]  /*22c0*/  FFMA R21, R10, R21, R23 ;  /* 0x000000150a157223 */ /* 0x010fe20000000017 */
[----:B------:R-:W-:-:S02]  /*22d0*/  IMAD.WIDE.U32 R22, R29, 0x4, R14 ;  /* 0x000000041d167825 */ /* 0x000fc400078e000e */
[----:B------:R-:W1:Y:S04]  /*22e0*/  LDS R29, [R12+0x264] ;  /* 0x000264000c1d7984 */ /* 0x000e680000000800 */
[----:B------:R4:W2:Y:S04]  /*22f0*/  LDG.E.CONSTANT R10, desc[UR6][R22.64] ;  /* 0x00000006160a7981 */ /* 0x0008a8000c1e9900 */
[----:B----4-:R-:W4:Y:S01]  /*2300*/  LDS R22, [R12+0x268] ;  /* 0x000268000c167984 */ /* 0x010f220000000800 */
[----:B0-----:R-:W-:Y:S01]  /*2310*/  FFMA R23, R9, R20, R21 ;  /* 0x0000001409177223 */ /* 0x001fe20000000015 */
[----:B------:R-:W-:-:S05]  /*2320*/  IADD3 R21, PT, PT, R6, 0x800, RZ ;  /* 0x0000080006157810 */ /* 0x000fca0007ffe0ff */
[----:B------:R-:W-:-:S05]  /*2330*/  IMAD.WIDE.U32 R20, R21, 0x4, R14 ;  /* 0x0000000415147825 */ /* 0x000fca00078e000e */
[----:B------:R-:W2:Y:S01]  /*2340*/  LDG.E.CONSTANT R9, desc[UR6][R20.64] ;  /* 0x0000000614097981 */ /* 0x000ea2000c1e9900 */
[----:B------:R-:W-:-:S05]  /*2350*/  IADD3 R19, PT, PT, R6, 0x820, RZ ;  /* 0x0000082006137810 */ /* 0x000fca0007ffe0ff */
[----:B------:R-:W-:-:S04]  /*2360*/  IMAD.WIDE.U32 R18, R19, 0x4, R14 ;  /* 0x0000000413127825 */ /* 0x000fc800078e000e */
[----:B-1----:R-:W-:Y:S02]  /*2370*/  FFMA R29, R7, R29, R23 ;  /* 0x0000001d071d7223 */ /* 0x002fe40000000017 */
[----:B------:R0:W2:Y:S01]  /*2380*/  LDG.E.CONSTANT R7, desc[UR6][R18.64] ;  /* 0x0000000612077981 */ /* 0x0000a2000c1e9900 */
[----:B------:R-:W-:-:S03]  /*2390*/  IADD3 R23, PT, PT, R6, 0x840, RZ ;  /* 0x0000084006177810 */ /* 0x000fc60007ffe0ff */
[----:B0-----:R-:W0:Y:S01]  /*23a0*/  LDS R18, [R12+0x26c] ;  /* 0x00026c000c127984 */ /* 0x001e220000000800 */
[----:B----4-:R-:W-:Y:S01]  /*23b0*/  FFMA R29, R5, R22, R29 ;  /* 0x00000016051d7223 */ /* 0x010fe2000000001d */
[----:B------:R-:W-:-:S05]  /*23c0*/  IMAD.WIDE.U32 R22, R23, 0x4, R14 ;  /* 0x0000000417167825 */ /* 0x000fca00078e000e */
[----:B------:R1:W4:Y:S04]  /*23d0*/  LDG.E.CONSTANT R5, desc[UR6][R22.64] ;  /* 0x0000000616057981 */ /* 0x000328000c1e9900 */
[----:B-1----:R-:W3:Y:S01]  /*23e0*/  LDS R22, [R12+0x288] ;  /* 0x000288000c167984 */ /* 0x002ee20000000800 */
[C---:B------:R-:W-:Y:S02]  /*23f0*/  IADD3 R20, PT, PT, R6.reuse, 0x860, RZ ;  /* 0x0000086006147810 */ /* 0x040fe40007ffe0ff */
[----:B------:R-:W-:Y:S01]  /*2400*/  IADD3 R19, PT, PT, R6, 0x880, RZ ;  /* 0x0000088006137810 */ /* 0x000fe20007ffe0ff */
[----:B0-----:R-:W-:-:S04]  /*2410*/  FFMA R21, R4, R18, R29 ;  /* 0x0000001204157223 */ /* 0x001fc8000000001d */
[----:B------:R-:W-:Y:S01]  /*2420*/  IMAD.WIDE.U32 R18, R19, 0x4, R14 ;  /* 0x0000000413127825 */ /* 0x000fe200078e000e */
[----:B------:R-:W0:Y:S03]  /*2430*/  LDS R29, [R12+0x28c] ;  /* 0x00028c000c1d7984 */ /* 0x000e260000000800 */
[----:B---3--:R-:W-:Y:S01]  /*2440*/  FFMA R22, R16, R22, R21 ;  /* 0x0000001610167223 */ /* 0x008fe20000000015 */
[----:B------:R-:W-:Y:S01]  /*2450*/  IMAD.WIDE.U32 R20, R20, 0x4, R14 ;  /* 0x0000000414147825 */ /* 0x000fe200078e000e */
[----:B------:R1:W3:Y:S04]  /*2460*/  LDG.E.CONSTANT R16, desc[UR6][R18.64] ;  /* 0x0000000612107981 */ /* 0x0002e8000c1e9900 */
[----:B------:R0:W3:Y:S04]  /*2470*/  LDG.E.CONSTANT R4, desc[UR6][R20.64] ;  /* 0x0000000614047981 */ /* 0x0000e8000c1e9900 */
[----:B-1----:R-:W1:Y:S01]  /*2480*/  LDS R19, [R12+0x290] ;  /* 0x000290000c137984 */ /* 0x002e620000000800 */
[----:B------:R-:W-:Y:S01]  /*2490*/  IADD3 R23, PT, PT, R6, 0x8a0, RZ ;  /* 0x000008a006177810 */ /* 0x000fe20007ffe0ff */
[----:B0-----:R-:W-:-:S02]  /*24a0*/  FFMA R27, R27, R29, R22 ;  /* 0x0000001d1b1b7223 */ /* 0x001fc40000000016 */
[----:B------:R-:W2:Y:S02]  /*24b0*/  LDS R29, [R12+0x2ac] ;  /* 0x0002ac000c1d7984 */ /* 0x000ea40000000800 */
[----:B------:R-:W-:-:S04]  /*24c0*/  IMAD.WIDE.U32 R22, R23, 0x4, R14 ;  /* 0x0000000417167825 */ /* 0x000fc800078e000e */
[----:B-1----:R-:W-:Y:S02]  /*24d0*/  FFMA R19, R26, R19, R27 ;  /* 0x000000131a137223 */ /* 0x002fe4000000001b */
[----:B------:R2:W3:Y:S04]  /*24e0*/  LDG.E.CONSTANT R27, desc[UR6][R22.64] ;  /* 0x00000006161b7981 */ /* 0x0004e8000c1e9900 */
[----:B------:R-:W0:Y:S01]  /*24f0*/  LDS R26, [R12+0x2b0] ;  /* 0x0002b0000c1a7984 */ /* 0x000e220000000800 */
[----:B------:R-:W-:Y:S01]  /*2500*/  IADD3 R21, PT, PT, R6, 0x8c0, RZ ;  /* 0x000008c006157810 */ /* 0x000fe20007ffe0ff */
[----:B--2---:R-:W-:Y:S02]  /*2510*/  FFMA R22, R8, R29, R19 ;  /* 0x0000001d08167223 */ /* 0x004fe40000000013 */
[----:B------:R-:W1:Y:S02]  /*2520*/  LDS R29, [R12+0x2b4] ;  /* 0x0002b4000c1d7984 */ /* 0x000e640000000800 */
[----:B------:R-:W-:Y:S01]  /*2530*/  IMAD.WIDE.U32 R20, R21, 0x4, R14 ;  /* 0x0000000415147825 */ /* 0x000fe200078e000e */
[----:B------:R-:W-:-:S04]  /*2540*/  IADD3 R19, PT, PT, R6, 0x8e0, RZ ;  /* 0x000008e006137810 */ /* 0x000fc80007ffe0ff */
[----:B------:R2:W3:Y:S01]  /*2550*/  LDG.E.CONSTANT R8, desc[UR6][R20.64] ;  /* 0x0000000614087981 */ /* 0x0004e2000c1e9900 */
[----:B------:R-:W-:-:S04]  /*2560*/  IMAD.WIDE.U32 R18, R19, 0x4, R14 ;  /* 0x0000000413127825 */ /* 0x000fc800078e000e */
[----:B0-----:R-:W-:Y:S01]  /*2570*/  FFMA R25, R25, R26, R22 ;  /* 0x0000001a19197223 */ /* 0x001fe20000000016 */
[----:B------:R-:W-:Y:S01]  /*2580*/  IADD3 R23, PT, PT, R6, 0x900, RZ ;  /* 0x0000090006177810 */ /* 0x000fe20007ffe0ff */
[----:B------:R-:W0:Y:S04]  /*2590*/  LDS R22, [R12+0x2d0] ;  /* 0x0002d0000c167984 */ /* 0x000e280000000800 */
[----:B------:R1:W3:Y:S04]  /*25a0*/  LDG.E.CONSTANT R26, desc[UR6][R18.64] ;  /* 0x00000006121a7981 */ /* 0x0002e8000c1e9900 */
[----:B--2---:R-:W-:Y:S04]  /*25b0*/  LDS R20, [R12+0x2d8] ;  /* 0x0002d8000c147984 */ /* 0x004fe80000000800 */
[----:B------:R-:W-:Y:S04]  /*25c0*/  LDS R21, [R12+0x2fc] ;  /* 0x0002fc000c157984 */ /* 0x000fe80000000800 */
[----:B-1----:R-:W1:Y:S01]  /*25d0*/  LDS R18, [R12+0x2d4] ;  /* 0x0002d4000c127984 */ /* 0x002e620000000800 */
[----:B------:R-:W-:Y:S01]  /*25e0*/  FFMA R29, R24, R29, R25 ;  /* 0x0000001d181d7223 */ /* 0x000fe20000000019 */
[----:B------:R-:W-:-:S05]  /*25f0*/  IMAD.WIDE.U32 R24, R23, 0x4, R14 ;  /* 0x0000000417187825 */ /* 0x000fca00078e000e */
[----:B------:R-:W2:Y:S04]  /*2600*/  LDG.E.CONSTANT R23, desc[UR6][R24.64] ;  /* 0x0000000618177981 */ /* 0x000ea8000c1e9900 */
[----:B------:R-:W2:Y:S01]  /*2610*/  LDG.E.CONSTANT R19, desc[UR6][R24.64+0x100] ;  /* 0x0001000618137981 */ /* 0x000ea2000c1e9900 */
[----:B0-----:R-:W-:-:S03]  /*2620*/  FFMA R28, R28, R22, R29 ;  /* 0x000000161c1c7223 */ /* 0x001fc6000000001d */
[----:B------:R-:W2:Y:S01]  /*2630*/  LDG.E.CONSTANT R22, desc[UR6][R24.64+0x80] ;  /* 0x0000800618167981 */ /* 0x000ea2000c1e9900 */
[----:B-1----:R-:W-:-:S03]  /*2640*/  FFMA R28, R17, R18, R28 ;  /* 0x00000012111c7223 */ /* 0x002fc6000000001c */
[----:B------:R-:W0:Y:S04]  /*2650*/  LDS R18, [R12+0x2f4] ;  /* 0x0002f4000c127984 */ /* 0x000e280000000800 */
[----:B------:R-:W2:Y:S01]  /*2660*/  LDG.E.CONSTANT R17, desc[UR6][R24.64+0x180] ;  /* 0x0001800618117981 */ /* 0x000ea2000c1e9900 */
[----:B------:R-:W-:-:S03]  /*2670*/  FFMA R13, R13, R20, R28 ;  /* 0x000000140d0d7223 */ /* 0x000fc6000000001c */
[----:B------:R-:W1:Y:S04]  /*2680*/  LDS R20, [R12+0x2f8] ;  /* 0x0002f8000c147984 */ /* 0x000e680000000800 */
[----:B------:R-:W-:Y:S01]  /*2690*/  LDS R28, [R12+0x31c] ;  /* 0x00031c000c1c7984 */ /* 0x000fe20000000800 */
[----:B0-----:R-:W-:-:S03]  /*26a0*/  FFMA R10, R10, R18, R13 ;  /* 0x000000120a0a7223 */ /* 0x001fc6000000000d */
[----:B------:R-:W2:Y:S04]  /*26b0*/  LDG.E.CONSTANT R18, desc[UR6][R24.64+0x200] ;  /* 0x0002000618127981 */ /* 0x000ea8000c1e9900 */
[----:B------:R-:W2:Y:S01]  /*26c0*/  LDG.E.CONSTANT R13, desc[UR6][R24.64+0x280] ;  /* 0x00028006180d7981 */ /* 0x000ea2000c1e9900 */
[----:B-1----:R-:W-:-:S03]  /*26d0*/  FFMA R10, R9, R20, R10 ;  /* 0x00000014090a7223 */ /* 0x002fc6000000000a */
[----:B------:R-:W4:Y:S01]  /*26e0*/  LDS R9, [R12+0x318] ;  /* 0x000318000c097984 */ /* 0x000f220000000800 */
[----:B------:R-:W-:-:S03]  /*26f0*/  FFMA R20, R7, R21, R10 ;  /* 0x0000001507147223 */ /* 0x000fc6000000000a */
[----:B------:R-:W2:Y:S01]  /*2700*/  LDG.E.CONSTANT R10, desc[UR6][R24.64+0x300] ;  /* 0x00030006180a7981 */ /* 0x000ea2000c1e9900 */
[----:B------:R-:W-:Y:S01]  /*2710*/  IADD3 R21, PT, PT, R6, 0xa00, RZ ;  /* 0x00000a0006157810 */ /* 0x000fe20007ffe0ff */
[----:B----4-:R-:W-:-:S04]  /*2720*/  FFMA R5, R5, R9, R20 ;  /* 0x0000000905057223 */ /* 0x010fc80000000014 */
[----:B------:R-:W-:Y:S01]  /*2730*/  IMAD.WIDE.U32 R20, R21, 0x4, R14 ;  /* 0x0000000415147825 */ /* 0x000fe200078e000e */
[----:B------:R0:W4:Y:S04]  /*2740*/  LDG.E.CONSTANT R9, desc[UR6][R24.64+0x380] ;  /* 0x0003800618097981 */ /* 0x000128000c1e9900 */
[----:B------:R1:W4:Y:S04]  /*2750*/  LDG.E.CONSTANT R7, desc[UR6][R20.64] ;  /* 0x0000000614077981 */ /* 0x000328000c1e9900 */
[----:B0-----:R-:W-:Y:S04]  /*2760*/  LDS R24, [R12+0x340] ;  /* 0x000340000c187984 */ /* 0x001fe80000000800 */
[----:B-1----:R-:W0:Y:S01]  /*2770*/  LDS R20, [R12+0x320] ;  /* 0x000320000c147984 */ /* 0x002e220000000800 */
[----:B------:R-:W-:-:S03]  /*2780*/  IADD3 R21, PT, PT, R6, 0xa20, RZ ;  /* 0x00000a2006157810 */ /* 0x000fc60007ffe0ff */
[----:B------:R-:W-:Y:S01]  /*2790*/  LDS R25, [R12+0x368] ;  /* 0x000368000c197984 */ /* 0x000fe20000000800 */
[----:B---3--:R-:W-:Y:S01]  /*27a0*/  FFMA R29, R4, R28, R5 ;  /* 0x0000001c041d7223 */ /* 0x008fe20000000005 */
[----:B------:R-:W-:Y:S02]  /*27b0*/  IMAD.WIDE.U32 R4, R21, 0x4, R14 ;  /* 0x0000000415047825 */ /* 0x000fe400078e000e */
[----:B------:R-:W-:Y:S02]  /*27c0*/  LDS R21, [R12+0x360] ;  /* 0x000360000c157984 */ /* 0x000fe40000000800 */
[----:B0-----:R-:W-:Y:S02]  /*27d0*/  FFMA R28, R16, R20, R29 ;  /* 0x00000014101c7223 */ /* 0x001fe4000000001d */
[----:B------:R-:W3:Y:S04]  /*27e0*/  LDG.E.CONSTANT R16, desc[UR6][R4.64] ;  /* 0x0000000604107981 */ /* 0x000ee8000c1e9900 */
[----:B------:R-:W0:Y:S04]  /*27f0*/  LDS R29, [R12+0x33c] ;  /* 0x00033c000c1d7984 */ /* 0x000e280000000800 */
[----:B------:R-:W1:Y:S01]  /*2800*/  LDS R20, [R12+0x344] ;  /* 0x000344000c147984 */ /* 0x000e620000000800 */
[----:B0-----:R-:W-:-:S03]  /*2810*/  FFMA R29, R27, R29, R28 ;  /* 0x0000001d1b1d7223 */ /* 0x001fc6000000001c */
[----:B------:R-:W3:Y:S04]  /*2820*/  LDG.E.CONSTANT R27, desc[UR6][R4.64+0x80] ;  /* 0x00008006041b7981 */ /* 0x000ee8000c1e9900 */
[----:B------:R-:W-:Y:S01]  /*2830*/  LDS R28, [R12+0x38c] ;  /* 0x00038c000c1c7984 */ /* 0x000fe20000000800 */
[----:B------:R-:W-:-:S03]  /*2840*/  FFMA R29, R8, R24, R29 ;  /* 0x00000018081d7223 */ /* 0x000fc6000000001d */
[----:B------:R-:W3:Y:S04]  /*2850*/  LDG.E.CONSTANT R8, desc[UR6][R4.64+0x100] ;  /* 0x0001000604087981 */ /* 0x000ee8000c1e9900 */
[----:B------:R-:W0:Y:S01]  /*2860*/  LDS R24, [R12+0x364] ;  /* 0x000364000c187984 */ /* 0x000e220000000800 */
[----:B-1----:R-:W-:-:S03]  /*2870*/  FFMA R20, R26, R20, R29 ;  /* 0x000000141a147223 */ /* 0x002fc6000000001d */
[----:B------:R-:W3:Y:S01]  /*2880*/  LDG.E.CONSTANT R26, desc[UR6][R4.64+0x200] ;  /* 0x00020006041a7981 */ /* 0x000ee2000c1e9900 */
[----:B--2---:R-:W-:-:S03]  /*2890*/  FFMA R21, R23, R21, R20 ;  /* 0x0000001517157223 */ /* 0x004fc60000000014 */
[----:B------:R-:W2:Y:S04]  /*28a0*/  LDG.E.CONSTANT R20, desc[UR6][R4.64+0x180] ;  /* 0x0001800604147981 */ /* 0x000ea8000c1e9900 */
[----:B------:R-:W-:Y:S01]  /*28b0*/  LDS R23, [R12+0x388] ;  /* 0x000388000c177984 */ /* 0x000fe20000000800 */
[----:B0-----:R-:W-:-:S03]  /*28c0*/  FFMA R22, R22, R24, R21 ;  /* 0x0000001816167223 */ /* 0x001fc60000000015 */
[----:B------:R-:W0:Y:S01]  /*28d0*/  LDS R24, [R12+0x384] ;  /* 0x000384000c187984 */ /* 0x000e220000000800 */
[----:B------:R-:W-:-:S03]  /*28e0*/  FFMA R22, R19, R25, R22 ;  /* 0x0000001913167223 */ /* 0x000fc60000000016 */
[----:B------:R-:W2:Y:S04]  /*28f0*/  LDG.E.CONSTANT R25, desc[UR6][R4.64+0x280] ;  /* 0x0002800604197981 */ /* 0x000ea8000c1e9900 */
[----:B------:R-:W2:Y:S01]  /*2900*/  LDG.E.CONSTANT R21, desc[UR6][R4.64+0x300] ;  /* 0x0003000604157981 */ /* 0x000ea2000c1e9900 */
[----:B0-----:R-:W-:-:S03]  /*2910*/  FFMA R17, R17, R24, R22 ;  /* 0x0000001811117223 */ /* 0x001fc60000000016 */
[----:B------:R-:W2:Y:S04]  /*2920*/  LDG.E.CONSTANT R22, desc[UR6][R4.64+0x380] ;  /* 0x0003800604167981 */ /* 0x000ea8000c1e9900 */
[----:B------:R0:W2:Y:S01]  /*2930*/  LDG.E.CONSTANT R24, desc[UR6][R4.64+0x400] ;  /* 0x0004000604187981 */ /* 0x0000a2000c1e9900 */
[----:B------:R-:W-:Y:S01]  /*2940*/  FFMA R23, R18, R23, R17 ;  /* 0x0000001712177223 */ /* 0x000fe20000000011 */
[----:B------:R-:W-:Y:S02]  /*2950*/  IADD3 R19, PT, PT, R6, 0xb40, RZ ;  /* 0x00000b4006137810 */ /* 0x000fe40007ffe0ff */
[----:B------:R-:W1:Y:S01]  /*2960*/  LDS R17, [R12+0x3a8] ;  /* 0x0003a8000c117984 */ /* 0x000e620000000800 */
[----:B------:R-:W-:Y:S02]  /*2970*/  FFMA R13, R13, R28, R23 ;  /* 0x0000001c0d0d7223 */ /* 0x000fe40000000017 */
[----:B------:R-:W-:Y:S01]  /*2980*/  IMAD.WIDE.U32 R18, R19, 0x4, R14 ;  /* 0x0000000413127825 */ /* 0x000fe200078e000e */
[----:B------:R-:W4:Y:S04]  /*2990*/  LDS R28, [R12+0x3ac] ;  /* 0x0003ac000c1c7984 */ /* 0x000f280000000800 */
[----:B------:R-:W2:Y:S04]  /*29a0*/  LDG.E.CONSTANT R23, desc[UR6][R18.64] ;  /* 0x0000000612177981 */ /* 0x000ea8000c1e9900 */
[----:B0-----:R-:W-:Y:S04]  /*29b0*/  LDS R4, [R12+0x3cc] ;  /* 0x0003cc000c047984 */ /* 0x001fe80000000800 */
[----:B------:R-:W-:Y:S01]  /*29c0*/  LDS R5, [R12+0x3d0] ;  /* 0x0003d0000c057984 */ /* 0x000fe20000000800 */
[----:B-1----:R-:W-:-:S03]  /*29d0*/  FFMA R10, R10, R17, R13 ;  /* 0x000000110a0a7223 */ /* 0x002fc6000000000d */
[----:B------:R-:W2:Y:S04]  /*29e0*/  LDG.E.CONSTANT R13, desc[UR6][R18.64+0x80] ;  /* 0x00008006120d7981 */ /* 0x000ea8000c1e9900 */
[----:B------:R-:W0:Y:S01]  /*29f0*/  LDS R17, [R12+0x3b0] ;  /* 0x0003b0000c117984 */ /* 0x000e220000000800 */
[----:B----4-:R-:W-:-:S03]  /*2a00*/  FFMA R28, R9, R28, R10 ;  /* 0x0000001c091c7223 */ /* 0x010fc6000000000a */
[----:B------:R-:W4:Y:S04]  /*2a10*/  LDG.E.CONSTANT R10, desc[UR6][R18.64+0x100] ;  /* 0x00010006120a7981 */ /* 0x000f28000c1e9900 */
[----:B------:R-:W4:Y:S01]  /*2a20*/  LDG.E.CONSTANT R9, desc[UR6][R18.64+0x180] ;  /* 0x0001800612097981 */ /* 0x000f22000c1e9900 */
[----:B0-----:R-:W-:-:S03]  /*2a30*/  FFMA R17, R7, R17, R28 ;  /* 0x0000001107117223 */ /* 0x001fc6000000001c */
[----:B------:R-:W4:Y:S01]  /*2a40*/  LDG.E.CONSTANT R7, desc[UR6][R18.64+0x200] ;  /* 0x0002000612077981 */ /* 0x000f22000c1e9900 */
[----:B---3--:R-:W-:-:S03]  /*2a50*/  FFMA R28, R16, R4, R17 ;  /* 0x00000004101c7223 */ /* 0x008fc60000000011 */
[----:B------:R-:W3:Y:S01]  /*2a60*/  LDG.E.CONSTANT R4, desc[UR6][R18.64+0x280] ;  /* 0x0002800612047981 */ /* 0x000ee2000c1e9900 */
[----:B------:R-:W-:-:S05]  /*2a70*/  IADD3 R17, PT, PT, R6, 0xc00, RZ ;  /* 0x00000c0006117810 */ /* 0x000fca0007ffe0ff */
[----:B------:R-:W-:-:S04]  /*2a80*/  IMAD.WIDE.U32 R16, R17, 0x4, R14 ;  /* 0x0000000411107825 */ /* 0x000fc800078e000e */
[----:B------:R-:W-:Y:S02]  /*2a90*/  FFMA R29, R27, R5, R28 ;  /* 0x000000051b1d7223 */ /* 0x000fe4000000001c */
[----:B------:R-:W0:Y:S04]  /*2aa0*/  LDS R28, [R12+0x3d4] ;  /* 0x0003d4000c1c7984 */ /* 0x000e280000000800 */
[----:B------:R-:W2:Y:S04]  /*2ab0*/  LDS R27, [R12+0x3f0] ;  /* 0x0003f0000c1b7984 */ /* 0x000ea80000000800 */
[----:B------:R1:W3:Y:S01]  /*2ac0*/  LDG.E.CONSTANT R5, desc[UR6][R16.64] ;  /* 0x0000000610057981 */ /* 0x0002e2000c1e9900 */
[----:B0-----:R-:W-:-:S03]  /*2ad0*/  FFMA R28, R8, R28, R29 ;  /* 0x0000001c081c7223 */ /* 0x001fc6000000001d */
[----:B------:R-:W0:Y:S01]  /*2ae0*/  LDS R29, [R12+0x3f4] ;  /* 0x0003f4000c1d7984 */ /* 0x000e220000000800 */
[C---:B------:R-:W-:Y:S02]  /*2af0*/  IADD3 R8, PT, PT, R6.reuse, 0xc20, RZ ;  /* 0x00000c2006087810 */ /* 0x040fe40007ffe0ff */
[----:B-1----:R-:W-:-:S03]  /*2b00*/  IADD3 R17, PT, PT, R6, 0xc40, RZ ;  /* 0x00000c4006117810 */ /* 0x002fc60007ffe0ff */
[----:B------:R-:W-:-:S04]  /*2b10*/  IMAD.WIDE.U32 R18, R8, 0x4, R14 ;  /* 0x0000000408127825 */ /* 0x000fc800078e000e */
[----:B------:R-:W-:Y:S01]  /*2b20*/  IMAD.WIDE.U32 R16, R17, 0x4, R14 ;  /* 0x0000000411107825 */ /* 0x000fe200078e000e */
[----:B------:R-:W3:Y:S03]  /*2b30*/  LDG.E.CONSTANT R8, desc[UR6][R18.64] ;  /* 0x0000000612087981 */ /* 0x000ee6000c1e9900 */
[----:B--2---:R-:W-:Y:S02]  /*2b40*/  FFMA R20, R20, R27, R28 ;  /* 0x0000001b14147223 */ /* 0x004fe4000000001c */
[----:B------:R-:W1:Y:S04]  /*2b50*/  LDS R27, [R12+0x3f8] ;  /* 0x0003f8000c1b7984 */ /* 0x000e680000000800 */
[----:B------:R-:W2:Y:S01]  /*2b60*/  LDS R28, [R12+0x414] ;  /* 0x000414000c1c7984 */ /* 0x000ea20000000800 */
[----:B0-----:R-:W-:-:S03]  /*2b70*/  FFMA R26, R26, R29, R20 ;  /* 0x0000001d1a1a7223 */ /* 0x001fc60000000014 */
[----:B------:R0:W3:Y:S04]  /*2b80*/  LDG.E.CONSTANT R20, desc[UR6][R16.64] ;  /* 0x0000000610147981 */ /* 0x0000e8000c1e9900 */
[----:B------:R-:W2:Y:S04]  /*2b90*/  LDS R29, [R12+0x418] ;  /* 0x000418000c1d7984 */ /* 0x000ea80000000800 */
[----:B0-----:R-:W-:Y:S04]  /*2ba0*/  LDS R16, [R12+0x43c] ;  /* 0x00043c000c107984 */ /* 0x001fe80000000800 */
[----:B------:R-:W-:Y:S01]  /*2bb0*/  LDS R17, [R12+0x45c] ;  /* 0x00045c000c117984 */ /* 0x000fe20000000800 */
[----:B-1----:R-:W-:Y:S01]  /*2bc0*/  FFMA R26, R25, R27, R26 ;  /* 0x0000001b191a7223 */ /* 0x002fe2000000001a */
[----:B------:R-:W-:-:S02]  /*2bd0*/  IADD3 R27, PT, PT, R6, 0xc60, RZ ;  /* 0x00000c60061b7810 */ /* 0x000fc40007ffe0ff */
[----:B------:R-:W0:Y:S03]  /*2be0*/  LDS R25, [R12+0x41c] ;  /* 0x00041c000c197984 */ /* 0x000e260000000800 */
[----:B------:R-:W-:-:S04]  /*2bf0*/  IMAD.WIDE.U32 R18, R27, 0x4, R14 ;  /* 0x000000041b127825 */ /* 0x000fc800078e000e */
[----:B--2---:R-:W-:Y:S02]  /*2c00*/  FFMA R27, R21, R28, R26 ;  /* 0x0000001c151b7223 */ /* 0x004fe4000000001a */
[----:B------:R-:W1:Y:S04]  /*2c10*/  LDS R26, [R12+0x438] ;  /* 0x000438000c1a7984 */ /* 0x000e680000000800 */
[----:B------:R-:W2:Y:S01]  /*2c20*/  LDG.E.CONSTANT R21, desc[UR6][R18.64] ;  /* 0x0000000612157981 */ /* 0x000ea2000c1e9900 */
[----:B------:R-:W-:-:S03]  /*2c30*/  FFMA R27, R22, R29, R27 ;  /* 0x0000001d161b7223 */ /* 0x000fc6000000001b */
[----:B------:R-:W2:Y:S04]  /*2c40*/  LDG.E.CONSTANT R28, desc[UR6][R18.64+0x300] ;  /* 0x00030006121c7981 */ /* 0x000ea8000c1e9900 */
[----:B------:R-:W2:Y:S04]  /*2c50*/  LDG.E.CONSTANT R22, desc[UR6][R18.64+0x80] ;  /* 0x0000800612167981 */ /* 0x000ea8000c1e9900 */
[----:B------:R-:W-:Y:S01]  /*2c60*/  LDS R29, [R12+0x4ac] ;  /* 0x0004ac000c1d7984 */ /* 0x000fe20000000800 */
[----:B0-----:R-:W-:-:S03]  /*2c70*/  FFMA R24, R24, R25, R27 ;  /* 0x0000001918187223 */ /* 0x001fc6000000001b */
[----:B------:R-:W2:Y:S04]  /*2c80*/  LDG.E.CONSTANT R25, desc[UR6][R18.64+0x100] ;  /* 0x0001000612197981 */ /* 0x000ea8000c1e9900 */
[----:B------:R-:W4:Y:S01]  /*2c90*/  LDS R27, [R12+0x440] ;  /* 0x000440000c1b7984 */ /* 0x000f220000000800 */
[----:B-1----:R-:W-:-:S03]  /*2ca0*/  FFMA R24, R23, R26, R24 ;  /* 0x0000001a17187223 */ /* 0x002fc60000000018 */
[----:B------:R-:W2:Y:S01]  /*2cb0*/  LDG.E.CONSTANT R26, desc[UR6][R18.64+0x180] ;  /* 0x00018006121a7981 */ /* 0x000ea2000c1e9900 */
[----:B------:R-:W-:-:S03]  /*2cc0*/  FFMA R23, R13, R16, R24 ;  /* 0x000000100d177223 */ /* 0x000fc60000000018 */
[----:B------:R-:W2:Y:S04]  /*2cd0*/  LDG.E.CONSTANT R13, desc[UR6][R18.64+0x200] ;  /* 0x00020006120d7981 */ /* 0x000ea8000c1e9900 */
[----:B------:R-:W2:Y:S04]  /*2ce0*/  LDG.E.CONSTANT R24, desc[UR6][R18.64+0x280] ;  /* 0x0002800612187981 */ /* 0x000ea8000c1e9900 */
[----:B------:R-:W0:Y:S01]  /*2cf0*/  LDS R16, [R12+0x460] ;  /* 0x000460000c107984 */ /* 0x000e220000000800 */
[----:B----4-:R-:W-:-:S03]  /*2d00*/  FFMA R10, R10, R27, R23 ;  /* 0x0000001b0a0a7223 */ /* 0x010fc60000000017 */
[----:B------:R-:W3:Y:S01]  /*2d10*/  LDS R23, [R12+0x464] ;  /* 0x000464000c177984 */ /* 0x000ee20000000800 */
[----:B------:R-:W-:Y:S01]  /*2d20*/  IADD3 R27, PT, PT, R6, 0xd80, RZ ;  /* 0x00000d80061b7810 */ /* 0x000fe20007ffe0ff */
[----:B------:R-:W-:Y:S02]  /*2d30*/  FFMA R17, R9, R17, R10 ;  /* 0x0000001109117223 */ /* 0x000fe4000000000a */
[----:B------:R-:W4:Y:S04]  /*2d40*/  LDG.E.CONSTANT R10, desc[UR6][R18.64+0x380] ;  /* 0x00038006120a7981 */ /* 0x000f28000c1e9900 */
[----:B------:R1:W4:Y:S04]  /*2d50*/  LDG.E.CONSTANT R9, desc[UR6][R18.64+0x400] ;  /* 0x0004000612097981 */ /* 0x000328000c1e9900 */
[----:B-1----:R-:W-:Y:S04]  /*2d60*/  LDS R19, [R12+0x488] ;  /* 0x000488000c137984 */ /* 0x002fe80000000800 */
[----:B------:R-:W-:Y:S01]  /*2d70*/  LDS R18, [R12+0x4a4] ;  /* 0x0004a4000c127984 */ /* 0x000fe20000000800 */
[----:B0-----:R-:W-:Y:S01]  /*2d80*/  FFMA R7, R7, R16, R17 ;  /* 0x0000001007077223 */ /* 0x001fe20000000011 */
[----:B------:R-:W-:-:S02]  /*2d90*/  IMAD.WIDE.U32 R16, R27, 0x4, R14 ;  /* 0x000000041b107825 */ /* 0x000fc400078e000e */
[----:B------:R-:W0:Y:S02]  /*2da0*/  LDS R27, [R12+0x480] ;  /* 0x000480000c1b7984 */ /* 0x000e240000000800 */
[----:B---3--:R-:W-:Y:S02]  /*2db0*/  FFMA R23, R4, R23, R7 ;  /* 0x0000001704177223 */ /* 0x008fe40000000007 */
[----:B------:R-:W3:Y:S04]  /*2dc0*/  LDG.E.CONSTANT R4, desc[UR6][R16.64] ;  /* 0x0000000610047981 */ /* 0x000ee8000c1e9900 */
[----:B------:R-:W3:Y:S01]  /*2dd0*/  LDG.E.CONSTANT R7, desc[UR6][R16.64+0x80] ;  /* 0x0000800610077981 */ /* 0x000ee2000c1e9900 */
[----:B0-----:R-:W-:-:S03]  /*2de0*/  FFMA R23, R5, R27, R23 ;  /* 0x0000001b05177223 */ /* 0x001fc60000000017 */
[----:B------:R-:W0:Y:S04]  /*2df0*/  LDS R27, [R12+0x484] ;  /* 0x000484000c1b7984 */ /* 0x000e280000000800 */
[----:B------:R-:W3:Y:S01]  /*2e00*/  LDG.E.CONSTANT R5, desc[UR6][R16.64+0x100] ;  /* 0x0001000610057981 */ /* 0x000ee2000c1e9900 */
[----:B0-----:R-:W-:-:S03]  /*2e10*/  FFMA R23, R8, R27, R23 ;  /* 0x0000001b08177223 */ /* 0x001fc60000000017 */
[----:B------:R0:W3:Y:S04]  /*2e20*/  LDG.E.CONSTANT R8, desc[UR6][R16.64+0x180] ;  /* 0x0001800610087981 */ /* 0x0000e8000c1e9900 */
[----:B------:R-:W-:Y:S01]  /*2e30*/  LDS R27, [R12+0x4c8] ;  /* 0x0004c8000c1b7984 */ /* 0x000fe20000000800 */
[----:B------:R-:W-:-:S03]  /*2e40*/  FFMA R20, R20, R19, R23 ;  /* 0x0000001314147223 */ /* 0x000fc60000000017 */
[----:B------:R-:W1:Y:S01]  /*2e50*/  LDS R23, [R12+0x4a8] ;  /* 0x0004a8000c177984 */ /* 0x000e620000000800 */
[C---:B------:R-:W-:Y:S02]  /*2e60*/  IADD3 R19, PT, PT, R6.reuse, 0xe00, RZ ;  /* 0x00000e0006137810 */ /* 0x040fe40007ffe0ff */
[----:B0-----:R-:W-:Y:S01]  /*2e70*/  IADD3 R17, PT, PT, R6, 0xe20, RZ ;  /* 0x00000e2006117810 */ /* 0x001fe20007ffe0ff */
[----:B--2---:R-:W-:Y:S02]  /*2e80*/  FFMA R18, R21, R18, R20 ;  /* 0x0000001215127223 */ /* 0x004fe40000000014 */
[----:B------:R-:W-:-:S05]  /*2e90*/  IMAD.WIDE.U32 R20, R19, 0x4, R14 ;  /* 0x0000000413147825 */ /* 0x000fca00078e000e */
[----:B------:R-:W2:Y:S01]  /*2ea0*/  LDG.E.CONSTANT R19, desc[UR6][R20.64] ;  /* 0x0000000614137981 */ /* 0x000ea2000c1e9900 */
[----:B-1----:R-:W-:Y:S01]  /*2eb0*/  FFMA R16, R22, R23, R18 ;  /* 0x0000001716107223 */ /* 0x002fe20000000012 */
[----:B------:R-:W-:-:S05]  /*2ec0*/  IMAD.WIDE.U32 R22, R17, 0x4, R14 ;  /* 0x0000000411167825 */ /* 0x000fca00078e000e */
[----:B------:R0:W2:Y:S04]  /*2ed0*/  LDG.E.CONSTANT R18, desc[UR6][R22.64] ;  /* 0x0000000616127981 */ /* 0x0000a8000c1e9900 */
[----:B0-----:R-:W0:Y:S01]  /*2ee0*/  LDS R22, [R12+0x4cc] ;  /* 0x0004cc000c167984 */ /* 0x001e220000000800 */
[----:B------:R-:W-:-:S03]  /*2ef0*/  IADD3 R17, PT, PT, R6, 0xe40, RZ ;  /* 0x00000e4006117810 */ /* 0x000fc60007ffe0ff */
[----:B------:R-:W-:Y:S01]  /*2f00*/  LDS R23, [R12+0x4f0] ;  /* 0x0004f0000c177984 */ /* 0x000fe20000000800 */
[----:B------:R-:W-:Y:S01]  /*2f10*/  FFMA R21, R25, R29, R16 ;  /* 0x0000001d19157223 */ /* 0x000fe20000000010 */
[----:B------:R-:W-:Y:S02]  /*2f20*/  IMAD.WIDE.U32 R16, R17, 0x4, R14 ;  /* 0x0000000411107825 */ /* 0x000fe400078e000e */
[----:B------:R-:W1:Y:S04]  /*2f30*/  LDS R29, [R12+0x4d0] ;  /* 0x0004d0000c1d7984 */ /* 0x000e680000000800 */
[----:B------:R0:W2:Y:S01]  /*2f40*/  LDG.E.CONSTANT R25, desc[UR6][R16.64] ;  /* 0x0000000610197981 */ /* 0x0000a2000c1e9900 */
[----:B------:R-:W-:-:S03]  /*2f50*/  FFMA R26, R26, R27, R21 ;  /* 0x0000001b1a1a7223 */ /* 0x000fc60000000015 */
[----:B0-----:R-:W0:Y:S01]  /*2f60*/  LDS R17, [R12+0x4ec] ;  /* 0x0004ec000c117984 */ /* 0x001e220000000800 */
[----:B------:R-:W-:-:S05]  /*2f70*/  IADD3 R21, PT, PT, R6, 0xe60, RZ ;  /* 0x00000e6006157810 */ /* 0x000fca0007ffe0ff */
[----:B------:R-:W-:-:S04]  /*2f80*/  IMAD.WIDE.U32 R20, R21, 0x4, R14 ;  /* 0x0000000415147825 */ /* 0x000fc800078e000e */
[----:B------:R-:W-:Y:S02]  /*2f90*/  FFMA R27, R13, R22, R26 ;  /* 0x000000160d1b7223 */ /* 0x000fe4000000001a */
[----:B------:R-:W2:Y:S01]  /*2fa0*/  LDG.E.CONSTANT R13, desc[UR6][R20.64] ;  /* 0x00000006140d7981 */ /* 0x000ea2000c1e9900 */
[C---:B------:R-:W-:Y:S02]  /*2fb0*/  IADD3 R26, PT, PT, R6.reuse, 0xe80, RZ ;  /* 0x00000e80061a7810 */ /* 0x040fe40007ffe0ff */
[----:B------:R-:W-:Y:S01]  /*2fc0*/  IADD3 R16, PT, PT, R6, 0xea0, RZ ;  /* 0x00000ea006107810 */ /* 0x000fe20007ffe0ff */
[----:B------:R-:W4:Y:S01]  /*2fd0*/  LDS R22, [R12+0x4f4] ;  /* 0x0004f4000c167984 */ /* 0x000f220000000800 */
[----:B-1----:R-:W-:Y:S01]  /*2fe0*/  FFMA R29, R24, R29, R27 ;  /* 0x0000001d181d7223 */ /* 0x002fe2000000001b */
[----:B------:R-:W-:-:S05]  /*2ff0*/  IMAD.WIDE.U32 R26, R26, 0x4, R14 ;  /* 0x000000041a1a7825 */ /* 0x000fca00078e000e */
[----:B------:R1:W2:Y:S01]  /*3000*/  LDG.E.CONSTANT R24, desc[UR6][R26.64] ;  /* 0x000000061a187981 */ /* 0x0002a2000c1e9900 */
[----:B0-----:R-:W-:Y:S01]  /*3010*/  FFMA R28, R28, R17, R29 ;  /* 0x000000111c1c7223 */ /* 0x001fe2000000001d */
[----:B------:R-:W-:Y:S02]  /*3020*/  IMAD.WIDE.U32 R16, R16, 0x4, R14 ;  /* 0x0000000410107825 */ /* 0x000fe400078e000e */
[----:B------:R-:W3:Y:S04]  /*3030*/  LDS R29, [R12+0x510] ;  /* 0x000510000c1d7984 */ /* 0x000ee80000000800 */
[----:B------:R-:W2:Y:S01]  /*3040*/  LDG.E.CONSTANT R21, desc[UR6][R16.64] ;  /* 0x0000000610157981 */ /* 0x000ea2000c1e9900 */
[----:B----4-:R-:W-:-:S03]  /*3050*/  FFMA R28, R10, R23, R28 ;  /* 0x000000170a1c7223 */ /* 0x010fc6000000001c */
[----:B------:R-:W4:Y:S04]  /*3060*/  LDG.E.CONSTANT R20, desc[UR6][R16.64+0x80] ;  /* 0x0000800610147981 */ /* 0x000f28000c1e9900 */
[----:B------:R-:W4:Y:S04]  /*3070*/  LDG.E.CONSTANT R23, desc[UR6][R16.64+0x100] ;  /* 0x0001000610177981 */ /* 0x000f28000c1e9900 */
[----:B------:R-:W0:Y:S04]  /*3080*/  LDS R10, [R12+0x514] ;  /* 0x000514000c0a7984 */ /* 0x000e280000000800 */
[----:B-1----:R-:W1:Y:S01]  /*3090*/  LDS R27, [R12+0x518] ;  /* 0x000518000c1b7984 */ /* 0x002e620000000800 */
[----:B------:R-:W-:-:S03]  /*30a0*/  FFMA R9, R9, R22, R28 ;  /* 0x0000001609097223 */ /* 0x000fc6000000001c */
[----:B------:R-:W4:Y:S01]  /*30b0*/  LDG.E.CONSTANT R22, desc[UR6][R16.64+0x180] ;  /* 0x0001800610167981 */ /* 0x000f22000c1e9900 */
[----:B---3--:R-:W-:-:S03]  /*30c0*/  FFMA R26, R4, R29, R9 ;  /* 0x0000001d041a7223 */ /* 0x008fc60000000009 */
[----:B------:R-:W3:Y:S04]  /*30d0*/  LDG.E.CONSTANT R4, desc[UR6][R16.64+0x200] ;  /* 0x0002000610047981 */ /* 0x000ee8000c1e9900 */
[----:B------:R-:W3:Y:S01]  /*30e0*/  LDG.E.CONSTANT R9, desc[UR6][R16.64+0x300] ;  /* 0x0003000610097981 */ /* 0x000ee2000c1e9900 */
[----:B0-----:R-:W-:-:S03]  /*30f0*/  FFMA R26, R7, R10, R26 ;  /* 0x0000000a071a7223 */ /* 0x001fc6000000001a */
[----:B------:R-:W3:Y:S04]  /*3100*/  LDG.E.CONSTANT R10, desc[UR6][R16.64+0x280] ;  /* 0x00028006100a7981 */ /* 0x000ee8000c1e9900 */
[----:B------:R-:W3:Y:S01]  /*3110*/  LDG.E.CONSTANT R7, desc[UR6][R16.64+0x400] ;  /* 0x0004000610077981 */ /* 0x000ee2000c1e9900 */
[----:B-1----:R-:W-:-:S03]  /*3120*/  FFMA R27, R5, R27, R26 ;  /* 0x0000001b051b7223 */ /* 0x002fc6000000001a */
[----:B------:R-:W0:Y:S04]  /*3130*/  LDS R26, [R12+0x534] ;  /* 0x000534000c1a7984 */ /* 0x000e280000000800 */
[----:B------:R1:W3:Y:S01]  /*3140*/  LDG.E.CONSTANT R5, desc[UR6][R16.64+0x380] ;  /* 0x0003800610057981 */ /* 0x0002e2000c1e9900 */
[----:B------:R-:W-:-:S03]  /*3150*/  IADD3 R29, PT, PT, R6, 0xfc0, RZ ;  /* 0x00000fc0061d7810 */ /* 0x000fc60007ffe0ff */
[----:B-1----:R-:W-:Y:S01]  /*3160*/  LDS R17, [R12+0x560] ;  /* 0x000560000c117984 */ /* 0x002fe20000000800 */
[----:B0-----:R-:W-:-:S03]  /*3170*/  FFMA R8, R8, R26, R27 ;  /* 0x0000001a08087223 */ /* 0x001fc6000000001b */
[----:B------:R-:W2:Y:S04]  /*3180*/  LDS R26, [R12+0x538] ;  /* 0x000538000c1a7984 */ /* 0x000ea80000000800 */
[----:B------:R-:W0:Y:S01]  /*3190*/  LDS R27, [R12+0x53c] ;  /* 0x00053c000c1b7984 */ /* 0x000e220000000800 */
[----:B--2---:R-:W-:-:S03]  /*31a0*/  FFMA R19, R19, R26, R8 ;  /* 0x0000001a13137223 */ /* 0x004fc60000000008 */
[----:B------:R-:W1:Y:S01]  /*31b0*/  LDS R26, [R12+0x558] ;  /* 0x000558000c1a7984 */ /* 0x000e620000000800 */
[----:B0-----:R-:W-:Y:S01]  /*31c0*/  FFMA R28, R18, R27, R19 ;  /* 0x0000001b121c7223 */ /* 0x001fe20000000013 */
[----:B------:R-:W-:Y:S02]  /*31d0*/  IMAD.WIDE.U32 R18, R29, 0x4, R14 ;  /* 0x000000041d127825 */ /* 0x000fe400078e000e */
[----:B------:R-:W0:Y:S04]  /*31e0*/  LDS R27, [R12+0x55c] ;  /* 0x00055c000c1b7984 */ /* 0x000e280000000800 */
[----:B------:R-:W2:Y:S04]  /*31f0*/  LDG.E.CONSTANT R8, desc[UR6][R18.64] ;  /* 0x0000000612087981 */ /* 0x000ea8000c1e9900 */
[----:B------:R-:W-:Y:S01]  /*3200*/  LDS R29, [R12+0x580] ;  /* 0x000580000c1d7984 */ /* 0x000fe20000000800 */
[----:B-1----:R-:W-:-:S03]  /*3210*/  FFMA R26, R25, R26, R28 ;  /* 0x0000001a191a7223 */ /* 0x002fc6000000001c */
[----:B------:R-:W1:Y:S01]  /*3220*/  LDS R28, [R12+0x57c] ;  /* 0x00057c000c1c7984 */ /* 0x000e620000000800 */
[----:B0-----:R-:W-:-:S03]  /*3230*/  FFMA R27, R13, R27, R26 ;  /* 0x0000001b0d1b7223 */ /* 0x001fc6000000001a */
[----:B------:R0:W2:Y:S01]  /*3240*/  LDG.E.CONSTANT R13, desc[UR6][R18.64+0x80] ;  /* 0x00008006120d7981 */ /* 0x0000a2000c1e9900 */
[----:B------:R-:W-:-:S03]  /*3250*/  IADD3 R25, PT, PT, R6, 0x1000, RZ ;  /* 0x0000100006197810 */ /* 0x000fc60007ffe0ff */
[----:B------:R-:W4:Y:S01]  /*3260*/  LDS R26, [R12+0x584] ;  /* 0x000584000c1a7984 */ /* 0x000f220000000800 */
[----:B------:R-:W-:Y:S01]  /*3270*/  FFMA R27, R24, R17, R27 ;  /* 0x00000011181b7223 */ /* 0x000fe2000000001b */
[----:B------:R-:W-:Y:S02]  /*3280*/  IMAD.WIDE.U32 R16, R25, 0x4, R14 ;  /* 0x0000000419107825 */ /* 0x000fe400078e000e */
[----:B------:R-:W3:Y:S04]  /*3290*/  LDS R25, [R12+0x5a0] ;  /* 0x0005a0000c197984 */ /* 0x000ee80000000800 */
[----:B------:R4:W2:Y:S01]  /*32a0*/  LDG.E.CONSTANT R24, desc[UR6][R16.64] ;  /* 0x0000000610187981 */ /* 0x0008a2000c1e9900 */
[----:B-1----:R-:W-:-:S03]  /*32b0*/  FFMA R21, R21, R28, R27 ;  /* 0x0000001c15157223 */ /* 0x002fc6000000001b */
[----:B------:R-:W1:Y:S01]  /*32c0*/  LDS R27, [R12+0x5a4] ;  /* 0x0005a4000c1b7984 */ /* 0x000e620000000800 */
[----:B------:R-:W-:-:S05]  /*32d0*/  IADD3 R28, PT, PT, R6, 0x1020, RZ ;  /* 0x00001020061c7810 */ /* 0x000fca0007ffe0ff */
[----:B0-----:R-:W-:-:S05]  /*32e0*/  IMAD.WIDE.U32 R18, R28, 0x4, R14 ;  /* 0x000000041c127825 */ /* 0x001fca00078e000e */
[----:B------:R0:W2:Y:S01]  /*32f0*/  LDG.E.CONSTANT R28, desc[UR6][R18.64] ;  /* 0x00000006121c7981 */ /* 0x0000a2000c1e9900 */
[----:B----4-:R-:W-:Y:S01]  /*3300*/  FFMA R16, R20, R29, R21 ;  /* 0x0000001d14107223 */ /* 0x010fe20000000015 */
[C---:B------:R-:W-:Y:S02]  /*3310*/  IADD3 R21, PT, PT, R6.reuse, 0x1040, RZ ;  /* 0x0000104006157810 */ /* 0x040fe40007ffe0ff */
[C---:B------:R-:W-:Y:S01]  /*3320*/  IADD3 R17, PT, PT, R6.reuse, 0x1060, RZ ;  /* 0x0000106006117810 */ /* 0x040fe20007ffe0ff */
[----:B------:R-:W4:Y:S01]  /*3330*/  LDS R29, [R12+0x5a8] ;  /* 0x0005a8000c1d7984 */ /* 0x000f220000000800 */
[----:B------:R-:W-:Y:S01]  /*3340*/  FFMA R26, R23, R26, R16 ;  /* 0x0000001a171a7223 */ /* 0x000fe20000000010 */
[----:B------:R-:W-:Y:S01]  /*3350*/  IMAD.WIDE.U32 R20, R21, 0x4, R14 ;  /* 0x0000000415147825 */ /* 0x000fe200078e000e */
[----:B0-----:R-:W-:-:S03]  /*3360*/  IADD3 R19, PT, PT, R6, 0x1080, RZ ;  /* 0x0000108006137810 */ /* 0x001fc60007ffe0ff */
[----:B------:R-:W-:Y:S01]  /*3370*/  IMAD.WIDE.U32 R16, R17, 0x4, R14 ;  /* 0x0000000411107825 */ /* 0x000fe200078e000e */
[----:B------:R0:W2:Y:S03]  /*3380*/  LDG.E.CONSTANT R23, desc[UR6][R20.64] ;  /* 0x0000000614177981 */ /* 0x0000a6000c1e9900 */
[----:B---3--:R-:W-:Y:S01]  /*3390*/  FFMA R25, R22, R25, R26 ;  /* 0x0000001916197223 */ /* 0x008fe2000000001a */
[----:B------:R-:W-:Y:S01]  /*33a0*/  IMAD.WIDE.U32 R18, R19, 0x4, R14 ;  /* 0x0000000413127825 */ /* 0x000fe200078e000e */
[----:B------:R3:W2:Y:S04]  /*33b0*/  LDG.E.CONSTANT R22, desc[UR6][R16.64] ;  /* 0x0000000610167981 */ /* 0x0006a8000c1e9900 */
[----:B------:R-:W4:Y:S04]  /*33c0*/  LDS R26, [R12+0x5c4] ;  /* 0x0005c4000c1a7984 */ /* 0x000f280000000800 */
[----:B------:R-:W2:Y:S01]  /*33d0*/  LDG.E.CONSTANT R18, desc[UR6][R18.64] ;  /* 0x0000000612127981 */ /* 0x000ea2000c1e9900 */
[----:B-1----:R-:W-:Y:S01]  /*33e0*/  FFMA R25, R4, R27, R25 ;  /* 0x0000001b04197223 */ /* 0x002fe20000000019 */
[----:B------:R-:W-:-:S02]  /*33f0*/  IADD3 R27, PT, PT, R6, 0x10a0, RZ ;  /* 0x000010a0061b7810 */ /* 0x000fc40007ffe0ff */
[----:B------:R-:W1:Y:S03]  /*3400*/  LDS R4, [R12+0x5c8] ;  /* 0x0005c8000c047984 */ /* 0x000e660000000800 */
[----:B0-----:R-:W-:Y:S01]  /*3410*/  IMAD.WIDE.U32 R20, R27, 0x4, R14 ;  /* 0x000000041b147825 */ /* 0x001fe200078e000e */
[----:B------:R-:W-:-:S05]  /*3420*/  IADD3 R27, PT, PT, R6, 0x10c0, RZ ;  /* 0x000010c0061b7810 */ /* 0x000fca0007ffe0ff */
[----:B---3--:R-:W-:Y:S01]  /*3430*/  IMAD.WIDE.U32 R16, R27, 0x4, R14 ;  /* 0x000000041b107825 */ /* 0x008fe200078e000e */
[----:B------:R-:W3:Y:S03]  /*3440*/  LDG.E.CONSTANT R20, desc[UR6][R20.64] ;  /* 0x0000000614147981 */ /* 0x000ee6000c1e9900 */
[----:B----4-:R-:W-:Y:S01]  /*3450*/  FFMA R10, R10, R29, R25 ;  /* 0x0000001d0a0a7223 */ /* 0x010fe20000000019 */
[----:B------:R-:W-:Y:S04]  /*3460*/  LDS R27, [R12+0x630] ;  /* 0x000630000c1b7984 */ /* 0x000fe80000000800 */
[----:B------:R-:W4:Y:S01]  /*3470*/  LDG.E.CONSTANT R16, desc[UR6][R16.64] ;  /* 0x0000000610107981 */ /* 0x000f22000c1e9900 */
[----:B------:R-:W-:-:S03]  /*3480*/  IADD3 R29, PT, PT, R6, 0x10e0, RZ ;  /* 0x000010e0061d7810 */ /* 0x000fc60007ffe0ff */
[----:B------:R-:W0:Y:S02]  /*3490*/  LDS R25, [R12+0x5cc] ;  /* 0x0005cc000c197984 */ /* 0x000e240000000800 */
[----:B------:R-:W-:Y:S02]  /*34a0*/  IMAD.WIDE.U32 R14, R29, 0x4, R14 ;  /* 0x000000041d0e7825 */ /* 0x000fe400078e000e */
[----:B------:R-:W-:Y:S04]  /*34b0*/  LDS R29, [R12+0x614] ;  /* 0x000614000c1d7984 */ /* 0x000fe80000000800 */
[----:B------:R-:W4:Y:S04]  /*34c0*/  LDG.E.CONSTANT R6, desc[UR6][R14.64] ;  /* 0x000000060e067981 */ /* 0x000f28000c1e9900 */
[----:B------:R-:W4:Y:S01]  /*34d0*/  LDG.E.CONSTANT R19, desc[UR6][R14.64+0x80] ;  /* 0x000080060e137981 */ /* 0x000f22000c1e9900 */
[----:B------:R-:W-:-:S03]  /*34e0*/  FFMA R26, R9, R26, R10 ;  /* 0x0000001a091a7223 */ /* 0x000fc6000000000a */
[----:B------:R-:W5:Y:S04]  /*34f0*/  LDG.E.CONSTANT R9, desc[UR6][R14.64+0x100] ;  /* 0x000100060e097981 */ /* 0x000f68000c1e9900 */
[----:B------:R-:W5:Y:S04]  /*3500*/  LDG.E.CONSTANT R10, desc[UR6][R14.64+0x180] ;  /* 0x000180060e0a7981 */ /* 0x000f68000c1e9900 */
[----:B------:R-:W5:Y:S04]  /*3510*/  LDG.E.CONSTANT R21, desc[UR6][R14.64+0x300] ;  /* 0x000300060e157981 */ /* 0x000f68000c1e9900 */
[----:B------:R-:W5:Y:S01]  /*3520*/  LDG.E.CONSTANT R17, desc[UR6][R14.64+0x400] ;  /* 0x000400060e117981 */ /* 0x000f62000c1e9900 */
[----:B-1----:R-:W-:-:S03]  /*3530*/  FFMA R26, R5, R4, R26 ;  /* 0x00000004051a7223 */ /* 0x002fc6000000001a */
[----:B------:R-:W5:Y:S01]  /*3540*/  LDG.E.CONSTANT R5, desc[UR6][R14.64+0x200] ;  /* 0x000200060e057981 */ /* 0x000f62000c1e9900 */
[----:B0-----:R-:W-:-:S03]  /*3550*/  FFMA R25, R7, R25, R26 ;  /* 0x0000001907197223 */ /* 0x001fc6000000001a */
[----:B------:R-:W2:Y:S04]  /*3560*/  LDS R26, [R12+0x5e8] ;  /* 0x0005e8000c1a7984 */ /* 0x000ea80000000800 */
[----:B------:R-:W5:Y:S04]  /*3570*/  LDG.E.CONSTANT R4, desc[UR6][R14.64+0x280] ;  /* 0x000280060e047981 */ /* 0x000f68000c1e9900 */
[----:B------:R0:W5:Y:S04]  /*3580*/  LDG.E.CONSTANT R7, desc[UR6][R14.64+0x380] ;  /* 0x000380060e077981 */ /* 0x000168000c1e9900 */
[----:B0-----:R-:W-:Y:S04]  /*3590*/  LDS R15, [R12+0x638] ;  /* 0x000638000c0f7984 */ /* 0x001fe80000000800 */
[----:B------:R-:W-:Y:S01]  /*35a0*/  LDS R14, [R12+0x658] ;  /* 0x000658000c0e7984 */ /* 0x000fe20000000800 */
[----:B--2---:R-:W-:-:S03]  /*35b0*/  FFMA R8, R8, R26, R25 ;  /* 0x0000001a08087223 */ /* 0x004fc60000000019 */
[----:B------:R-:W0:Y:S04]  /*35c0*/  LDS R25, [R12+0x5ec] ;  /* 0x0005ec000c197984 */ /* 0x000e280000000800 */
[----:B------:R-:W1:Y:S01]  /*35d0*/  LDS R26, [R12+0x5f0] ;  /* 0x0005f0000c1a7984 */ /* 0x000e620000000800 */
[----:B0-----:R-:W-:-:S03]  /*35e0*/  FFMA R13, R13, R25, R8 ;  /* 0x000000190d0d7223 */ /* 0x001fc60000000008 */
[----:B------:R-:W0:Y:S04]  /*35f0*/  LDS R25, [R12+0x60c] ;  /* 0x00060c000c197984 */ /* 0x000e280000000800 */
[----:B------:R-:W2:Y:S01]  /*3600*/  LDS R8, [R12+0x610] ;  /* 0x000610000c087984 */ /* 0x000ea20000000800 */
[----:B-1----:R-:W-:-:S04]  /*3610*/  FFMA R13, R24, R26, R13 ;  /* 0x0000001a180d7223 */ /* 0x002fc8000000000d */
[----:B0-----:R-:W-:Y:S02]  /*3620*/  FFMA R28, R28, R25, R13 ;  /* 0x000000191c1c7223 */ /* 0x001fe4000000000d */
[----:B------:R-:W3:Y:S04]  /*3630*/  LDS R13, [R12+0x634] ;  /* 0x000634000c0d7984 */ /* 0x000ee80000000800 */
[----:B------:R-:W0:Y:S01]  /*3640*/  LDS R25, [R12+0x654] ;  /* 0x000654000c197984 */ /* 0x000e220000000800 */
[----:B--2---:R-:W-:-:S03]  /*3650*/  FFMA R23, R23, R8, R28 ;  /* 0x0000000817177223 */ /* 0x004fc6000000001c */
[----:B------:R1:W2:Y:S01]  /*3660*/  LDS R8, [R12+0x65c] ;  /* 0x00065c000c087984 */ /* 0x0002a20000000800 */
[----:B------:R-:W-:-:S03]  /*3670*/  FFMA R29, R22, R29, R23 ;  /* 0x0000001d161d7223 */ /* 0x000fc60000000017 */
[----:B------:R1:W0:Y:S04]  /*3680*/  LDS R23, [R12+0x678] ;  /* 0x000678000c177984 */ /* 0x0002280000000800 */
[----:B------:R1:W1:Y:S01]  /*3690*/  LDS R22, [R12+0x6a0] ;  /* 0x0006a0000c167984 */ /* 0x0002620000000800 */
[----:B------:R-:W-:-:S03]  /*36a0*/  FFMA R29, R18, R27, R29 ;  /* 0x0000001b121d7223 */ /* 0x000fc6000000001d */
[----:B------:R0:W1:Y:S04]  /*36b0*/  LDS R18, [R12+0x67c] ;  /* 0x00067c000c127984 */ /* 0x0000680000000800 */
[----:B------:R0:W1:Y:S01]  /*36c0*/  LDS R27, [R12+0x680] ;  /* 0x000680000c1b7984 */ /* 0x0000620000000800 */
[----:B---3--:R-:W-:-:S03]  /*36d0*/  FFMA R13, R20, R13, R29 ;  /* 0x0000000d140d7223 */ /* 0x008fc6000000001d */
[----:B------:R3:W1:Y:S01]  /*36e0*/  LDS R20, [R12+0x69c] ;  /* 0x00069c000c147984 */ /* 0x0006620000000800 */
[----:B----4-:R-:W-:-:S03]  /*36f0*/  FFMA R13, R16, R15, R13 ;  /* 0x0000000f100d7223 */ /* 0x010fc6000000000d */
[----:B------:R3:W4:Y:S01]  /*3700*/  LDS R16, [R12+0x6a4] ;  /* 0x0006a4000c107984 */ /* 0x0007220000000800 */
[----:B------:R-:W-:Y:S01]  /*3710*/  ISETP.GT.U32.AND P0, PT, R11, 0xdf, PT ;  /* 0x000000df0b00780c */ /* 0x000fe20003f04070 */
[----:B0-----:R-:W-:-:S04]  /*3720*/  FFMA R6, R6, R25, R13 ;  /* 0x0000001906067223 */ /* 0x001fc8000000000d */
[----:B------:R-:W-:-:S08]  /*3730*/  FFMA R6, R19, R14, R6 ;  /* 0x0000000e13067223 */ /* 0x000fd00000000006 */
[----:B--23--:R-:W-:Y:S05]  /*3740*/  @P0 EXIT ;  /* 0x000000000000094d */ /* 0x00cfea0003800000 */
[----:B-1----:R-:W0:Y:S01]  /*3750*/  LDC.64 R12, c[0x0][0x390] ;  /* 0x0000e400ff0c7b82 */ /* 0x002e220000000a00 */
[----:B-----5:R-:W-:Y:S01]  /*3760*/  FFMA R9, R9, R8, R6 ;  /* 0x0000000809097223 */ /* 0x020fe20000000006 */
[----:B------:R-:W-:-:S03]  /*3770*/  IMAD R3, R3, 0x7, R0 ;  /* 0x0000000703037824 */ /* 0x000fc600078e0200 */
[----:B------:R-:W-:Y:S01]  /*3780*/  FFMA R10, R10, R23, R9 ;  /* 0x000000170a0a7223 */ /* 0x000fe20000000009 */
[----:B------:R-:W-:-:S03]  /*3790*/  IMAD R3, R2, 0x31, R3 ;  /* 0x0000003102037824 */ /* 0x000fc600078e0203 */
[----:B------:R-:W-:-:S04]  /*37a0*/  FFMA R5, R5, R18, R10 ;  /* 0x0000001205057223 */ /* 0x000fc8000000000a */
[----:B------:R-:W-:-:S04]  /*37b0*/  FFMA R4, R4, R27, R5 ;  /* 0x0000001b04047223 */ /* 0x000fc80000000005 */
[----:B------:R-:W-:-:S04]  /*37c0*/  FFMA R4, R21, R20, R4 ;  /* 0x0000001415047223 */ /* 0x000fc80000000004 */
[----:B------:R-:W-:Y:S01]  /*37d0*/  FFMA R4, R7, R22, R4 ;  /* 0x0000001607047223 */ /* 0x000fe20000000004 */
[----:B0-----:R-:W-:-:S04]  /*37e0*/  IMAD.WIDE.U32 R12, R3, 0x4, R12 ;  /* 0x00000004030c7825 */ /* 0x001fc800078e000c */
[----:B----4-:R-:W-:-:S05]  /*37f0*/  FFMA R17, R17, R16, R4 ;  /* 0x0000001011117223 */ /* 0x010fca0000000004 */
[----:B------:R-:W-:Y:S01]  /*3800*/  REDG.E.ADD.F32.FTZ.RN.STRONG.GPU desc[UR6][R12.64], R17 ;  /* 0x000000110c0079a6 */ /* 0x000fe2000c12f306 */
[----:B------:R-:W-:Y:S05]  /*3810*/  EXIT ;  /* 0x000000000000794d */ /* 0x000fea0003800000 */
.L_x_23:
[----:B------:R-:W-:-:S00]  /*3820*/  BRA `(.L_x_23) ;  /* 0xfffffffc00fc7947 */ /* 0x000fc0000383ffff */
[----:B------:R-:W-:-:S00]  /*3830*/  NOP ;  /* 0x0000000000007918 */ /* 0x000fc00000000000 */
        /* <DEDUP_REMOVED lines=12> */
.L_x_35:


//--------------------- .text.default_function_kernel0 --------------------------
	.section	.text.default_function_kernel0,"ax",@progbits
	.align	128
        .global         default_function_kernel0
        .type           default_function_kernel0,@function
        .size           default_function_kernel0,(.L_x_36 - default_function_kernel0)
        .other          default_function_kernel0,@"STO_CUDA_ENTRY STV_DEFAULT"
default_function_kernel0:
.text.default_function_kernel0:
[----:B------:R-:W-:Y:S01]  /*0000*/  LDC R1, c[0x0][0x37c] ;  /* 0x0000df00ff017b82 */ /* 0x000fe20000000800 */
[----:B------:R-:W0:Y:S01]  /*0010*/  S2R R103, SR_TID.X ;  /* 0x0000000000677919 */ /* 0x000e220000002100 */
[----:B------:R-:W-:Y:S01]  /*0020*/  LOP3.LUT R109, R109, 0xf7ffffff, RZ, 0xc0, !PT ;  /* 0xf7ffffff6d6d7812 */ /* 0x000fe200078ec0ff */
[----:B------:R-:W-:Y:S01]  /*0030*/  IMAD.MOV.U32 R75, RZ, RZ, RZ ;  /* 0x000000ffff4b7224 */ /* 0x000fe200078e00ff */
[----:B------:R-:W1:Y:S01]  /*0040*/  LDCU.64 UR6, c[0x0][0x358] ;  /* 0x00006b00ff0677ac */ /* 0x000e620008000a00 */
[----:B------:R-:W2:Y:S01]  /*0050*/  S2R R104, SR_TID.Z ;  /* 0x0000000000687919 */ /* 0x000ea20000002300 */
[----:B------:R-:W-:Y:S01]  /*0060*/  UPLOP3.LUT UP0, UPT, UPT, UPT, UPT, 0x80, 0x8 ;  /* 0x000000000008789c */ /* 0x000fe20003f0f070 */
[----:B------:R-:W3:Y:S01]  /*0070*/  S2R R102, SR_CTAID.Y ;  /* 0x0000000000667919 */ /* 0x000ee20000002600 */
[----:B------:R-:W4:Y:S01]  /*0080*/  S2R R79, SR_CTAID.Z ;  /* 0x00000000004f7919 */ /* 0x000f220000002700 */
[C---:B0-----:R-:W-:Y:S02]  /*0090*/  IMAD R5, R103.reuse, 0x1f, RZ ;  /* 0x0000001f67057824 */ /* 0x041fe400078e02ff */
[----:B------:R-:W-:-:S02]  /*00a0*/  IMAD R9, R103, 0xe, RZ ;  /* 0x0000000e67097824 */ /* 0x000fc400078e02ff */
[----:B--2---:R-:W-:Y:S01]  /*00b0*/  IMAD R112, R104, 0x188, RZ ;  /* 0x0000018868707824 */ /* 0x004fe200078e02ff */
[C---:B------:R-:W-:Y:S01]  /*00c0*/  LOP3.LUT R0, R5.reuse, 0xffff, RZ, 0xc0, !PT ;  /* 0x0000ffff05007812 */ /* 0x040fe200078ec0ff */
[----:B------:R-:W-:Y:S01]  /*00d0*/  VIADD R33, R5, 0x2 ;  /* 0x0000000205217836 */ /* 0x000fe20000000000 */
[----:B------:R-:W-:Y:S01]  /*00e0*/  LOP3.LUT R4, R9, 0xffff, RZ, 0xc0, !PT ;  /* 0x0000ffff09047812 */ /* 0x000fe200078ec0ff */
[C---:B------:R-:W-:Y:S02]  /*00f0*/  VIADD R10, R5.reuse, 0x3 ;  /* 0x00000003050a7836 */ /* 0x040fe40000000000 */
[C---:B------:R-:W-:Y:S02]  /*0100*/  IMAD R7, R0.reuse, 0x97b5, RZ ;  /* 0x000097b500077824 */ /* 0x040fe400078e02ff */
[----:B------:R-:W-:Y:S02]  /*0110*/  IMAD R0, R0, 0x1c72, RZ ;  /* 0x00001c7200007824 */ /* 0x000fe400078e02ff */
[----:B------:R-:W-:Y:S01]  /*0120*/  IMAD R11, R4, 0x5556, RZ ;  /* 0x00005556040b7824 */ /* 0x000fe200078e02ff */
[----:B------:R-:W-:Y:S01]  /*0130*/  SHF.R.U32.HI R7, RZ, 0x14, R7 ;  /* 0x00000014ff077819 */ /* 0x000fe20000011607 */
[C---:B------:R-:W-:Y:S01]  /*0140*/  VIADD R49, R5.reuse, 0x4 ;  /* 0x0000000405317836 */ /* 0x040fe20000000000 */
[----:B------:R-:W-:Y:S01]  /*0150*/  SHF.R.U32.HI R0, RZ, 0x10, R0 ;  /* 0x00000010ff007819 */ /* 0x000fe20000011600 */
[----:B------:R-:W-:Y:S01]  /*0160*/  VIADD R15, R5, 0x5 ;  /* 0x00000005050f7836 */ /* 0x000fe20000000000 */
[----:B------:R-:W-:Y:S01]  /*0170*/  PRMT R2, R7, 0x9910, RZ ;  /* 0x0000991007027816 */ /* 0x000fe200000000ff */
[C---:B------:R-:W-:Y:S01]  /*0180*/  VIADD R25, R5.reuse, 0x6 ;  /* 0x0000000605197836 */ /* 0x040fe20000000000 */
[----:B------:R-:W-:Y:S01]  /*0190*/  PRMT R3, R0, 0x9910, RZ ;  /* 0x0000991000037816 */ /* 0x000fe200000000ff */
[----:B------:R-:W-:Y:S01]  /*01a0*/  VIADD R26, R5, 0x7 ;  /* 0x00000007051a7836 */ /* 0x000fe20000000000 */
[----:B------:R-:W-:Y:S01]  /*01b0*/  LOP3.LUT R62, R49, 0xffff, RZ, 0xc0, !PT ;  /* 0x0000ffff313e7812 */ /* 0x000fe200078ec0ff */
[----:B------:R-:W-:Y:S01]  /*01c0*/  IMAD R0, R2, 0x1b, RZ ;  /* 0x0000001b02007824 */ /* 0x000fe200078e02ff */
[----:B------:R-:W-:Y:S01]  /*01d0*/  LOP3.LUT R34, R15, 0xffff, RZ, 0xc0, !PT ;  /* 0x0000ffff0f227812 */ /* 0x000fe200078ec0ff */
[----:B------:R-:W-:Y:S01]  /*01e0*/  IMAD.MOV.U32 R2, RZ, RZ, R3 ;  /* 0x000000ffff027224 */ /* 0x000fe200078e0003 */
[----:B------:R-:W-:Y:S01]  /*01f0*/  LOP3.LUT R54, R25, 0xffff, RZ, 0xc0, !PT ;  /* 0x0000ffff19367812 */ /* 0x000fe200078ec0ff */
[----:B------:R-:W-:Y:S01]  /*0200*/  IMAD.MOV R3, RZ, RZ, -R0 ;  /* 0x000000ffff037224 */ /* 0x000fe200078e0a00 */
[----:B------:R-:W-:Y:S01]  /*0210*/  LOP3.LUT R12, R26, 0xffff, RZ, 0xc0, !PT ;  /* 0x0000ffff1a0c7812 */ /* 0x000fe200078ec0ff */
[----:B------:R-:W-:-:S02]  /*0220*/  IMAD R0, R2, 0x9, RZ ;  /* 0x0000000902007824 */ /* 0x000fc400078e02ff */
[----:B------:R-:W-:Y:S01]  /*0230*/  IMAD R60, R62, 0x2f69, RZ ;  /* 0x00002f693e3c7824 */ /* 0x000fe200078e02ff */
[----:B------:R-:W-:Y:S01]  /*0240*/  PRMT R2, R3, 0x7710, RZ ;  /* 0x0000771003027816 */ /* 0x000fe200000000ff */
[----:B------:R-:W-:Y:S02]  /*0250*/  IMAD.MOV R3, RZ, RZ, -R0 ;  /* 0x000000ffff037224 */ /* 0x000fe400078e0a00 */
[----:B------:R-:W-:Y:S01]  /*0260*/  IMAD R57, R34, 0x2f69, RZ ;  /* 0x00002f6922397824 */ /* 0x000fe200078e02ff */
[----:B------:R-:W-:Y:S01]  /*0270*/  SHF.R.U32.HI R60, RZ, 0x10, R60 ;  /* 0x00000010ff3c7819 */ /* 0x000fe2000001163c */
[----:B------:R-:W-:Y:S01]  /*0280*/  IMAD.IADD R0, R5, 0x1, R2 ;  /* 0x0000000105007824 */ /* 0x000fe200078e0202 */
[----:B------:R-:W-:Y:S01]  /*0290*/  PRMT R2, R3, 0x7710, RZ ;  /* 0x0000771003027816 */ /* 0x000fe200000000ff */
[----:B------:R-:W-:Y:S01]  /*02a0*/  IMAD R56, R54, 0x2f69, RZ ;  /* 0x00002f6936387824 */ /* 0x000fe200078e02ff */
[----:B------:R-:W-:Y:S01]  /*02b0*/  SHF.R.U32.HI R57, RZ, 0x10, R57 ;  /* 0x00000010ff397819 */ /* 0x000fe20000011639 */
[----:B------:R-:W-:Y:S01]  /*02c0*/  IMAD R51, R12, 0x2f69, RZ ;  /* 0x00002f690c337824 */ /* 0x000fe200078e02ff */
[----:B------:R-:W-:Y:S01]  /*02d0*/  PRMT R0, R0, 0x9910, RZ ;  /* 0x0000991000007816 */ /* 0x000fe200000000ff */
[----:B------:R-:W-:Y:S01]  /*02e0*/  IMAD.IADD R3, R5, 0x1, R2 ;  /* 0x0000000105037824 */ /* 0x000fe200078e0202 */
[----:B------:R-:W-:Y:S01]  /*02f0*/  SHF.R.U32.HI R56, RZ, 0x10, R56 ;  /* 0x00000010ff387819 */ /* 0x000fe20000011638 */
[----:B------:R-:W-:Y:S01]  /*0300*/  VIADD R2, R9, 0xd ;  /* 0x0000000d09027836 */ /* 0x000fe20000000000 */
[----:B------:R-:W-:Y:S01]  /*0310*/  SHF.R.U32.HI R51, RZ, 0x10, R51 ;  /* 0x00000010ff337819 */ /* 0x000fe20000011633 */
[----:B------:R-:W-:Y:S01]  /*0320*/  IMAD R0, R0, 0x39, RZ ;  /* 0x0000003900007824 */ /* 0x000fe200078e02ff */
[----:B------:R-:W-:Y:S01]  /*0330*/  LOP3.LUT R113, R3, 0xffff, RZ, 0xc0, !PT ;  /* 0x0000ffff03717812 */ /* 0x000fe200078ec0ff */
[----:B------:R-:W-:Y:S01]  /*0340*/  IMAD R9, R104, 0x60, R9 ;  /* 0x0000006068097824 */ /* 0x000fe200078e0209 */
[----:B------:R-:W-:Y:S01]  /*0350*/  LOP3.LUT R2, R2, 0xffff, RZ, 0xc0, !PT ;  /* 0x0000ffff02027812 */ /* 0x000fe200078ec0ff */
[C---:B------:R-:W-:Y:S01]  /*0360*/  VIADD R47, R5.reuse, 0x8 ;  /* 0x00000008052f7836 */ /* 0x040fe20000000000 */
[----:B------:R-:W-:Y:S01]  /*0370*/  LOP3.LUT R37, R0, 0xffff, RZ, 0xc0, !PT ;  /* 0x0000ffff00257812 */ /* 0x000fe200078ec0ff */
[----:B------:R-:W-:Y:S01]  /*0380*/  IMAD.SHL.U32 R0, R104, 0x20, RZ ;  /* 0x0000002068007824 */ /* 0x000fe200078e00ff */
[----:B------:R-:W-:Y:S01]  /*0390*/  IADD3 R112, P0, PT, R112, R113, RZ ;  /* 0x0000007170707210 */ /* 0x000fe20007f1e0ff */
[----:B------:R-:W-:Y:S01]  /*03a0*/  IMAD R13, R2, 0x5556, RZ ;  /* 0x00005556020d7824 */ /* 0x000fe200078e02ff */
[----:B------:R-:W-:Y:S01]  /*03b0*/  SHF.R.U32.HI R37, RZ, 0x9, R37 ;  /* 0x00000009ff257819 */ /* 0x000fe20000011625 */
[----:B------:R-:W-:Y:S01]  /*03c0*/  VIADD R46, R5, 0x9 ;  /* 0x00000009052e7836 */ /* 0x000fe20000000000 */
[----:B------:R-:W-:Y:S01]  /*03d0*/  ISETP.GT.U32.AND P2, PT, R9, 0x173, PT ;  /* 0x000001730900780c */ /* 0x000fe20003f44070 */
[----:B------:R-:W-:Y:S01]  /*03e0*/  IMAD.X R113, RZ, RZ, RZ, P0 ;  /* 0x000000ffff717224 */ /* 0x000fe200000e06ff */
[----:B------:R-:W-:Y:S01]  /*03f0*/  LOP3.LUT R37, R37, 0xffff, RZ, 0xc0, !PT ;  /* 0x0000ffff25257812 */ /* 0x000fe200078ec0ff */
[----:B------:R-:W-:Y:S01]  /*0400*/  VIADD R45, R5, 0xa ;  /* 0x0000000a052d7836 */ /* 0x000fe20000000000 */
[----:B------:R-:W-:Y:S01]  /*0410*/  ISETP.GT.U32.AND P1, PT, R9, 0x172, PT ;  /* 0x000001720900780c */ /* 0x000fe20003f24070 */
[----:B------:R-:W-:Y:S01]  /*0420*/  IMAD R9, R103, 0x2a, RZ ;  /* 0x0000002a67097824 */ /* 0x000fe200078e02ff */
[----:B------:R-:W-:Y:S01]  /*0430*/  LEA.HI R4, R11, R0, RZ, 0x10 ;  /* 0x000000000b047211 */ /* 0x000fe200078f80ff */
[----:B---3--:R-:W-:Y:S01]  /*0440*/  IMAD.IADD R65, R37, 0x1, R102 ;  /* 0x0000000125417824 */ /* 0x008fe200078e0266 */
[----:B------:R-:W-:Y:S01]  /*0450*/  ISETP.GT.U32.AND P0, PT, R103, 0x5, PT ;  /* 0x000000056700780c */ /* 0x000fe20003f04070 */
[----:B------:R-:W-:Y:S01]  /*0460*/  IMAD.WIDE.U32 R6, R7, 0x31, R112 ;  /* 0x0000003107067825 */ /* 0x000fe200078e0070 */
[----:B------:R-:W-:-:S02]  /*0470*/  ISETP.GT.U32.OR P2, PT, R4, 0x7b, P2 ;  /* 0x0000007b0400780c */ /* 0x000fc40001744470 */
[----:B------:R-:W-:Y:S01]  /*0480*/  LEA.HI R0, R13, R0, RZ, 0x10 ;  /* 0x000000000d007211 */ /* 0x000fe200078f80ff */
[----:B------:R-:W-:Y:S01]  /*0490*/  IMAD R101, R65, 0x7, RZ ;  /* 0x0000000741657824 */ /* 0x000fe200078e02ff */
[----:B------:R-:W-:Y:S01]  /*04a0*/  LOP3.LUT R13, R10, 0xffff, RZ, 0xc0, !PT ;  /* 0x0000ffff0a0d7812 */ /* 0x000fe200078ec0ff */
[----:B------:R-:W-:Y:S01]  /*04b0*/  IMAD R9, R104, 0x120, R9 ;  /* 0x0000012068097824 */ /* 0x000fe200078e0209 */
[----:B------:R-:W-:Y:S01]  /*04c0*/  ISETP.GT.U32.OR P1, PT, R0, 0x7f, P1 ;  /* 0x0000007f0000780c */ /* 0x000fe20000f24470 */
[----:B------:R-:W-:Y:S01]  /*04d0*/  VIADD R0, R5, 0x1e ;  /* 0x0000001e05007836 */ /* 0x000fe20000000000 */
[----:B------:R-:W-:Y:S01]  /*04e0*/  IADD3 R101, P6, PT, R101, R6, RZ ;  /* 0x0000000665657210 */ /* 0x000fe20007fde0ff */
[----:B------:R-:W-:Y:S01]  /*04f0*/  IMAD R59, R13, 0x2f69, RZ ;  /* 0x00002f690d3b7824 */ /* 0x000fe200078e02ff */
[----:B------:R-:W-:Y:S01]  /*0500*/  ISETP.GT.U32.OR P5, PT, R9, 0x45b, P0 ;  /* 0x0000045b0900780c */ /* 0x000fe200007a4470 */
[----:B------:R-:W-:Y:S01]  /*0510*/  VIADD R40, R5, 0xb ;  /* 0x0000000b05287836 */ /* 0x000fe20000000000 */
[----:B------:R-:W-:Y:S01]  /*0520*/  ISETP.GT.U32.OR P4, PT, R9, 0x45a, P0 ;  /* 0x0000045a0900780c */ /* 0x000fe20000784470 */
[----:B------:R-:W-:Y:S01]  /*0530*/  IMAD.X R100, RZ, RZ, R7, P6 ;  /* 0x000000ffff647224 */ /* 0x000fe200030e0607 */
[----:B------:R-:W-:Y:S01]  /*0540*/  PLOP3.LUT P6, PT, P2, P5, PT, 0xf8, 0x8f ;  /* 0x00000000008f781c */ /* 0x000fe200017cbf70 */
[C---:B------:R-:W-:Y:S01]  /*0550*/  VIADD R39, R5.reuse, 0xc ;  /* 0x0000000c05277836 */ /* 0x040fe20000000000 */
[----:B------:R-:W-:Y:S01]  /*0560*/  PLOP3.LUT P5, PT, P2, P4, PT, 0xf8, 0x8f ;  /* 0x00000000008f781c */ /* 0x000fe200017a9f70 */
[C---:B------:R-:W-:Y:S01]  /*0570*/  VIADD R36, R5.reuse, 0xd ;  /* 0x0000000d05247836 */ /* 0x040fe20000000000 */
[----:B------:R-:W-:Y:S01]  /*0580*/  LOP3.LUT R6, R0, 0xffff, RZ, 0xc0, !PT ;  /* 0x0000ffff00067812 */ /* 0x000fe200078ec0ff */
[----:B------:R-:W-:Y:S01]  /*0590*/  VIADD R35, R5, 0xe ;  /* 0x0000000e05237836 */ /* 0x000fe20000000000 */
[----:B------:R-:W-:Y:S01]  /*05a0*/  ISETP.GT.U32.OR P3, PT, R9, 0x459, P0 ;  /* 0x000004590900780c */ /* 0x000fe20000764470 */
[C---:B------:R-:W-:Y:S01]  /*05b0*/  VIADD R31, R5.reuse, 0xf ;  /* 0x0000000f051f7836 */ /* 0x040fe20000000000 */
[----:B------:R-:W-:Y:S01]  /*05c0*/  SHF.R.U32.HI R59, RZ, 0x10, R59 ;  /* 0x00000010ff3b7819 */ /* 0x000fe2000001163b */
[----:B------:R-:W-:Y:S01]  /*05d0*/  IMAD R4, R6, 0x2f69, RZ ;  /* 0x00002f6906047824 */ /* 0x000fe200078e02ff */
[----:B------:R-:W-:Y:S01]  /*05e0*/  PLOP3.LUT P4, PT, P2, P3, PT, 0xf8, 0x8f ;  /* 0x00000000008f781c */ /* 0x000fe20001787f70 */
[----:B------:R-:W-:Y:S01]  /*05f0*/  VIADD R27, R5, 0x10 ;  /* 0x00000010051b7836 */ /* 0x000fe20000000000 */
[----:B------:R-:W-:Y:S01]  /*0600*/  ISETP.GT.U32.OR P3, PT, R9, 0x458, P0 ;  /* 0x000004580900780c */ /* 0x000fe20000764470 */
[----:B------:R-:W-:Y:S01]  /*0610*/  VIADD R23, R5, 0x11 ;  /* 0x0000001105177836 */ /* 0x000fe20000000000 */
[----:B------:R-:W-:Y:S01]  /*0620*/  @P6 LOP3.LUT R109, R109, 0x8000000, RZ, 0xfc, !PT ;  /* 0x080000006d6d6812 */ /* 0x000fe200078efcff */
[C---:B------:R-:W-:Y:S01]  /*0630*/  VIADD R22, R5.reuse, 0x12 ;  /* 0x0000001205167836 */ /* 0x040fe20000000000 */
[----:B------:R-:W-:Y:S01]  /*0640*/  SHF.R.U32.HI R4, RZ, 0x10, R4 ;  /* 0x00000010ff047819 */ /* 0x000fe20000011604 */
[----:B------:R-:W-:Y:S01]  /*0650*/  VIADD R17, R5, 0x14 ;  /* 0x0000001405117836 */ /* 0x000fe20000000000 */
[----:B------:R-:W-:Y:S01]  /*0660*/  LOP3.LUT R109, R109, 0xfdffffff, RZ, 0xc0, !PT ;  /* 0xfdffffff6d6d7812 */ /* 0x000fe200078ec0ff */
[----:B------:R-:W-:Y:S01]  /*0670*/  VIADD R20, R5, 0x13 ;  /* 0x0000001305147836 */ /* 0x000fe20000000000 */
[----:B------:R-:W-:Y:S01]  /*0680*/  ISETP.GT.U32.OR P2, PT, R9, 0x457, P0 ;  /* 0x000004570900780c */ /* 0x000fe20000744470 */
[----:B------:R-:W-:Y:S01]  /*0690*/  IMAD.MOV R7, RZ, RZ, -R4 ;  /* 0x000000ffff077224 */ /* 0x000fe200078e0a04 */
[----:B------:R-:W-:Y:S01]  /*06a0*/  @P5 LOP3.LUT R109, R109, 0x2000000, RZ, 0xfc, !PT ;  /* 0x020000006d6d5812 */ /* 0x000fe200078efcff */
[----:B------:R-:W-:Y:S01]  /*06b0*/  VIADD R107, R5, 0x1 ;  /* 0x00000001056b7836 */ /* 0x000fe20000000000 */
[----:B------:R-:W-:Y:S01]  /*06c0*/  LOP3.LUT R58, R47, 0xffff, RZ, 0xc0, !PT ;  /* 0x0000ffff2f3a7812 */ /* 0x000fe200078ec0ff */
[----:B------:R-:W-:Y:S01]  /*06d0*/  IMAD R54, R54, 0xe38f, RZ ;  /* 0x0000e38f36367824 */ /* 0x000fe200078e02ff */
[----:B------:R-:W-:Y:S01]  /*06e0*/  LOP3.LUT R109, R109, 0xfeffffff, RZ, 0xc0, !PT ;  /* 0xfeffffff6d6d7812 */ /* 0x000fe200078ec0ff */
[----:B------:R-:W-:Y:S01]  /*06f0*/  VIADD R3, R3, 0xfffffff8 ;  /* 0xfffffff803037836 */ /* 0x000fe20000000000 */
[----:B------:R-:W-:Y:S01]  /*0700*/  PRMT R7, R7, 0x7710, RZ ;  /* 0x0000771007077816 */ /* 0x000fe200000000ff */
[C---:B------:R-:W-:Y:S01]  /*0710*/  IMAD R52, R58.reuse, 0x2f69, RZ ;  /* 0x00002f693a347824 */ /* 0x040fe200078e02ff */
[----:B------:R-:W-:Y:S01]  /*0720*/  @P4 LOP3.LUT R109, R109, 0x1000000, RZ, 0xfc, !PT ;  /* 0x010000006d6d4812 */ /* 0x000fe200078efcff */
[----:B------:R-:W-:Y:S01]  /*0730*/  IMAD R58, R58, 0xe38f, RZ ;  /* 0x0000e38f3a3a7824 */ /* 0x000fe200078e02ff */
[----:B------:R-:W-:Y:S01]  /*0740*/  PLOP3.LUT P4, PT, P1, P3, PT, 0xf8, 0x8f ;  /* 0x00000000008f781c */ /* 0x000fe20000f87f70 */
[----:B------:R-:W-:Y:S01]  /*0750*/  IMAD.IADD R0, R0, 0x1, R7 ;  /* 0x0000000100007824 */ /* 0x000fe200078e0207 */
[----:B------:R-:W-:-:S02]  /*0760*/  PLOP3.LUT P3, PT, P1, P2, PT, 0xf8, 0x8f ;  /* 0x00000000008f781c */ /* 0x000fc40000f65f70 */
[----:B------:R-:W-:Y:S02]  /*0770*/  LOP3.LUT R109, R109, 0xff7fffff, RZ, 0xc0, !PT ;  /* 0xff7fffff6d6d7812 */ /* 0x000fe400078ec0ff */
[----:B------:R-:W-:Y:S01]  /*0780*/  LOP3.LUT R7, R0, 0xffff, RZ, 0xc0, !PT ;  /* 0x0000ffff00077812 */ /* 0x000fe200078ec0ff */
[----:B------:R-:W-:Y:S01]  /*0790*/  IMAD R0, R104, 0xd8, R5 ;  /* 0x000000d868007824 */ /* 0x000fe200078e0205 */
[----:B------:R-:W-:Y:S02]  /*07a0*/  ISETP.GT.U32.OR P2, PT, R9, 0x456, P0 ;  /* 0x000004560900780c */ /* 0x000fe40000744470 */
[----:B------:R-:W-:Y:S01]  /*07b0*/  LEA.HI R4, R7, R4, RZ, 0x1f ;  /* 0x0000000407047211 */ /* 0x000fe200078ff8ff */
[----:B------:R-:W-:Y:S01]  /*07c0*/  IMAD R7, R6, 0xe38f, RZ ;  /* 0x0000e38f06077824 */ /* 0x000fe200078e02ff */
[----:B------:R-:W-:Y:S02]  /*07d0*/  PLOP3.LUT P1, PT, P1, P2, PT, 0xf8, 0x8f ;  /* 0x00000000008f781c */ /* 0x000fe40000f25f70 */
[----:B------:R-:W-:-:S02]  /*07e0*/  @P4 LOP3.LUT R109, R109, 0x800000, RZ, 0xfc, !PT ;  /* 0x008000006d6d4812 */ /* 0x000fc400078efcff */
[----:B------:R-:W-:Y:S02]  /*07f0*/  LOP3.LUT R4, R4, 0xffff, RZ, 0xc0, !PT ;  /* 0x0000ffff04047812 */ /* 0x000fe400078ec0ff */
[----:B------:R-:W-:Y:S02]  /*0800*/  LOP3.LUT R109, R109, 0xffbfffff, RZ, 0xc0, !PT ;  /* 0xffbfffff6d6d7812 */ /* 0x000fe400078ec0ff */
[----:B------:R-:W-:Y:S02]  /*0810*/  SHF.R.U32.HI R7, RZ, 0x13, R7 ;  /* 0x00000013ff077819 */ /* 0x000fe40000011607 */
[----:B------:R-:W-:Y:S01]  /*0820*/  SHF.R.U32.HI R55, RZ, 0x4, R4 ;  /* 0x00000004ff377819 */ /* 0x000fe20000011604 */
[----:B------:R-:W-:Y:S01]  /*0830*/  VIADD R4, R5, 0x1d ;  /* 0x0000001d05047836 */ /* 0x000fe20000000000 */
[----:B------:R-:W-:Y:S01]  /*0840*/  @P3 LOP3.LUT R109, R109, 0x400000, RZ, 0xfc, !PT ;  /* 0x004000006d6d3812 */ /* 0x000fe200078efcff */
[----:B------:R-:W-:Y:S01]  /*0850*/  IMAD R7, R104, 0x18, R7 ;  /* 0x0000001868077824 */ /* 0x000fe200078e0207 */
[----:B------:R-:W-:-:S02]  /*0860*/  LOP3.LUT R55, R55, 0xffff, RZ, 0xc0, !PT ;  /* 0x0000ffff37377812 */ /* 0x000fc400078ec0ff */
[----:B------:R-:W-:Y:S02]  /*0870*/  LOP3.LUT R109, R109, 0xffdfffff, RZ, 0xc0, !PT ;  /* 0xffdfffff6d6d7812 */ /* 0x000fe400078ec0ff */
[----:B------:R-:W-:Y:S01]  /*0880*/  ISETP.GT.U32.OR P0, PT, R0, 0x341, P0 ;  /* 0x000003410000780c */ /* 0x000fe20000704470 */
[----:B------:R-:W-:Y:S01]  /*0890*/  IMAD R0, R104, 0x8, R55 ;  /* 0x0000000868007824 */ /* 0x000fe200078e0237 */
[----:B------:R-:W-:Y:S02]  /*08a0*/  @P1 LOP3.LUT R109, R109, 0x200000, RZ, 0xfc, !PT ;  /* 0x002000006d6d1812 */ /* 0x000fe400078efcff */
[----:B------:R-:W-:Y:S02]  /*08b0*/  ISETP.GT.U32.AND P1, PT, R7, 0x5f, PT ;  /* 0x0000005f0700780c */ /* 0x000fe40003f24070 */
[----:B------:R-:W-:Y:S02]  /*08c0*/  LOP3.LUT R8, R4, 0xffff, RZ, 0xc0, !PT ;  /* 0x0000ffff04087812 */ /* 0x000fe400078ec0ff */
[----:B------:R-:W-:Y:S01]  /*08d0*/  ISETP.GT.U32.OR P1, PT, R0, 0x1f, P1 ;  /* 0x0000001f0000780c */ /* 0x000fe20000f24470 */
[----:B------:R-:W-:Y:S01]  /*08e0*/  VIADD R0, R5, 0x1c ;  /* 0x0000001c05007836 */ /* 0x000fe20000000000 */
[----:B------:R-:W-:-:S02]  /*08f0*/  LOP3.LUT R7, R33, 0xffff, RZ, 0xc0, !PT ;  /* 0x0000ffff21077812 */ /* 0x000fc400078ec0ff */
[----:B------:R-:W-:Y:S02]  /*0900*/  SHF.R.U32.HI R52, RZ, 0x10, R52 ;  /* 0x00000010ff347819 */ /* 0x000fe40000011634 */
[----:B------:R-:W-:Y:S01]  /*0910*/  LOP3.LUT R6, R0, 0xffff, RZ, 0xc0, !PT ;  /* 0x0000ffff00067812 */ /* 0x000fe200078ec0ff */
[----:B------:R-:W-:Y:S01]  /*0920*/  IMAD R21, R7, 0x2f69, RZ ;  /* 0x00002f6907157824 */ /* 0x000fe200078e02ff */
[----:B------:R-:W-:Y:S02]  /*0930*/  LOP3.LUT R14, R39, 0xffff, RZ, 0xc0, !PT ;  /* 0x0000ffff270e7812 */ /* 0x000fe400078ec0ff */
[----:B------:R-:W-:Y:S01]  /*0940*/  SHF.R.U32.HI R54, RZ, 0x13, R54 ;  /* 0x00000013ff367819 */ /* 0x000fe20000011636 */
[----:B------:R-:W-:Y:S01]  /*0950*/  IMAD R6, R6, 0x2f69, RZ ;  /* 0x00002f6906067824 */ /* 0x000fe200078e02ff */
[----:B------:R-:W-:Y:S01]  /*0960*/  SHF.R.U32.HI R21, RZ, 0x10, R21 ;  /* 0x00000010ff157819 */ /* 0x000fe20000011615 */
[----:B------:R-:W-:Y:S01]  /*0970*/  IMAD R14, R14, 0x2f69, RZ ;  /* 0x00002f690e0e7824 */ /* 0x000fe200078e02ff */
[----:B------:R-:W-:-:S02]  /*0980*/  LOP3.LUT P2, RZ, R102, R37, RZ, 0xfc, !PT ;  /* 0x0000002566ff7212 */ /* 0x000fc4000784fcff */
[----:B------:R-:W-:Y:S01]  /*0990*/  SHF.R.U32.HI R61, RZ, 0x10, R6 ;  /* 0x00000010ff3d7819 */ /* 0x000fe20000011606 */
[----:B------:R-:W-:Y:S01]  /*09a0*/  IMAD R6, R8, 0x2f69, RZ ;  /* 0x00002f6908067824 */ /* 0x000fe200078e02ff */
[----:B------:R-:W-:Y:S01]  /*09b0*/  SHF.R.U32.HI R44, RZ, 0x10, R14 ;  /* 0x00000010ff2c7819 */ /* 0x000fe2000001160e */
[----:B------:R-:W-:Y:S01]  /*09c0*/  IMAD.MOV R11, RZ, RZ, -R21 ;  /* 0x000000ffff0b7224 */ /* 0x000fe200078e0a15 */
[----:B------:R-:W-:Y:S01]  /*09d0*/  PLOP3.LUT P0, PT, P1, P0, PT, 0xf8, 0x8f ;  /* 0x00000000008f781c */ /* 0x000fe20000f01f70 */
[----:B------:R-:W-:Y:S01]  /*09e0*/  IMAD.MOV R9, RZ, RZ, -R61 ;  /* 0x000000ffff097224 */ /* 0x000fe200078e0a3d */
[----:B------:R-:W-:Y:S02]  /*09f0*/  SHF.R.U32.HI R6, RZ, 0x10, R6 ;  /* 0x00000010ff067819 */ /* 0x000fe40000011606 */
[----:B------:R-:W-:Y:S02]  /*0a00*/  LOP3.LUT R109, R109, 0xdfffffff, RZ, 0xc0, !PT ;  /* 0xdfffffff6d6d7812 */ /* 0x000fe400078ec0ff */
[----:B------:R-:W-:Y:S01]  /*0a10*/  PRMT R9, R9, 0x7710, RZ ;  /* 0x0000771009097816 */ /* 0x000fe200000000ff */
[----:B------:R-:W-:Y:S01]  /*0a20*/  IMAD.MOV R8, RZ, RZ, -R6 ;  /* 0x000000ffff087224 */ /* 0x000fe200078e0a06 */
[----:B------:R-:W-:-:S03]  /*0a30*/  ISETP.GT.U32.OR P2, PT, R65, 0x7, !P2 ;  /* 0x000000074100780c */ /* 0x000fc60005744470 */
[----:B------:R-:W-:Y:S01]  /*0a40*/  IMAD.IADD R0, R0, 0x1, R9 ;  /* 0x0000000100007824 */ /* 0x000fe200078e0209 */
[----:B------:R-:W-:Y:S02]  /*0a50*/  PRMT R9, R8, 0x7710, RZ ;  /* 0x0000771008097816 */ /* 0x000fe400000000ff */
[----:B------:R-:W-:Y:S02]  /*0a60*/  @P0 LOP3.LUT R109, R109, 0x20000000, RZ, 0xfc, !PT ;  /* 0x200000006d6d0812 */ /* 0x000fe400078efcff */
[----:B------:R-:W-:Y:S01]  /*0a70*/  LOP3.LUT R8, R0, 0xffff, RZ, 0xc0, !PT ;  /* 0x0000ffff00087812 */ /* 0x000fe200078ec0ff */
[----:B------:R-:W-:Y:S01]  /*0a80*/  IMAD.IADD R4, R4, 0x1, R9 ;  /* 0x0000000104047824 */ /* 0x000fe200078e0209 */
[----:B------:R-:W-:Y:S02]  /*0a90*/  PRMT R0, R11, 0x7710, RZ ;  /* 0x000077100b007816 */ /* 0x000fe400000000ff */
[----:B------:R-:W-:Y:S01]  /*0aa0*/  LEA.HI R61, R8, R61, RZ, 0x1f ;  /* 0x0000003d083d7211 */ /* 0x000fe200078ff8ff */
[----:B------:R-:W-:Y:S01]  /*0ab0*/  IMAD.MOV R8, RZ, RZ, -R60 ;  /* 0x000000ffff087224 */ /* 0x000fe200078e0a3c */
[----:B------:R-:W-:Y:S01]  /*0ac0*/  LOP3.LUT R9, R4, 0xffff, RZ, 0xc0, !PT ;  /* 0x0000ffff04097812 */ /* 0x000fe200078ec0ff */
[----:B------:R-:W-:Y:S01]  /*0ad0*/  IMAD.IADD R0, R33, 0x1, R0 ;  /* 0x0000000121007824 */ /* 0x000fe200078e0200 */
[----:B------:R-:W-:-:S02]  /*0ae0*/  LOP3.LUT R61, R61, 0xffff, RZ, 0xc0, !PT ;  /* 0x0000ffff3d3d7812 */ /* 0x000fc400078ec0ff */
[----:B------:R-:W-:Y:S02]  /*0af0*/  PRMT R8, R8, 0x7710, RZ ;  /* 0x0000771008087816 */ /* 0x000fe400000000ff */
[----:B------:R-:W-:Y:S02]  /*0b00*/  LOP3.LUT R4, R0, 0xffff, RZ, 0xc0, !PT ;  /* 0x0000ffff00047812 */ /* 0x000fe400078ec0ff */
[----:B------:R-:W-:Y:S01]  /*0b10*/  LEA.HI R0, R9, R6, RZ, 0x1f ;  /* 0x0000000609007211 */ /* 0x000fe200078ff8ff */
[----:B------:R-:W-:Y:S01]  /*0b20*/  IMAD.MOV R9, RZ, RZ, -R59 ;  /* 0x000000ffff097224 */ /* 0x000fe200078e0a3b */
[----:B------:R-:W-:Y:S02]  /*0b30*/  LEA.HI R21, R4, R21, RZ, 0x1f ;  /* 0x0000001504157211 */ /* 0x000fe400078ff8ff */
[----:B------:R-:W-:Y:S02]  /*0b40*/  SHF.R.U32.HI R61, RZ, 0x4, R61 ;  /* 0x00000004ff3d7819 */ /* 0x000fe4000001163d */
[----:B------:R-:W-:-:S02]  /*0b50*/  PRMT R9, R9, 0x7710, RZ ;  /* 0x0000771009097816 */ /* 0x000fc400000000ff */
[----:B------:R-:W-:Y:S02]  /*0b60*/  LOP3.LUT R21, R21, 0xffff, RZ, 0xc0, !PT ;  /* 0x0000ffff15157812 */ /* 0x000fe400078ec0ff */
[----:B------:R-:W-:Y:S01]  /*0b70*/  LOP3.LUT R77, R61, 0xffff, RZ, 0xc0, !PT ;  /* 0x0000ffff3d4d7812 */ /* 0x000fe200078ec0ff */
[----:B------:R-:W-:Y:S01]  /*0b80*/  IMAD.IADD R4, R10, 0x1, R9 ;  /* 0x000000010a047824 */ /* 0x000fe200078e0209 */
[----:B------:R-:W-:Y:S01]  /*0b90*/  SHF.R.U32.HI R105, RZ, 0x4, R21 ;  /* 0x00000004ff697819 */ /* 0x000fe20000011615 */
[----:B------:R-:W-:Y:S01]  /*0ba0*/  IMAD.MOV R9, RZ, RZ, -R57 ;  /* 0x000000ffff097224 */ /* 0x000fe200078e0a39 */
[----:B------:R-:W-:Y:S02]  /*0bb0*/  LOP3.LUT R21, R0, 0xffff, RZ, 0xc0, !PT ;  /* 0x0000ffff00157812 */ /* 0x000fe400078ec0ff */
[----:B------:R-:W-:Y:S01]  /*0bc0*/  LOP3.LUT R6, R4, 0xffff, RZ, 0xc0, !PT ;  /* 0x0000ffff04067812 */ /* 0x000fe200078ec0ff */
[----:B------:R-:W-:Y:S01]  /*0bd0*/  IMAD.IADD R4, R49, 0x1, R8 ;  /* 0x0000000131047824 */ /* 0x000fe200078e0208 */
[----:B------:R-:W-:-:S02]  /*0be0*/  LOP3.LUT R8, R40, 0xffff, RZ, 0xc0, !PT ;  /* 0x0000ffff28087812 */ /* 0x000fc400078ec0ff */
[----:B------:R-:W-:Y:S02]  /*0bf0*/  LEA.HI R59, R6, R59, RZ, 0x1f ;  /* 0x0000003b063b7211 */ /* 0x000fe400078ff8ff */
[----:B------:R-:W-:Y:S01]  /*0c00*/  PRMT R6, R9, 0x7710, RZ ;  /* 0x0000771009067816 */ /* 0x000fe200000000ff */
[----:B------:R-:W-:Y:S01]  /*0c10*/  IMAD R8, R8, 0x2f69, RZ ;  /* 0x00002f6908087824 */ /* 0x000fe200078e02ff */
[----:B------:R-:W-:Y:S02]  /*0c20*/  LOP3.LUT R9, R4, 0xffff, RZ, 0xc0, !PT ;  /* 0x0000ffff04097812 */ /* 0x000fe400078ec0ff */
[----:B------:R-:W-:Y:S01]  /*0c30*/  LOP3.LUT R59, R59, 0xffff, RZ, 0xc0, !PT ;  /* 0x0000ffff3b3b7812 */ /* 0x000fe200078ec0ff */
[----:B------:R-:W-:Y:S01]  /*0c40*/  IMAD.IADD R4, R15, 0x1, R6 ;  /* 0x000000010f047824 */ /* 0x000fe200078e0206 */
[----:B------:R-:W-:Y:S01]  /*0c50*/  LEA.HI R60, R9, R60, RZ, 0x1f ;  /* 0x0000003c093c7211 */ /* 0x000fe200078ff8ff */
[----:B------:R-:W-:Y:S01]  /*0c60*/  IMAD.MOV R6, RZ, RZ, -R56 ;  /* 0x000000ffff067224 */ /* 0x000fe200078e0a38 */
[----:B------:R-:W-:Y:S01]  /*0c70*/  SHF.R.U32.HI R48, RZ, 0x10, R8 ;  /* 0x00000010ff307819 */ /* 0x000fe20000011608 */
[----:B------:R-:W-:Y:S01]  /*0c80*/  IMAD.MOV R9, RZ, RZ, -R51 ;  /* 0x000000ffff097224 */ /* 0x000fe200078e0a33 */
[----:B------:R-:W-:-:S02]  /*0c90*/  LOP3.LUT R4, R4, 0xffff, RZ, 0xc0, !PT ;  /* 0x0000ffff04047812 */ /* 0x000fc400078ec0ff */
[----:B------:R-:W-:Y:S02]  /*0ca0*/  PRMT R6, R6, 0x7710, RZ ;  /* 0x0000771006067816 */ /* 0x000fe400000000ff */
[----:B------:R-:W-:Y:S02]  /*0cb0*/  PRMT R9, R9, 0x7710, RZ ;  /* 0x0000771009097816 */ /* 0x000fe400000000ff */
[----:B------:R-:W-:Y:S01]  /*0cc0*/  LEA.HI R57, R4, R57, RZ, 0x1f ;  /* 0x0000003904397211 */ /* 0x000fe200078ff8ff */
[----:B------:R-:W-:Y:S01]  /*0cd0*/  IMAD.IADD R4, R25, 0x1, R6 ;  /* 0x0000000119047824 */ /* 0x000fe200078e0206 */
[----:B------:R-:W-:Y:S01]  /*0ce0*/  LOP3.LUT R8, R35, 0xffff, RZ, 0xc0, !PT ;  /* 0x0000ffff23087812 */ /* 0x000fe200078ec0ff */
[----:B------:R-:W-:Y:S01]  /*0cf0*/  IMAD.IADD R6, R26, 0x1, R9 ;  /* 0x000000011a067824 */ /* 0x000fe200078e0209 */
[----:B------:R-:W-:Y:S02]  /*0d00*/  LOP3.LUT R0, R60, 0xffff, RZ, 0xc0, !PT ;  /* 0x0000ffff3c007812 */ /* 0x000fe400078ec0ff */
[----:B------:R-:W-:Y:S01]  /*0d10*/  LOP3.LUT R9, R4, 0xffff, RZ, 0xc0, !PT ;  /* 0x0000ffff04097812 */ /* 0x000fe200078ec0ff */
[----:B------:R-:W-:Y:S01]  /*0d20*/  IMAD R8, R8, 0x2f69, RZ ;  /* 0x00002f6908087824 */ /* 0x000fe200078e02ff */
[----:B------:R-:W-:-:S02]  /*0d30*/  LOP3.LUT R6, R6, 0xffff, RZ, 0xc0, !PT ;  /* 0x0000ffff06067812 */ /* 0x000fc400078ec0ff */
[----:B------:R-:W-:Y:S02]  /*0d40*/  LOP3.LUT R4, R46, 0xffff, RZ, 0xc0, !PT ;  /* 0x0000ffff2e047812 */ /* 0x000fe400078ec0ff */
[----:B------:R-:W-:Y:S02]  /*0d50*/  LEA.HI R51, R6, R51, RZ, 0x1f ;  /* 0x0000003306337211 */ /* 0x000fe400078ff8ff */
[----:B------:R-:W-:Y:S01]  /*0d60*/  LOP3.LUT R6, R45, 0xffff, RZ, 0xc0, !PT ;  /* 0x0000ffff2d067812 */ /* 0x000fe200078ec0ff */
[----:B------:R-:W-:Y:S01]  /*0d70*/  IMAD R4, R4, 0x2f69, RZ ;  /* 0x00002f6904047824 */ /* 0x000fe200078e02ff */
[----:B------:R-:W-:Y:S01]  /*0d80*/  LEA.HI R56, R9, R56, RZ, 0x1f ;  /* 0x0000003809387211 */ /* 0x000fe200078ff8ff */
[----:B------:R-:W-:Y:S01]  /*0d90*/  IMAD.MOV R9, RZ, RZ, -R52 ;  /* 0x000000ffff097224 */ /* 0x000fe200078e0a34 */
[----:B------:R-:W-:Y:S01]  /*0da0*/  SHF.R.U32.HI R43, RZ, 0x10, R8 ;  /* 0x00000010ff2b7819 */ /* 0x000fe20000011608 */
[----:B------:R-:W-:Y:S01]  /*0db0*/  IMAD R6, R6, 0x2f69, RZ ;  /* 0x00002f6906067824 */ /* 0x000fe200078e02ff */
[----:B------:R-:W-:-:S02]  /*0dc0*/  SHF.R.U32.HI R53, RZ, 0x10, R4 ;  /* 0x00000010ff357819 */ /* 0x000fc40000011604 */
[----:B------:R-:W-:Y:S02]  /*0dd0*/  PRMT R4, R9, 0x7710, RZ ;  /* 0x0000771009047816 */ /* 0x000fe400000000ff */
[----:B------:R-:W-:Y:S01]  /*0de0*/  SHF.R.U32.HI R50, RZ, 0x10, R6 ;  /* 0x00000010ff327819 */ /* 0x000fe20000011606 */
[----:B------:R-:W-:Y:S01]  /*0df0*/  IMAD.MOV R11, RZ, RZ, -R53 ;  /* 0x000000ffff0b7224 */ /* 0x000fe200078e0a35 */
[----:B------:R-:W-:Y:S01]  /*0e00*/  SHF.R.U32.HI R97, RZ, 0x4, R59 ;  /* 0x00000004ff617819 */ /* 0x000fe2000001163b */
[----:B------:R-:W-:Y:S01]  /*0e10*/  IMAD.IADD R4, R47, 0x1, R4 ;  /* 0x000000012f047824 */ /* 0x000fe200078e0204 */
[----:B------:R-:W-:Y:S01]  /*0e20*/  PRMT R59, R105, 0x9910, RZ ;  /* 0x00009910693b7816 */ /* 0x000fe200000000ff */
[----:B------:R-:W-:Y:S01]  /*0e30*/  IMAD.MOV R6, RZ, RZ, -R50 ;  /* 0x000000ffff067224 */ /* 0x000fe200078e0a32 */
[----:B------:R-:W-:Y:S02]  /*0e40*/  PRMT R11, R11, 0x7710, RZ ;  /* 0x000077100b0b7816 */ /* 0x000fe400000000ff */
[----:B------:R-:W-:-:S02]  /*0e50*/  LOP3.LUT R9, R4, 0xffff, RZ, 0xc0, !PT ;  /* 0x0000ffff04097812 */ /* 0x000fc400078ec0ff */
[----:B------:R-:W-:Y:S01]  /*0e60*/  PRMT R6, R6, 0x7710, RZ ;  /* 0x0000771006067816 */ /* 0x000fe200000000ff */
[----:B------:R-:W-:Y:S01]  /*0e70*/  IMAD.IADD R4, R46, 0x1, R11 ;  /* 0x000000012e047824 */ /* 0x000fe200078e020b */
[----:B------:R-:W-:Y:S01]  /*0e80*/  LEA.HI R52, R9, R52, RZ, 0x1f ;  /* 0x0000003409347211 */ /* 0x000fe200078ff8ff */
[----:B------:R-:W-:Y:S01]  /*0e90*/  IMAD.MOV R11, RZ, RZ, -R48 ;  /* 0x000000ffff0b7224 */ /* 0x000fe200078e0a30 */
[----:B------:R-:W-:Y:S01]  /*0ea0*/  SHF.R.U32.HI R0, RZ, 0x4, R0 ;  /* 0x00000004ff007819 */ /* 0x000fe20000011600 */
[----:B------:R-:W-:Y:S01]  /*0eb0*/  IMAD.IADD R6, R45, 0x1, R6 ;  /* 0x000000012d067824 */ /* 0x000fe200078e0206 */
[----:B------:R-:W-:Y:S02]  /*0ec0*/  LOP3.LUT R4, R4, 0xffff, RZ, 0xc0, !PT ;  /* 0x0000ffff04047812 */ /* 0x000fe400078ec0ff */
[----:B------:R-:W-:Y:S02]  /*0ed0*/  PRMT R11, R11, 0x7710, RZ ;  /* 0x000077100b0b7816 */ /* 0x000fe400000000ff */
[----:B------:R-:W-:Y:S01]  /*0ee0*/  LOP3.LUT R9, R6, 0xffff, RZ, 0xc0, !PT ;  /* 0x0000ffff06097812 */ /* 0x000fe200078ec0ff */
[----:B------:R-:W-:Y:S01]  /*0ef0*/  IMAD.MOV R6, RZ, RZ, -R44 ;  /* 0x000000ffff067224 */ /* 0x000fe200078e0a2c */
[----:B------:R-:W-:Y:S01]  /*0f00*/  LEA.HI R53, R4, R53, RZ, 0x1f ;  /* 0x0000003504357211 */ /* 0x000fe200078ff8ff */
[----:B------:R-:W-:Y:S01]  /*0f10*/  IMAD.IADD R4, R40, 0x1, R11 ;  /* 0x0000000128047824 */ /* 0x000fe200078e020b */
[----:B------:R-:W-:-:S02]  /*0f20*/  LEA.HI R50, R9, R50, RZ, 0x1f ;  /* 0x0000003209327211 */ /* 0x000fc400078ff8ff */
[----:B------:R-:W-:Y:S02]  /*0f30*/  PRMT R6, R6, 0x7710, RZ ;  /* 0x0000771006067816 */ /* 0x000fe400000000ff */
[----:B------:R-:W-:Y:S02]  /*0f40*/  LOP3.LUT R9, R4, 0xffff, RZ, 0xc0, !PT ;  /* 0x0000ffff04097812 */ /* 0x000fe400078ec0ff */
[----:B------:R-:W-:Y:S01]  /*0f50*/  LOP3.LUT R4, R36, 0xffff, RZ, 0xc0, !PT ;  /* 0x0000ffff24047812 */ /* 0x000fe200078ec0ff */
[----:B------:R-:W-:Y:S01]  /*0f60*/  IMAD.IADD R6, R39, 0x1, R6 ;  /* 0x0000000127067824 */ /* 0x000fe200078e0206 */
[----:B------:R-:W-:Y:S02]  /*0f70*/  LEA.HI R48, R9, R48, RZ, 0x1f ;  /* 0x0000003009307211 */ /* 0x000fe400078ff8ff */
[----:B------:R-:W-:Y:S01]  /*0f80*/  PRMT R60, R97, 0x9910, RZ ;  /* 0x00009910613c7816 */ /* 0x000fe200000000ff */
[----:B------:R-:W-:Y:S01]  /*0f90*/  IMAD R4, R4, 0x2f69, RZ ;  /* 0x00002f6904047824 */ /* 0x000fe200078e02ff */
[----:B------:R-:W-:-:S02]  /*0fa0*/  LOP3.LUT R11, R6, 0xffff, RZ, 0xc0, !PT ;  /* 0x0000ffff060b7812 */ /* 0x000fc400078ec0ff */
[----:B------:R-:W-:Y:S02]  /*0fb0*/  LOP3.LUT R6, R31, 0xffff, RZ, 0xc0, !PT ;  /* 0x0000ffff1f067812 */ /* 0x000fe400078ec0ff */
[----:B------:R-:W-:Y:S02]  /*0fc0*/  SHF.R.U32.HI R42, RZ, 0x10, R4 ;  /* 0x00000010ff2a7819 */ /* 0x000fe40000011604 */
[----:B------:R-:W-:Y:S01]  /*0fd0*/  LOP3.LUT R4, R27, 0xffff, RZ, 0xc0, !PT ;  /* 0x0000ffff1b047812 */ /* 0x000fe200078ec0ff */
[----:B------:R-:W-:Y:S01]  /*0fe0*/  IMAD R6, R6, 0x2f69, RZ ;  /* 0x00002f6906067824 */ /* 0x000fe200078e02ff */
[----:B------:R-:W-:Y:S01]  /*0ff0*/  LEA.HI R44, R11, R44, RZ, 0x1f ;  /* 0x0000002c0b2c7211 */ /* 0x000fe200078ff8ff */
[----:B------:R-:W-:Y:S01]  /*1000*/  IMAD.MOV R9, RZ, RZ, -R42 ;  /* 0x000000ffff097224 */ /* 0x000fe200078e0a2a */
[----:B------:R-:W-:Y:S01]  /*1010*/  LOP3.LUT R11, R23, 0xffff, RZ, 0xc0, !PT ;  /* 0x0000ffff170b7812 */ /* 0x000fe200078ec0ff */
[----:B------:R-:W-:Y:S01]  /*1020*/  IMAD R38, R4, 0x2f69, RZ ;  /* 0x00002f6904267824 */ /* 0x000fe200078e02ff */
[----:B------:R-:W-:Y:S01]  /*1030*/  SHF.R.U32.HI R41, RZ, 0x10, R6 ;  /* 0x00000010ff297819 */ /* 0x000fe20000011606 */
[----:B------:R-:W-:Y:S01]  /*1040*/  IMAD.MOV R6, RZ, RZ, -R43 ;  /* 0x000000ffff067224 */ /* 0x000fe200078e0a2b */
[----:B------:R-:W-:Y:S01]  /*1050*/  PRMT R9, R9, 0x7710, RZ ;  /* 0x0000771009097816 */ /* 0x000fe200000000ff */
[----:B------:R-:W-:Y:S01]  /*1060*/  IMAD R11, R11, 0x2f69, RZ ;  /* 0x00002f690b0b7824 */ /* 0x000fe200078e02ff */
[----:B------:R-:W-:Y:S01]  /*1070*/  SHF.R.U32.HI R38, RZ, 0x10, R38 ;  /* 0x00000010ff267819 */ /* 0x000fe20000011626 */
[----:B------:R-:W-:Y:S01]  /*1080*/  IMAD.MOV R8, RZ, RZ, -R41 ;  /* 0x000000ffff087224 */ /* 0x000fe200078e0a29 */
[----:B------:R-:W-:Y:S01]  /*1090*/  PRMT R6, R6, 0x7710, RZ ;  /* 0x0000771006067816 */ /* 0x000fe200000000ff */
[----:B------:R-:W-:Y:S01]  /*10a0*/  IMAD.IADD R4, R36, 0x1, R9 ;  /* 0x0000000124047824 */ /* 0x000fe200078e0209 */
[----:B------:R-:W-:-:S02]  /*10b0*/  SHF.R.U32.HI R32, RZ, 0x10, R11 ;  /* 0x00000010ff207819 */ /* 0x000fc4000001160b */
[----:B------:R-:W-:Y:S01]  /*10c0*/  PRMT R8, R8, 0x7710, RZ ;  /* 0x0000771008087816 */ /* 0x000fe200000000ff */
[----:B------:R-:W-:Y:S01]  /*10d0*/  IMAD.IADD R6, R35, 0x1, R6 ;  /* 0x0000000123067824 */ /* 0x000fe200078e0206 */
[----:B------:R-:W-:Y:S02]  /*10e0*/  LOP3.LUT R9, R4, 0xffff, RZ, 0xc0, !PT ;  /* 0x0000ffff04097812 */ /* 0x000fe400078ec0ff */
[----:B------:R-:W-:Y:S01]  /*10f0*/  LOP3.LUT R11, R20, 0xffff, RZ, 0xc0, !PT ;  /* 0x0000ffff140b7812 */ /* 0x000fe200078ec0ff */
[----:B------:R-:W-:Y:S01]  /*1100*/  IMAD.IADD R4, R31, 0x1, R8 ;  /* 0x000000011f047824 */ /* 0x000fe200078e0208 */
[----:B------:R-:W-:Y:S02]  /*1110*/  LOP3.LUT R6, R6, 0xffff, RZ, 0xc0, !PT ;  /* 0x0000ffff06067812 */ /* 0x000fe400078ec0ff */
[----:B------:R-:W-:Y:S01]  /*1120*/  LOP3.LUT R8, R22, 0xffff, RZ, 0xc0, !PT ;  /* 0x0000ffff16087812 */ /* 0x000fe200078ec0ff */
[----:B------:R-:W-:Y:S01]  /*1130*/  IMAD R28, R11, 0x2f69, RZ ;  /* 0x00002f690b1c7824 */ /* 0x000fe200078e02ff */
[----:B------:R-:W-:Y:S01]  /*1140*/  LEA.HI R43, R6, R43, RZ, 0x1f ;  /* 0x0000002b062b7211 */ /* 0x000fe200078ff8ff */
[----:B------:R-:W-:Y:S01]  /*1150*/  IMAD.MOV R6, RZ, RZ, -R38 ;  /* 0x000000ffff067224 */ /* 0x000fe200078e0a26 */
[----:B------:R-:W-:Y:S01]  /*1160*/  LOP3.LUT R4, R4, 0xffff, RZ, 0xc0, !PT ;  /* 0x0000ffff04047812 */ /* 0x000fe200078ec0ff */
[----:B------:R-:W-:Y:S01]  /*1170*/  IMAD R8, R8, 0x2f69, RZ ;  /* 0x00002f6908087824 */ /* 0x000fe200078e02ff */
[----:B------:R-:W-:Y:S01]  /*1180*/  LEA.HI R42, R9, R42, RZ, 0x1f ;  /* 0x0000002a092a7211 */ /* 0x000fe200078ff8ff */
[----:B------:R-:W-:Y:S01]  /*1190*/  VIADD R11, R5, 0x15 ;  /* 0x00000015050b7836 */ /* 0x000fe20000000000 */
[----:B------:R-:W-:-:S02]  /*11a0*/  LEA.HI R41, R4, R41, RZ, 0x1f ;  /* 0x0000002904297211 */ /* 0x000fc400078ff8ff */
[----:B------:R-:W-:Y:S01]  /*11b0*/  PRMT R4, R6, 0x7710, RZ ;  /* 0x0000771006047816 */ /* 0x000fe200000000ff */
[----:B------:R-:W-:Y:S01]  /*11c0*/  IMAD.MOV R6, RZ, RZ, -R32 ;  /* 0x000000ffff067224 */ /* 0x000fe200078e0a20 */
[----:B------:R-:W-:Y:S02]  /*11d0*/  SHF.R.U32.HI R30, RZ, 0x10, R8 ;  /* 0x00000010ff1e7819 */ /* 0x000fe40000011608 */
[----:B------:R-:W-:Y:S01]  /*11e0*/  SHF.R.U32.HI R28, RZ, 0x10, R28 ;  /* 0x00000010ff1c7819 */ /* 0x000fe2000001161c */
[----:B------:R-:W-:Y:S01]  /*11f0*/  IMAD.IADD R4, R27, 0x1, R4 ;  /* 0x000000011b047824 */ /* 0x000fe200078e0204 */
[----:B------:R-:W-:Y:S01]  /*1200*/  PRMT R6, R6, 0x7710, RZ ;  /* 0x0000771006067816 */ /* 0x000fe200000000ff */
[----:B------:R-:W-:Y:S01]  /*1210*/  IMAD.MOV R19, RZ, RZ, -R30 ;  /* 0x000000ffff137224 */ /* 0x000fe200078e0a1e */
[----:B------:R-:W-:Y:S01]  /*1220*/  LOP3.LUT R14, R11, 0xffff, RZ, 0xc0, !PT ;  /* 0x0000ffff0b0e7812 */ /* 0x000fe200078ec0ff */
[----:B------:R-:W-:Y:S01]  /*1230*/  IMAD.MOV R63, RZ, RZ, -R28 ;  /* 0x000000ffff3f7224 */ /* 0x000fe200078e0a1c */
[----:B------:R-:W-:Y:S01]  /*1240*/  LOP3.LUT R9, R4, 0xffff, RZ, 0xc0, !PT ;  /* 0x0000ffff04097812 */ /* 0x000fe200078ec0ff */
[----:B------:R-:W-:Y:S01]  /*1250*/  IMAD.IADD R4, R23, 0x1, R6 ;  /* 0x0000000117047824 */ /* 0x000fe200078e0206 */
[----:B------:R-:W-:Y:S01]  /*1260*/  LOP3.LUT R6, R17, 0xffff, RZ, 0xc0, !PT ;  /* 0x0000ffff11067812 */ /* 0x000fe200078ec0ff */
[----:B------:R-:W-:Y:S01]  /*1270*/  IMAD R14, R14, 0x2f69, RZ ;  /* 0x00002f690e0e7824 */ /* 0x000fe200078e02ff */
[----:B------:R-:W-:-:S02]  /*1280*/  LEA.HI R38, R9, R38, RZ, 0x1f ;  /* 0x0000002609267211 */ /* 0x000fc400078ff8ff */
[----:B------:R-:W-:Y:S01]  /*1290*/  LOP3.LUT R9, R4, 0xffff, RZ, 0xc0, !PT ;  /* 0x0000ffff04097812 */ /* 0x000fe200078ec0ff */
[----:B------:R-:W-:Y:S01]  /*12a0*/  IMAD R6, R6, 0x2f69, RZ ;  /* 0x00002f6906067824 */ /* 0x000fe200078e02ff */
[----:B------:R-:W-:Y:S02]  /*12b0*/  PRMT R19, R19, 0x7710, RZ ;  /* 0x0000771013137816 */ /* 0x000fe400000000ff */
[----:B------:R-:W-:Y:S01]  /*12c0*/  LEA.HI R32, R9, R32, RZ, 0x1f ;  /* 0x0000002009207211 */ /* 0x000fe200078ff8ff */
[----:B------:R-:W-:Y:S01]  /*12d0*/  VIADD R9, R5, 0x16 ;  /* 0x0000001605097836 */ /* 0x000fe20000000000 */
[----:B------:R-:W-:Y:S01]  /*12e0*/  SHF.R.U32.HI R29, RZ, 0x10, R6 ;  /* 0x00000010ff1d7819 */ /* 0x000fe20000011606 */
[----:B------:R-:W-:Y:S01]  /*12f0*/  IMAD.IADD R4, R22, 0x1, R19 ;  /* 0x0000000116047824 */ /* 0x000fe200078e0213 */
[----:B------:R-:W-:Y:S02]  /*1300*/  PRMT R63, R63, 0x7710, RZ ;  /* 0x000077103f3f7816 */ /* 0x000fe400000000ff */
[----:B------:R-:W-:Y:S01]  /*1310*/  LOP3.LUT R16, R9, 0xffff, RZ, 0xc0, !PT ;  /* 0x0000ffff09107812 */ /* 0x000fe200078ec0ff */
[----:B------:R-:W-:Y:S01]  /*1320*/  IMAD.MOV R8, RZ, RZ, -R29 ;  /* 0x000000ffff087224 */ /* 0x000fe200078e0a1d */
[----:B------:R-:W-:Y:S01]  /*1330*/  SHF.R.U32.HI R24, RZ, 0x10, R14 ;  /* 0x00000010ff187819 */ /* 0x000fe2000001160e */
[----:B------:R-:W-:Y:S01]  /*1340*/  IMAD.IADD R6, R20, 0x1, R63 ;  /* 0x0000000114067824 */ /* 0x000fe200078e023f */
[----:B------:R-:W-:Y:S01]  /*1350*/  LOP3.LUT R19, R4, 0xffff, RZ, 0xc0, !PT ;  /* 0x0000ffff04137812 */ /* 0x000fe200078ec0ff */
[----:B------:R-:W-:Y:S01]  /*1360*/  IMAD R16, R16, 0x2f69, RZ ;  /* 0x00002f6910107824 */ /* 0x000fe200078e02ff */
[----:B------:R-:W-:Y:S01]  /*1370*/  PRMT R8, R8, 0x7710, RZ ;  /* 0x0000771008087816 */ /* 0x000fe200000000ff */
[----:B------:R-:W-:Y:S01]  /*1380*/  IMAD.MOV R14, RZ, RZ, -R24 ;  /* 0x000000ffff0e7224 */ /* 0x000fe200078e0a18 */
[----:B------:R-:W-:Y:S01]  /*1390*/  LOP3.LUT R63, R6, 0xffff, RZ, 0xc0, !PT ;  /* 0x0000ffff063f7812 */ /* 0x000fe200078ec0ff */
[----:B------:R-:W-:Y:S01]  /*13a0*/  VIADD R6, R5, 0x18 ;  /* 0x0000001805067836 */ /* 0x000fe20000000000 */
[----:B------:R-:W-:Y:S01]  /*13b0*/  SHF.R.U32.HI R16, RZ, 0x10, R16 ;  /* 0x00000010ff107819 */ /* 0x000fe20000011610 */
[----:B------:R-:W-:Y:S01]  /*13c0*/  IMAD.IADD R4, R17, 0x1, R8 ;  /* 0x0000000111047824 */ /* 0x000fe200078e0208 */
[----:B------:R-:W-:Y:S01]  /*13d0*/  PRMT R14, R14, 0x7710, RZ ;  /* 0x000077100e0e7816 */ /* 0x000fe200000000ff */
[----:B------:R-:W-:Y:S01]  /*13e0*/  VIADD R8, R5, 0x17 ;  /* 0x0000001705087836 */ /* 0x000fe20000000000 */
[----:B------:R-:W-:Y:S01]  /*13f0*/  LEA.HI R30, R19, R30, RZ, 0x1f ;  /* 0x0000001e131e7211 */ /* 0x000fe200078ff8ff */
[----:B------:R-:W-:Y:S01]  /*1400*/  IMAD.MOV R18, RZ, RZ, -R16 ;  /* 0x000000ffff127224 */ /* 0x000fe200078e0a10 */
[----:B------:R-:W-:Y:S01]  /*1410*/  LOP3.LUT R4, R4, 0xffff, RZ, 0xc0, !PT ;  /* 0x0000ffff04047812 */ /* 0x000fe200078ec0ff */
[----:B------:R-:W-:Y:S01]  /*1420*/  IMAD.IADD R14, R11, 0x1, R14 ;  /* 0x000000010b0e7824 */ /* 0x000fe200078e020e */
[----:B------:R-:W-:-:S02]  /*1430*/  LOP3.LUT R19, R8, 0xffff, RZ, 0xc0, !PT ;  /* 0x0000ffff08137812 */ /* 0x000fc400078ec0ff */
[----:B------:R-:W-:Y:S01]  /*1440*/  LEA.HI R29, R4, R29, RZ, 0x1f ;  /* 0x0000001d041d7211 */ /* 0x000fe200078ff8ff */
[----:B------:R-:W-:Y:S01]  /*1450*/  VIADD R4, R5, 0x19 ;  /* 0x0000001905047836 */ /* 0x000fe20000000000 */
[----:B------:R-:W-:Y:S01]  /*1460*/  LEA.HI R28, R63, R28, RZ, 0x1f ;  /* 0x0000001c3f1c7211 */ /* 0x000fe200078ff8ff */
[----:B------:R-:W-:Y:S01]  /*1470*/  IMAD R64, R19, 0x2f69, RZ ;  /* 0x00002f6913407824 */ /* 0x000fe200078e02ff */
[----:B------:R-:W-:Y:S01]  /*1480*/  PRMT R18, R18, 0x7710, RZ ;  /* 0x0000771012127816 */ /* 0x000fe200000000ff */
[----:B------:R-:W-:Y:S01]  /*1490*/  VIADD R5, R5, 0x1a ;  /* 0x0000001a05057836 */ /* 0x000fe20000000000 */
[----:B------:R-:W-:Y:S02]  /*14a0*/  LOP3.LUT R63, R6, 0xffff, RZ, 0xc0, !PT ;  /* 0x0000ffff063f7812 */ /* 0x000fe400078ec0ff */
[----:B------:R-:W-:Y:S01]  /*14b0*/  LOP3.LUT R66, R4, 0xffff, RZ, 0xc0, !PT ;  /* 0x0000ffff04427812 */ /* 0x000fe200078ec0ff */
[----:B------:R-:W-:Y:S01]  /*14c0*/  IMAD.IADD R18, R9, 0x1, R18 ;  /* 0x0000000109127824 */ /* 0x000fe200078e0212 */
[----:B------:R-:W-:Y:S01]  /*14d0*/  LOP3.LUT R19, R14, 0xffff, RZ, 0xc0, !PT ;  /* 0x0000ffff0e137812 */ /* 0x000fe200078ec0ff */
[----:B------:R-:W-:Y:S01]  /*14e0*/  IMAD R14, R63, 0x2f69, RZ ;  /* 0x00002f693f0e7824 */ /* 0x000fe200078e02ff */
[----:B------:R-:W-:Y:S01]  /*14f0*/  LOP3.LUT R68, R5, 0xffff, RZ, 0xc0, !PT ;  /* 0x0000ffff05447812 */ /* 0x000fe200078ec0ff */
[----:B------:R-:W-:Y:S01]  /*1500*/  IMAD R66, R66, 0x2f69, RZ ;  /* 0x00002f6942427824 */ /* 0x000fe200078e02ff */
[----:B------:R-:W-:-:S02]  /*1510*/  LEA.HI R24, R19, R24, RZ, 0x1f ;  /* 0x0000001813187211 */ /* 0x000fc400078ff8ff */
[----:B------:R-:W-:Y:S01]  /*1520*/  LOP3.LUT R63, R18, 0xffff, RZ, 0xc0, !PT ;  /* 0x0000ffff123f7812 */ /* 0x000fe200078ec0ff */
[----:B------:R-:W-:Y:S01]  /*1530*/  IMAD R68, R68, 0x2f69, RZ ;  /* 0x00002f6944447824 */ /* 0x000fe200078e02ff */
[----:B------:R-:W-:Y:S02]  /*1540*/  SHF.R.U32.HI R19, RZ, 0x10, R64 ;  /* 0x00000010ff137819 */ /* 0x000fe40000011640 */
[----:B------:R-:W-:Y:S02]  /*1550*/  SHF.R.U32.HI R18, RZ, 0x10, R14 ;  /* 0x00000010ff127819 */ /* 0x000fe4000001160e */
[----:B------:R-:W-:Y:S02]  /*1560*/  SHF.R.U32.HI R64, RZ, 0x10, R66 ;  /* 0x00000010ff407819 */ /* 0x000fe40000011642 */
[----:B------:R-:W-:Y:S01]  /*1570*/  LEA.HI R14, R63, R16, RZ, 0x1f ;  /* 0x000000103f0e7211 */ /* 0x000fe200078ff8ff */
[----:B------:R-:W-:Y:S01]  /*1580*/  IMAD.MOV R63, RZ, RZ, -R19 ;  /* 0x000000ffff3f7224 */ /* 0x000fe200078e0a13 */
[----:B------:R-:W-:Y:S01]  /*1590*/  LOP3.LUT R57, R57, 0xffff, RZ, 0xc0, !PT ;  /* 0x0000ffff39397812 */ /* 0x000fe200078ec0ff */
[----:B------:R-:W-:Y:S01]  /*15a0*/  IMAD.MOV R67, RZ, RZ, -R18 ;  /* 0x000000ffff437224 */ /* 0x000fe200078e0a12 */
[----:B------:R-:W-:Y:S01]  /*15b0*/  LOP3.LUT R56, R56, 0xffff, RZ, 0xc0, !PT ;  /* 0x0000ffff38387812 */ /* 0x000fe200078ec0ff */
[----:B------:R-:W-:Y:S01]  /*15c0*/  IMAD.MOV R69, RZ, RZ, -R64 ;  /* 0x000000ffff457224 */ /* 0x000fe200078e0a40 */
[----:B------:R-:W-:-:S02]  /*15d0*/  PRMT R63, R63, 0x7710, RZ ;  /* 0x000077103f3f7816 */ /* 0x000fc400000000ff */
[----:B------:R-:W-:Y:S02]  /*15e0*/  PRMT R67, R67, 0x7710, RZ ;  /* 0x0000771043437816 */ /* 0x000fe400000000ff */
[----:B------:R-:W-:Y:S01]  /*15f0*/  PRMT R69, R69, 0x7710, RZ ;  /* 0x0000771045457816 */ /* 0x000fe200000000ff */
[----:B------:R-:W-:Y:S01]  /*1600*/  IMAD.IADD R16, R8, 0x1, R63 ;  /* 0x0000000108107824 */ /* 0x000fe200078e023f */
[----:B------:R-:W-:Y:S01]  /*1610*/  LOP3.LUT R52, R52, 0xffff, RZ, 0xc0, !PT ;  /* 0x0000ffff34347812 */ /* 0x000fe200078ec0ff */
[----:B------:R-:W-:Y:S01]  /*1620*/  IMAD.IADD R63, R6, 0x1, R67 ;  /* 0x00000001063f7824 */ /* 0x000fe200078e0243 */
[----:B------:R-:W-:Y:S01]  /*1630*/  LOP3.LUT R53, R53, 0xffff, RZ, 0xc0, !PT ;  /* 0x0000ffff35357812 */ /* 0x000fe200078ec0ff */
[----:B------:R-:W-:Y:S01]  /*1640*/  IMAD.IADD R66, R4, 0x1, R69 ;  /* 0x0000000104427824 */ /* 0x000fe200078e0245 */
[----:B------:R-:W-:Y:S02]  /*1650*/  LOP3.LUT R16, R16, 0xffff, RZ, 0xc0, !PT ;  /* 0x0000ffff10107812 */ /* 0x000fe400078ec0ff */
[----:B------:R-:W-:-:S02]  /*1660*/  LOP3.LUT R67, R63, 0xffff, RZ, 0xc0, !PT ;  /* 0x0000ffff3f437812 */ /* 0x000fc400078ec0ff */
[----:B------:R-:W-:Y:S01]  /*1670*/  LOP3.LUT R69, R66, 0xffff, RZ, 0xc0, !PT ;  /* 0x0000ffff42457812 */ /* 0x000fe200078ec0ff */
[----:B------:R-:W-:Y:S01]  /*1680*/  IMAD R66, R7, 0xe38f, RZ ;  /* 0x0000e38f07427824 */ /* 0x000fe200078e02ff */
[----:B------:R-:W-:Y:S02]  /*1690*/  LEA.HI R19, R16, R19, RZ, 0x1f ;  /* 0x0000001310137211 */ /* 0x000fe400078ff8ff */
[----:B------:R-:W-:Y:S01]  /*16a0*/  LEA.HI R16, R67, R18, RZ, 0x1f ;  /* 0x0000001243107211 */ /* 0x000fe200078ff8ff */
[----:B------:R-:W-:Y:S01]  /*16b0*/  IMAD R67, R13, 0xe38f, RZ ;  /* 0x0000e38f0d437824 */ /* 0x000fe200078e02ff */
[----:B------:R-:W-:Y:S02]  /*16c0*/  LOP3.LUT R63, R107, 0xffff, RZ, 0xc0, !PT ;  /* 0x0000ffff6b3f7812 */ /* 0x000fe400078ec0ff */
[----:B------:R-:W-:Y:S02]  /*16d0*/  LEA.HI R18, R69, R64, RZ, 0x1f ;  /* 0x0000004045127211 */ /* 0x000fe400078ff8ff */
[----:B------:R-:W-:Y:S01]  /*16e0*/  SHF.R.U32.HI R64, RZ, 0x10, R68 ;  /* 0x00000010ff407819 */ /* 0x000fe20000011644 */
[C---:B------:R-:W-:Y:S01]  /*16f0*/  IMAD R108, R63.reuse, 0x97b5, RZ ;  /* 0x000097b53f6c7824 */ /* 0x040fe200078e02ff */
[----:B------:R-:W-:Y:S01]  /*1700*/  SHF.R.U32.HI R13, RZ, 0x13, R66 ;  /* 0x00000013ff0d7819 */ /* 0x000fe20000011642 */
[----:B------:R-:W-:Y:S01]  /*1710*/  IMAD R63, R63, 0x1c72, RZ ;  /* 0x00001c723f3f7824 */ /* 0x000fe200078e02ff */
[----:B------:R-:W-:Y:S01]  /*1720*/  LOP3.LUT R96, R50, 0xffff, RZ, 0xc0, !PT ;  /* 0x0000ffff32607812 */ /* 0x000fe200078ec0ff */
[----:B------:R-:W-:Y:S01]  /*1730*/  IMAD.MOV R68, RZ, RZ, -R64 ;  /* 0x000000ffff447224 */ /* 0x000fe200078e0a40 */
[----:B------:R-:W-:-:S02]  /*1740*/  SHF.R.U32.HI R108, RZ, 0x14, R108 ;  /* 0x00000014ff6c7819 */ /* 0x000fc4000001166c */
[----:B------:R-:W-:Y:S02]  /*1750*/  SHF.R.U32.HI R7, RZ, 0x10, R63 ;  /* 0x00000010ff077819 */ /* 0x000fe4000001163f */
[----:B------:R-:W-:Y:S02]  /*1760*/  PRMT R66, R68, 0x7710, RZ ;  /* 0x0000771044427816 */ /* 0x000fe400000000ff */
[----:B------:R-:W-:Y:S02]  /*1770*/  SHF.R.U32.HI R63, RZ, 0x13, R67 ;  /* 0x00000013ff3f7819 */ /* 0x000fe40000011643 */
[----:B------:R-:W-:Y:S02]  /*1780*/  PRMT R67, R108, 0x9910, RZ ;  /* 0x000099106c437816 */ /* 0x000fe400000000ff */
[----:B------:R-:W-:Y:S01]  /*1790*/  PRMT R68, R7, 0x9910, RZ ;  /* 0x0000991007447816 */ /* 0x000fe200000000ff */
[----:B------:R-:W-:Y:S01]  /*17a0*/  IMAD.IADD R7, R5, 0x1, R66 ;  /* 0x0000000105077824 */ /* 0x000fe200078e0242 */
[----:B------:R-:W-:Y:S01]  /*17b0*/  PRMT R69, R13, 0x9910, RZ ;  /* 0x000099100d457816 */ /* 0x000fe200000000ff */
[----:B------:R-:W-:Y:S01]  /*17c0*/  IMAD.MOV.U32 R13, RZ, RZ, R67 ;  /* 0x000000ffff0d7224 */ /* 0x000fe200078e0043 */
[----:B------:R-:W-:Y:S01]  /*17d0*/  SHF.R.U32.HI R52, RZ, 0x4, R52 ;  /* 0x00000004ff347819 */ /* 0x000fe20000011634 */
[----:B------:R-:W-:Y:S01]  /*17e0*/  IMAD.MOV.U32 R66, RZ, RZ, R68 ;  /* 0x000000ffff427224 */ /* 0x000fe200078e0044 */
[----:B------:R-:W-:Y:S01]  /*17f0*/  PRMT R68, R63, 0x9910, RZ ;  /* 0x000099103f447816 */ /* 0x000fe200000000ff */
[----:B------:R-:W-:Y:S01]  /*1800*/  IMAD.MOV.U32 R67, RZ, RZ, R69 ;  /* 0x000000ffff437224 */ /* 0x000fe200078e0045 */
[----:B------:R-:W-:Y:S01]  /*1810*/  LOP3.LUT R69, R7, 0xffff, RZ, 0xc0, !PT ;  /* 0x0000ffff07457812 */ /* 0x000fe200078ec0ff */
[----:B------:R-:W-:Y:S01]  /*1820*/  IMAD R7, R13, 0x1b, RZ ;  /* 0x0000001b0d077824 */ /* 0x000fe200078e02ff */
[----:B------:R-:W-:Y:S01]  /*1830*/  SHF.R.U32.HI R96, RZ, 0x4, R96 ;  /* 0x00000004ff607819 */ /* 0x000fe20000011660 */
[----:B------:R-:W-:Y:S01]  /*1840*/  IMAD R63, R66, 0x9, RZ ;  /* 0x00000009423f7824 */ /* 0x000fe200078e02ff */
[----:B------:R-:W-:Y:S01]  /*1850*/  LEA.HI R13, R69, R64, RZ, 0x1f ;  /* 0x00000040450d7211 */ /* 0x000fe200078ff8ff */
[----:B------:R-:W-:Y:S01]  /*1860*/  IMAD R64, R67, 0x9, RZ ;  /* 0x0000000943407824 */ /* 0x000fe200078e02ff */
[----:B------:R-:W-:Y:S01]  /*1870*/  PRMT R52, R52, 0x9910, RZ ;  /* 0x0000991034347816 */ /* 0x000fe200000000ff */
[----:B------:R-:W-:Y:S01]  /*1880*/  IMAD.MOV.U32 R66, RZ, RZ, R68 ;  /* 0x000000ffff427224 */ /* 0x000fe200078e0044 */
[----:B------:R-:W-:Y:S01]  /*1890*/  LOP3.LUT R95, R48, 0xffff, RZ, 0xc0, !PT ;  /* 0x0000ffff305f7812 */ /* 0x000fe200078ec0ff */
[----:B------:R-:W-:Y:S01]  /*18a0*/  IMAD.MOV R67, RZ, RZ, -R7 ;  /* 0x000000ffff437224 */ /* 0x000fe200078e0a07 */
[----:B------:R-:W-:Y:S01]  /*18b0*/  LOP3.LUT R44, R44, 0xffff, RZ, 0xc0, !PT ;  /* 0x0000ffff2c2c7812 */ /* 0x000fe200078ec0ff */
[----:B------:R-:W-:Y:S01]  /*18c0*/  IMAD.MOV R68, RZ, RZ, -R63 ;  /* 0x000000ffff447224 */ /* 0x000fe200078e0a3f */
[----:B------:R-:W-:Y:S01]  /*18d0*/  SHF.R.U32.HI R95, RZ, 0x4, R95 ;  /* 0x00000004ff5f7819 */ /* 0x000fe2000001165f */
[----:B------:R-:W-:Y:S01]  /*18e0*/  IMAD R7, R66, 0x9, RZ ;  /* 0x0000000942077824 */ /* 0x000fe200078e02ff */
[----:B------:R-:W-:Y:S01]  /*18f0*/  PRMT R66, R67, 0x7710, RZ ;  /* 0x0000771043427816 */ /* 0x000fe200000000ff */
[----:B------:R-:W-:Y:S01]  /*1900*/  IMAD.MOV R64, RZ, RZ, -R64 ;  /* 0x000000ffff407224 */ /* 0x000fe200078e0a40 */
[----:B------:R-:W-:Y:S01]  /*1910*/  PRMT R68, R68, 0x7710, RZ ;  /* 0x0000771044447816 */ /* 0x000fe200000000ff */
[----:B------:R-:W-:Y:S01]  /*1920*/  IMAD.MOV R67, RZ, RZ, -R7 ;  /* 0x000000ffff437224 */ /* 0x000fe200078e0a07 */
[----:B------:R-:W-:Y:S01]  /*1930*/  LOP3.LUT R42, R42, 0xffff, RZ, 0xc0, !PT ;  /* 0x0000ffff2a2a7812 */ /* 0x000fe200078ec0ff */
[C---:B------:R-:W-:Y:S01]  /*1940*/  IMAD.IADD R7, R107.reuse, 0x1, R66 ;  /* 0x000000016b077824 */ /* 0x040fe200078e0242 */
[----:B------:R-:W-:Y:S01]  /*1950*/  PRMT R64, R64, 0x7710, RZ ;  /* 0x0000771040407816 */ /* 0x000fe200000000ff */
[----:B------:R-:W-:Y:S01]  /*1960*/  IMAD.IADD R107, R107, 0x1, R68 ;  /* 0x000000016b6b7824 */ /* 0x000fe200078e0244 */
[----:B------:R-:W-:Y:S01]  /*1970*/  PRMT R67, R67, 0x7710, RZ ;  /* 0x0000771043437816 */ /* 0x000fe200000000ff */
[----:B------:R-:W-:Y:S01]  /*1980*/  IMAD.MOV.U32 R63, RZ, RZ, 0x188 ;  /* 0x00000188ff3f7424 */ /* 0x000fe200078e00ff */
[----:B------:R-:W-:Y:S01]  /*1990*/  SHF.R.U32.HI R94, RZ, 0x4, R44 ;  /* 0x00000004ff5e7819 */ /* 0x000fe2000001162c */
[----:B------:R-:W-:Y:S01]  /*19a0*/  IMAD R68, R62, 0xe38f, RZ ;  /* 0x0000e38f3e447824 */ /* 0x000fe200078e02ff */
[----:B------:R-:W-:Y:S01]  /*19b0*/  LOP3.LUT R62, R107, 0xffff, RZ, 0xc0, !PT ;  /* 0x0000ffff6b3e7812 */ /* 0x000fe200078ec0ff */
[----:B------:R-:W-:Y:S01]  /*19c0*/  IMAD R63, R104, R63, -0x8 ;  /* 0xfffffff8683f7424 */ /* 0x000fe200078e023f */
[----:B------:R-:W-:Y:S01]  /*19d0*/  PRMT R37, R95, 0x9910, RZ ;  /* 0x000099105f257816 */ /* 0x000fe200000000ff */
[----:B------:R-:W-:Y:S01]  /*19e0*/  IMAD.IADD R98, R10, 0x1, R67 ;  /* 0x000000010a627824 */ /* 0x000fe200078e0243 */
[----:B------:R-:W-:Y:S01]  /*19f0*/  SHF.R.U32.HI R61, RZ, 0x13, R68 ;  /* 0x00000013ff3d7819 */ /* 0x000fe20000011644 */
[----:B------:R-:W-:Y:S01]  /*1a00*/  IMAD.IADD R99, R33, 0x1, R64 ;  /* 0x0000000121637824 */ /* 0x000fe200078e0240 */
[----:B------:R-:W-:Y:S01]  /*1a10*/  LOP3.LUT R91, R41, 0xffff, RZ, 0xc0, !PT ;  /* 0x0000ffff295b7812 */ /* 0x000fe200078ec0ff */
[----:B------:R-:W-:Y:S01]  /*1a20*/  IMAD.IADD R62, R63, 0x1, R62 ;  /* 0x000000013f3e7824 */ /* 0x000fe200078e023e */
[----:B------:R-:W-:Y:S01]  /*1a30*/  LOP3.LUT R66, R98, 0xffff, RZ, 0xc0, !PT ;  /* 0x0000ffff62427812 */ /* 0x000fe200078ec0ff */
[----:B------:R-:W-:Y:S01]  /*1a40*/  IMAD R37, R37, 0x1b, RZ ;  /* 0x0000001b25257824 */ /* 0x000fe200078e02ff */
[----:B------:R-:W-:Y:S01]  /*1a50*/  LOP3.LUT R64, R99, 0xffff, RZ, 0xc0, !PT ;  /* 0x0000ffff63407812 */ /* 0x000fe200078ec0ff */
[----:B------:R-:W-:Y:S01]  /*1a60*/  IMAD R77, R77, 0x31, R62 ;  /* 0x000000314d4d7824 */ /* 0x000fe200078e023e */
[----:B------:R-:W-:Y:S01]  /*1a70*/  PRMT R62, R0, 0x9910, RZ ;  /* 0x00009910003e7816 */ /* 0x000fe200000000ff */
[----:B------:R-:W-:Y:S01]  /*1a80*/  IMAD R0, R59, 0x1b, RZ ;  /* 0x0000001b3b007824 */ /* 0x000fe200078e02ff */
[----:B------:R-:W-:Y:S01]  /*1a90*/  PRMT R61, R61, 0x9910, RZ ;  /* 0x000099103d3d7816 */ /* 0x000fe200000000ff */
[----:B------:R-:W-:Y:S01]  /*1aa0*/  IMAD.IADD R66, R63, 0x1, R66 ;  /* 0x000000013f427824 */ /* 0x000fe200078e0242 */
[----:B------:R-:W-:Y:S01]  /*1ab0*/  SHF.R.U32.HI R93, RZ, 0x4, R42 ;  /* 0x00000004ff5d7819 */ /* 0x000fe2000001162a */
[----:B------:R-:W-:Y:S01]  /*1ac0*/  IMAD R59, R60, 0x1b, RZ ;  /* 0x0000001b3c3b7824 */ /* 0x000fe200078e02ff */
[----:B------:R-:W-:Y:S01]  /*1ad0*/  LOP3.LUT R43, R43, 0xffff, RZ, 0xc0, !PT ;  /* 0x0000ffff2b2b7812 */ /* 0x000fe200078ec0ff */
[----:B------:R-:W-:Y:S01]  /*1ae0*/  IMAD.IADD R64, R63, 0x1, R64 ;  /* 0x000000013f407824 */ /* 0x000fe200078e0240 */
[----:B------:R-:W-:Y:S01]  /*1af0*/  PRMT R41, R94, 0x9910, RZ ;  /* 0x000099105e297816 */ /* 0x000fe200000000ff */
[----:B------:R-:W-:Y:S01]  /*1b00*/  IMAD.MOV R63, RZ, RZ, -R0 ;  /* 0x000000ffff3f7224 */ /* 0x000fe200078e0a00 */
[----:B------:R-:W-:Y:S01]  /*1b10*/  PRMT R42, R93, 0x9910, RZ ;  /* 0x000099105d2a7816 */ /* 0x000fe200000000ff */
[----:B------:R-:W-:Y:S01]  /*1b20*/  IMAD R0, R55, 0x31, R66 ;  /* 0x0000003137007824 */ /* 0x000fe200078e0242 */
[----:B------:R-:W-:Y:S01]  /*1b30*/  SHF.R.U32.HI R92, RZ, 0x4, R43 ;  /* 0x00000004ff5c7819 */ /* 0x000fe2000001162b */
[----:B------:R-:W-:Y:S01]  /*1b40*/  IMAD.MOV R55, RZ, RZ, -R59 ;  /* 0x000000ffff377224 */ /* 0x000fe200078e0a3b */
[----:B------:R-:W-:Y:S01]  /*1b50*/  SHF.R.U32.HI R91, RZ, 0x4, R91 ;  /* 0x00000004ff5b7819 */ /* 0x000fe2000001165b */
[----:B------:R-:W-:Y:S01]  /*1b60*/  IMAD R61, R61, 0x9, RZ ;  /* 0x000000093d3d7824 */ /* 0x000fe200078e02ff */
[----:B------:R-:W-:Y:S01]  /*1b70*/  PRMT R44, R92, 0x9910, RZ ;  /* 0x000099105c2c7816 */ /* 0x000fe200000000ff */
[----:B------:R-:W-:Y:S01]  /*1b80*/  IMAD R60, R62, 0x1b, RZ ;  /* 0x0000001b3e3c7824 */ /* 0x000fe200078e02ff */
[----:B------:R-:W-:Y:S01]  /*1b90*/  PRMT R55, R55, 0x7710, RZ ;  /* 0x0000771037377816 */ /* 0x000fe200000000ff */
[----:B------:R-:W-:Y:S01]  /*1ba0*/  IMAD.MOV R61, RZ, RZ, -R61 ;  /* 0x000000ffff3d7224 */ /* 0x000fe200078e0a3d */
[----:B------:R-:W-:Y:S01]  /*1bb0*/  PRMT R62, R63, 0x7710, RZ ;  /* 0x000077103f3e7816 */ /* 0x000fe200000000ff */
[----:B------:R-:W-:Y:S01]  /*1bc0*/  IMAD.MOV R60, RZ, RZ, -R60 ;  /* 0x000000ffff3c7224 */ /* 0x000fe200078e0a3c */
[----:B------:R-:W-:Y:S01]  /*1bd0*/  LOP3.LUT R90, R38, 0xffff, RZ, 0xc0, !PT ;  /* 0x0000ffff265a7812 */ /* 0x000fe200078ec0ff */
[----:B------:R-:W-:Y:S01]  /*1be0*/  IMAD.IADD R10, R10, 0x1, R55 ;  /* 0x000000010a0a7824 */ /* 0x000fe200078e0237 */
[----:B------:R-:W-:Y:S01]  /*1bf0*/  LOP3.LUT R32, R32, 0xffff, RZ, 0xc0, !PT ;  /* 0x0000ffff20207812 */ /* 0x000fe200078ec0ff */
[----:B------:R-:W-:Y:S01]  /*1c00*/  IMAD R55, R34, 0xe38f, RZ ;  /* 0x0000e38f22377824 */ /* 0x000fe200078e02ff */
[----:B------:R-:W-:Y:S01]  /*1c10*/  PRMT R60, R60, 0x7710, RZ ;  /* 0x000077103c3c7816 */ /* 0x000fe200000000ff */
[----:B------:R-:W-:Y:S01]  /*1c20*/  IMAD.IADD R33, R33, 0x1, R62 ;  /* 0x0000000121217824 */ /* 0x000fe200078e023e */
[----:B------:R-:W-:Y:S01]  /*1c30*/  PRMT R62, R61, 0x7710, RZ ;  /* 0x000077103d3e7816 */ /* 0x000fe200000000ff */
[----:B------:R-:W-:Y:S01]  /*1c40*/  IMAD R59, R12, 0xe38f, RZ ;  /* 0x0000e38f0c3b7824 */ /* 0x000fe200078e02ff */
[----:B------:R-:W-:Y:S01]  /*1c50*/  SHF.R.U32.HI R12, RZ, 0x13, R55 ;  /* 0x00000013ff0c7819 */ /* 0x000fe20000011637 */
[----:B------:R-:W-:Y:S01]  /*1c60*/  IMAD R41, R41, 0x1b, RZ ;  /* 0x0000001b29297824 */ /* 0x000fe200078e02ff */
[----:B------:R-:W-:Y:S01]  /*1c70*/  SHF.R.U32.HI R90, RZ, 0x4, R90 ;  /* 0x00000004ff5a7819 */ /* 0x000fe2000001165a */
[C---:B------:R-:W-:Y:S01]  /*1c80*/  IMAD.IADD R34, R49.reuse, 0x1, R62 ;  /* 0x0000000131227824 */ /* 0x040fe200078e023e */
[----:B------:R-:W-:Y:S01]  /*1c90*/  SHF.R.U32.HI R55, RZ, 0x13, R59 ;  /* 0x00000013ff377819 */ /* 0x000fe2000001163b */
[----:B------:R-:W-:Y:S01]  /*1ca0*/  IMAD.IADD R49, R49, 0x1, R60 ;  /* 0x0000000131317824 */ /* 0x000fe200078e023c */
[----:B------:R-:W-:Y:S01]  /*1cb0*/  PRMT R60, R12, 0x9910, RZ ;  /* 0x000099100c3c7816 */ /* 0x000fe200000000ff */
[----:B------:R-:W-:Y:S01]  /*1cc0*/  IMAD.MOV R43, RZ, RZ, -R37 ;  /* 0x000000ffff2b7224 */ /* 0x000fe200078e0a25 */
[----:B------:R-:W-:Y:S01]  /*1cd0*/  SHF.R.U32.HI R12, RZ, 0x4, R57 ;  /* 0x00000004ff0c7819 */ /* 0x000fe20000011639 */
[----:B------:R-:W-:Y:S01]  /*1ce0*/  IMAD R37, R42, 0x1b, RZ ;  /* 0x0000001b2a257824 */ /* 0x000fe200078e02ff */
[----:B------:R-:W-:Y:S01]  /*1cf0*/  SHF.R.U32.HI R57, RZ, 0x13, R58 ;  /* 0x00000013ff397819 */ /* 0x000fe2000001163a */
[----:B------:R-:W-:Y:S01]  /*1d00*/  IMAD.MOV.U32 R58, RZ, RZ, R60 ;  /* 0x000000ffff3a7224 */ /* 0x000fe200078e003c */
[----:B------:R-:W-:Y:S01]  /*1d10*/  PRMT R59, R12, 0x9910, RZ ;  /* 0x000099100c3b7816 */ /* 0x000fe200000000ff */
[----:B------:R-:W-:Y:S01]  /*1d20*/  IMAD.MOV R42, RZ, RZ, -R41 ;  /* 0x000000ffff2a7224 */ /* 0x000fe200078e0a29 */
[----:B------:R-:W-:Y:S01]  /*1d30*/  SHF.R.U32.HI R12, RZ, 0x4, R56 ;  /* 0x00000004ff0c7819 */ /* 0x000fe20000011638 */
[----:B------:R-:W-:Y:S01]  /*1d40*/  IMAD R41, R44, 0x1b, RZ ;  /* 0x0000001b2c297824 */ /* 0x000fe200078e02ff */
[----:B------:R-:W-:Y:S01]  /*1d50*/  PRMT R61, R55, 0x9910, RZ ;  /* 0x00009910373d7816 */ /* 0x000fe200000000ff */
[----:B------:R-:W-:Y:S01]  /*1d60*/  IMAD.MOV.U32 R55, RZ, RZ, R59 ;  /* 0x000000ffff377224 */ /* 0x000fe200078e003b */
[----:B------:R-:W-:Y:S01]  /*1d70*/  PRMT R60, R54, 0x9910, RZ ;  /* 0x00009910363c7816 */ /* 0x000fe200000000ff */
[----:B------:R-:W-:Y:S01]  /*1d80*/  IMAD R54, R58, 0x9, RZ ;  /* 0x000000093a367824 */ /* 0x000fe200078e02ff */
[----:B------:R-:W-:Y:S01]  /*1d90*/  PRMT R59, R57, 0x9910, RZ ;  /* 0x00009910393b7816 */ /* 0x000fe200000000ff */
[----:B------:R-:W-:Y:S01]  /*1da0*/  VIADD R34, R34, 0xfffffff8 ;  /* 0xfffffff822227836 */ /* 0x000fe20000000000 */
[----:B------:R-:W-:Y:S01]  /*1db0*/  PRMT R57, R12, 0x9910, RZ ;  /* 0x000099100c397816 */ /* 0x000fe200000000ff */
[----:B------:R-:W-:Y:S01]  /*1dc0*/  IMAD.MOV R58, RZ, RZ, -R54 ;  /* 0x000000ffff3a7224 */ /* 0x000fe200078e0a36 */
[----:B------:R-:W-:Y:S01]  /*1dd0*/  PRMT R43, R43, 0x7710, RZ ;  /* 0x000077102b2b7816 */ /* 0x000fe200000000ff */
[----:B------:R-:W-:Y:S01]  /*1de0*/  IMAD.MOV.U32 R56, RZ, RZ, R60 ;  /* 0x000000ffff387224 */ /* 0x000fe200078e003c */
[----:B------:R-:W-:Y:S01]  /*1df0*/  PRMT R42, R42, 0x7710, RZ ;  /* 0x000077102a2a7816 */ /* 0x000fe200000000ff */
[----:B------:R-:W-:Y:S01]  /*1e00*/  IMAD.MOV.U32 R54, RZ, RZ, R57 ;  /* 0x000000ffff367224 */ /* 0x000fe200078e0039 */
[----:B------:R-:W-:Y:S01]  /*1e10*/  LOP3.LUT R88, R30, 0xffff, RZ, 0xc0, !PT ;  /* 0x0000ffff1e587812 */ /* 0x000fe200078ec0ff */
[----:B------:R-:W-:Y:S01]  /*1e20*/  IMAD R12, R55, 0x1b, RZ ;  /* 0x0000001b370c7824 */ /* 0x000fe200078e02ff */
[----:B------:R-:W-:Y:S01]  /*1e30*/  SHF.R.U32.HI R89, RZ, 0x4, R32 ;  /* 0x00000004ff597819 */ /* 0x000fe20000011620 */
[----:B------:R-:W-:Y:S01]  /*1e40*/  IMAD R55, R56, 0x9, RZ ;  /* 0x0000000938377824 */ /* 0x000fe200078e02ff */
[----:B------:R-:W-:Y:S01]  /*1e50*/  LOP3.LUT R87, R28, 0xffff, RZ, 0xc0, !PT ;  /* 0x0000ffff1c577812 */ /* 0x000fe200078ec0ff */
[----:B------:R-:W-:Y:S01]  /*1e60*/  IMAD R54, R54, 0x1b, RZ ;  /* 0x0000001b36367824 */ /* 0x000fe200078e02ff */
[----:B------:R-:W-:Y:S01]  /*1e70*/  SHF.R.U32.HI R88, RZ, 0x4, R88 ;  /* 0x00000004ff587819 */ /* 0x000fe20000011658 */
[----:B------:R-:W-:Y:S01]  /*1e80*/  IMAD.MOV R56, RZ, RZ, -R12 ;  /* 0x000000ffff387224 */ /* 0x000fe200078e0a0c */
[----:B------:R-:W-:Y:S01]  /*1e90*/  PRMT R12, R58, 0x7710, RZ ;  /* 0x000077103a0c7816 */ /* 0x000fe200000000ff */
[----:B------:R-:W-:Y:S01]  /*1ea0*/  IMAD.MOV R55, RZ, RZ, -R55 ;  /* 0x000000ffff377224 */ /* 0x000fe200078e0a37 */
[----:B------:R-:W-:Y:S01]  /*1eb0*/  LOP3.LUT R86, R29, 0xffff, RZ, 0xc0, !PT ;  /* 0x0000ffff1d567812 */ /* 0x000fe200078ec0ff */
[----:B------:R-:W-:Y:S01]  /*1ec0*/  IMAD.MOV R58, RZ, RZ, -R54 ;  /* 0x000000ffff3a7224 */ /* 0x000fe200078e0a36 */
[----:B------:R-:W-:Y:S01]  /*1ed0*/  PRMT R56, R56, 0x7710, RZ ;  /* 0x0000771038387816 */ /* 0x000fe200000000ff */
[----:B------:R-:W-:Y:S01]  /*1ee0*/  IMAD.MOV.U32 R57, RZ, RZ, R61 ;  /* 0x000000ffff397224 */ /* 0x000fe200078e003d */
[----:B------:R-:W-:Y:S01]  /*1ef0*/  PRMT R60, R55, 0x7710, RZ ;  /* 0x00007710373c7816 */ /* 0x000fe200000000ff */
[----:B------:R-:W-:Y:S01]  /*1f00*/  IMAD.IADD R12, R15, 0x1, R12 ;  /* 0x000000010f0c7824 */ /* 0x000fe200078e020c */
[----:B------:R-:W-:Y:S01]  /*1f10*/  PRMT R58, R58, 0x7710, RZ ;  /* 0x000077103a3a7816 */ /* 0x000fe200000000ff */
[----:B------:R-:W-:Y:S01]  /*1f20*/  IMAD R55, R57, 0x9, RZ ;  /* 0x0000000939377824 */ /* 0x000fe200078e02ff */
[----:B------:R-:W-:Y:S01]  /*1f30*/  LOP3.LUT R57, R51, 0xffff, RZ, 0xc0, !PT ;  /* 0x0000ffff33397812 */ /* 0x000fe200078ec0ff */
[----:B------:R-:W-:Y:S01]  /*1f40*/  IMAD.IADD R54, R15, 0x1, R56 ;  /* 0x000000010f367824 */ /* 0x000fe200078e0238 */
[----:B------:R-:W-:Y:S01]  /*1f50*/  PRMT R29, R89, 0x9910, RZ ;  /* 0x00009910591d7816 */ /* 0x000fe200000000ff */
[C---:B------:R-:W-:Y:S01]  /*1f60*/  IMAD.IADD R15, R25.reuse, 0x1, R60 ;  /* 0x00000001190f7824 */ /* 0x040fe200078e023c */
[----:B------:R-:W-:Y:S01]  /*1f70*/  SHF.R.U32.HI R87, RZ, 0x4, R87 ;  /* 0x00000004ff577819 */ /* 0x000fe20000011657 */
[----:B------:R-:W-:Y:S01]  /*1f80*/  IMAD.IADD R51, R25, 0x1, R58 ;  /* 0x0000000119337824 */ /* 0x000fe200078e023a */
[----:B------:R-:W-:Y:S01]  /*1f90*/  SHF.R.U32.HI R25, RZ, 0x4, R57 ;  /* 0x00000004ff197819 */ /* 0x000fe20000011639 */
[----:B------:R-:W-:Y:S01]  /*1fa0*/  IMAD.MOV R58, RZ, RZ, -R55 ;  /* 0x000000ffff3a7224 */ /* 0x000fe200078e0a37 */
[----:B------:R-:W-:Y:S01]  /*1fb0*/  PRMT R57, R96, 0x9910, RZ ;  /* 0x0000991060397816 */ /* 0x000fe200000000ff */
[----:B------:R-:W-:Y:S01]  /*1fc0*/  IMAD.IADD R40, R40, 0x1, R43 ;  /* 0x0000000128287824 */ /* 0x000fe200078e022b */
[----:B------:R-:W-:Y:S01]  /*1fd0*/  PRMT R55, R25, 0x9910, RZ ;  /* 0x0000991019377816 */ /* 0x000fe200000000ff */
[----:B------:R-:W-:Y:S01]  /*1fe0*/  IMAD.MOV R43, RZ, RZ, -R37 ;  /* 0x000000ffff2b7224 */ /* 0x000fe200078e0a25 */
[----:B------:R-:W-:Y:S01]  /*1ff0*/  SHF.R.U32.HI R25, RZ, 0x4, R53 ;  /* 0x00000004ff197819 */ /* 0x000fe20000011635 */
[----:B------:R-:W-:Y:S01]  /*2000*/  IMAD.IADD R39, R39, 0x1, R42 ;  /* 0x0000000127277824 */ /* 0x000fe200078e022a */
[----:B------:R-:W-:Y:S01]  /*2010*/  PRMT R32, R88, 0x9910, RZ ;  /* 0x0000991058207816 */ /* 0x000fe200000000ff */
[----:B------:R-:W-:Y:S01]  /*2020*/  IMAD.MOV.U32 R50, RZ, RZ, R55 ;  /* 0x000000ffff327224 */ /* 0x000fe200078e0037 */
[----:B------:R-:W-:Y:S01]  /*2030*/  PRMT R55, R25, 0x9910, RZ ;  /* 0x0000991019377816 */ /* 0x000fe200000000ff */
[----:B------:R-:W-:Y:S01]  /*2040*/  IMAD.MOV R42, RZ, RZ, -R41 ;  /* 0x000000ffff2a7224 */ /* 0x000fe200078e0a29 */
[----:B------:R-:W-:Y:S01]  /*2050*/  PRMT R41, R43, 0x7710, RZ ;  /* 0x000077102b297816 */ /* 0x000fe200000000ff */
[----:B------:R-:W-:Y:S01]  /*2060*/  IMAD R25, R50, 0x1b, RZ ;  /* 0x0000001b32197824 */ /* 0x000fe200078e02ff */
[----:B------:R-:W-:Y:S01]  /*2070*/  SHF.R.U32.HI R86, RZ, 0x4, R86 ;  /* 0x00000004ff567819 */ /* 0x000fe20000011656 */
[----:B------:R-:W-:Y:S01]  /*2080*/  IMAD R50, R52, 0x1b, RZ ;  /* 0x0000001b34327824 */ /* 0x000fe200078e02ff */
[----:B------:R-:W-:Y:S01]  /*2090*/  PRMT R38, R42, 0x7710, RZ ;  /* 0x000077102a267816 */ /* 0x000fe200000000ff */
[----:B------:R-:W-:Y:S01]  /*20a0*/  IMAD R52, R55, 0x1b, RZ ;  /* 0x0000001b37347824 */ /* 0x000fe200078e02ff */
[----:B------:R-:W-:Y:S01]  /*20b0*/  LOP3.LUT R85, R24, 0xffff, RZ, 0xc0, !PT ;  /* 0x0000ffff18557812 */ /* 0x000fe200078ec0ff */
[----:B------:R-:W-:Y:S01]  /*20c0*/  IMAD.MOV.U32 R55, RZ, RZ, R57 ;  /* 0x000000ffff377224 */ /* 0x000fe200078e0039 */
[----:B------:R-:W-:Y:S01]  /*20d0*/  LOP3.LUT R84, R14, 0xffff, RZ, 0xc0, !PT ;  /* 0x0000ffff0e547812 */ /* 0x000fe200078ec0ff */
[----:B------:R-:W-:Y:S01]  /*20e0*/  IMAD.MOV R57, RZ, RZ, -R52 ;  /* 0x000000ffff397224 */ /* 0x000fe200078e0a34 */
[----:B------:R-:W-:Y:S01]  /*20f0*/  SHF.R.U32.HI R85, RZ, 0x4, R85 ;  /* 0x00000004ff557819 */ /* 0x000fe20000011655 */
[----:B------:R-:W-:Y:S01]  /*2100*/  IMAD R52, R55, 0x1b, RZ ;  /* 0x0000001b37347824 */ /* 0x000fe200078e02ff */
[----:B------:R-:W-:Y:S01]  /*2110*/  LOP3.LUT R16, R16, 0xffff, RZ, 0xc0, !PT ;  /* 0x0000ffff10107812 */ /* 0x000fe200078ec0ff */
[----:B------:R-:W-:Y:S01]  /*2120*/  IMAD.IADD R36, R36, 0x1, R41 ;  /* 0x0000000124247824 */ /* 0x000fe200078e0229 */
[----:B------:R-:W-:Y:S01]  /*2130*/  PRMT R41, R86, 0x9910, RZ ;  /* 0x0000991056297816 */ /* 0x000fe200000000ff */
[----:B------:R-:W-:Y:S01]  /*2140*/  IMAD.MOV R52, RZ, RZ, -R52 ;  /* 0x000000ffff347224 */ /* 0x000fe200078e0a34 */
[----:B------:R-:W-:Y:S01]  /*2150*/  LOP3.LUT R19, R19, 0xffff, RZ, 0xc0, !PT ;  /* 0x0000ffff13137812 */ /* 0x000fe200078ec0ff */
[----:B------:R-:W-:Y:S01]  /*2160*/  IMAD.IADD R35, R35, 0x1, R38 ;  /* 0x0000000123237824 */ /* 0x000fe200078e0226 */
[----:B------:R-:W-:Y:S01]  /*2170*/  SHF.R.U32.HI R84, RZ, 0x4, R84 ;  /* 0x00000004ff547819 */ /* 0x000fe20000011654 */
[----:B------:R-:W-:Y:S01]  /*2180*/  IMAD R56, R59, 0x9, RZ ;  /* 0x000000093b387824 */ /* 0x000fe200078e02ff */
[----:B------:R-:W-:Y:S01]  /*2190*/  PRMT R48, R52, 0x7710, RZ ;  /* 0x0000771034307816 */ /* 0x000fe200000000ff */
[----:B------:R-:W-:Y:S01]  /*21a0*/  VIADD R12, R12, 0xfffffff8 ;  /* 0xfffffff80c0c7836 */ /* 0x000fe20000000000 */
[----:B------:R-:W-:Y:S01]  /*21b0*/  LOP3.LUT R18, R18, 0xffff, RZ, 0xc0, !PT ;  /* 0x0000ffff12127812 */ /* 0x000fe200078ec0ff */
[----:B------:R-:W-:Y:S01]  /*21c0*/  IMAD.MOV R56, RZ, RZ, -R56 ;  /* 0x000000ffff387224 */ /* 0x000fe200078e0a38 */
[----:B------:R-:W-:Y:S01]  /*21d0*/  SHF.R.U32.HI R82, RZ, 0x4, R16 ;  /* 0x00000004ff527819 */ /* 0x000fe20000011610 */
[----:B------:R-:W-:Y:S01]  /*21e0*/  IMAD.IADD R45, R45, 0x1, R48 ;  /* 0x000000012d2d7824 */ /* 0x000fe200078e0230 */
[----:B------:R-:W-:Y:S01]  /*21f0*/  PRMT R48, R91, 0x9910, RZ ;  /* 0x000099105b307816 */ /* 0x000fe200000000ff */
[----:B------:R-:W-:Y:S01]  /*2200*/  VIADD R15, R15, 0xfffffff8 ;  /* 0xfffffff80f0f7836 */ /* 0x000fe20000000000 */
[----:B------:R-:W-:-:S02]  /*2210*/  SHF.R.U32.HI R83, RZ, 0x4, R19 ;  /* 0x00000004ff537819 */ /* 0x000fc40000011613 */
[----:B------:R-:W-:Y:S01]  /*2220*/  PRMT R16, R84, 0x9910, RZ ;  /* 0x0000991054107816 */ /* 0x000fe200000000ff */
[----:B------:R-:W-:Y:S01]  /*2230*/  IMAD R37, R48, 0x1b, RZ ;  /* 0x0000001b30257824 */ /* 0x000fe200078e02ff */
[----:B------:R-:W-:Y:S02]  /*2240*/  SHF.R.U32.HI R81, RZ, 0x4, R18 ;  /* 0x00000004ff517819 */ /* 0x000fe40000011612 */
[----:B------:R-:W-:Y:S01]  /*2250*/  PRMT R18, R83, 0x9910, RZ ;  /* 0x0000991053127816 */ /* 0x000fe200000000ff */
[----:B------:R-:W-:Y:S01]  /*2260*/  IMAD.MOV R37, RZ, RZ, -R37 ;  /* 0x000000ffff257224 */ /* 0x000fe200078e0a25 */
[----:B------:R-:W-:Y:S02]  /*2270*/  PRMT R19, R82, 0x9910, RZ ;  /* 0x0000991052137816 */ /* 0x000fe400000000ff */
[----:B------:R-:W-:Y:S02]  /*2280*/  LOP3.LUT R80, R13, 0xffff, RZ, 0xc0, !PT ;  /* 0x0000ffff0d507812 */ /* 0x000fe400078ec0ff */
[----:B------:R-:W-:Y:S01]  /*2290*/  PRMT R42, R37, 0x7710, RZ ;  /* 0x00007710252a7816 */ /* 0x000fe200000000ff */
[----:B------:R-:W-:Y:S01]  /*22a0*/  IMAD R13, R19, 0x1b, RZ ;  /* 0x0000001b130d7824 */ /* 0x000fe200078e02ff */
[----:B------:R-:W-:-:S02]  /*22b0*/  PRMT R37, R90, 0x9910, RZ ;  /* 0x000099105a257816 */ /* 0x000fc400000000ff */
[----:B------:R-:W-:Y:S01]  /*22c0*/  SHF.R.U32.HI R80, RZ, 0x4, R80 ;  /* 0x00000004ff507819 */ /* 0x000fe20000011650 */
[----:B------:R-:W-:Y:S01]  /*22d0*/  IMAD.MOV R13, RZ, RZ, -R13 ;  /* 0x000000ffff0d7224 */ /* 0x000fe200078e0a0d */
[----:B------:R-:W-:Y:S01]  /*22e0*/  PRMT R49, R49, 0x9910, RZ ;  /* 0x0000991031317816 */ /* 0x000fe200000000ff */
[----:B------:R-:W-:Y:S01]  /*22f0*/  IMAD.MOV.U32 R30, RZ, RZ, R37 ;  /* 0x000000ffff1e7224 */ /* 0x000fe200078e0025 */
[----:B------:R-:W-:Y:S01]  /*2300*/  PRMT R37, R87, 0x9910, RZ ;  /* 0x0000991057257816 */ /* 0x000fe200000000ff */
[----:B------:R-:W-:Y:S01]  /*2310*/  IMAD.IADD R31, R31, 0x1, R42 ;  /* 0x000000011f1f7824 */ /* 0x000fe200078e022a */
[----:B------:R-:W-:Y:S01]  /*2320*/  PRMT R13, R13, 0x7710, RZ ;  /* 0x000077100d0d7816 */ /* 0x000fe200000000ff */
[----:B------:R-:W-:Y:S01]  /*2330*/  IMAD R28, R30, 0x1b, RZ ;  /* 0x0000001b1e1c7824 */ /* 0x000fe200078e02ff */
[----:B------:R-:W-:Y:S02]  /*2340*/  PRMT R51, R51, 0x9910, RZ ;  /* 0x0000991033337816 */ /* 0x000fe400000000ff */
[----:B------:R-:W-:Y:S01]  /*2350*/  PRMT R53, R58, 0x7710, RZ ;  /* 0x000077103a357816 */ /* 0x000fe200000000ff */
[----:B------:R-:W-:Y:S01]  /*2360*/  IMAD.MOV R30, RZ, RZ, -R28 ;  /* 0x000000ffff1e7224 */ /* 0x000fe200078e0a1c */
[----:B------:R-:W-:Y:S01]  /*2370*/  PRMT R58, R56, 0x7710, RZ ;  /* 0x00007710383a7816 */ /* 0x000fe200000000ff */
[----:B------:R-:W-:Y:S01]  /*2380*/  IMAD R28, R29, 0x1b, RZ ;  /* 0x0000001b1d1c7824 */ /* 0x000fe200078e02ff */
[----:B------:R-:W-:Y:S01]  /*2390*/  LOP3.LUT R109, R109, 0xfffffffd, RZ, 0xc0, !PT ;  /* 0xfffffffd6d6d7812 */ /* 0x000fe200078ec0ff */
[----:B------:R-:W-:Y:S01]  /*23a0*/  IMAD.MOV.U32 R29, RZ, RZ, R32 ;  /* 0x000000ffff1d7224 */ /* 0x000fe200078e0020 */
[----:B------:R-:W-:Y:S01]  /*23b0*/  PRMT R33, R33, 0x9910, RZ ;  /* 0x0000991021217816 */ /* 0x000fe200000000ff */
[----:B------:R-:W-:Y:S01]  /*23c0*/  IMAD.MOV R38, RZ, RZ, -R28 ;  /* 0x000000ffff267224 */ /* 0x000fe200078e0a1c */
[----:B------:R-:W-:Y:S01]  /*23d0*/  PRMT R30, R30, 0x7710, RZ ;  /* 0x000077101e1e7816 */ /* 0x000fe200000000ff */
[----:B------:R-:W-:Y:S01]  /*23e0*/  IMAD.MOV.U32 R32, RZ, RZ, R37 ;  /* 0x000000ffff207224 */ /* 0x000fe200078e0025 */
[----:B------:R-:W-:Y:S01]  /*23f0*/  PRMT R36, R36, 0x9910, RZ ;  /* 0x0000991024247816 */ /* 0x000fe200000000ff */
[----:B------:R-:W-:Y:S01]  /*2400*/  IMAD R28, R29, 0x1b, RZ ;  /* 0x0000001b1d1c7824 */ /* 0x000fe200078e02ff */
[----:B------:R-:W-:Y:S01]  /*2410*/  LOP3.LUT R34, R34, 0xffff, RZ, 0xc0, !PT ;  /* 0x0000ffff22227812 */ /* 0x000fe200078ec0ff */
[----:B------:R-:W-:Y:S01]  /*2420*/  IMAD.MOV.U32 R37, RZ, RZ, R41 ;  /* 0x000000ffff257224 */ /* 0x000fe200078e0029 */
[----:B------:R-:W-:Y:S01]  /*2430*/  PRMT R35, R35, 0x9910, RZ ;  /* 0x0000991023237816 */ /* 0x000fe200000000ff */
[----:B------:R-:W-:Y:S01]  /*2440*/  IMAD R29, R32, 0x1b, RZ ;  /* 0x0000001b201d7824 */ /* 0x000fe200078e02ff */
[----:B------:R-:W-:Y:S01]  /*2450*/  SHF.R.U32.HI R21, RZ, 0x4, R21 ;  /* 0x00000004ff157819 */ /* 0x000fe20000011615 */
[----:B------:R-:W-:-:S02]  /*2460*/  IMAD.MOV R28, RZ, RZ, -R28 ;  /* 0x000000ffff1c7224 */ /* 0x000fc400078e0a1c */
[----:B------:R-:W-:Y:S01]  /*2470*/  IMAD R24, R37, 0x1b, RZ ;  /* 0x0000001b25187824 */ /* 0x000fe200078e02ff */
[----:B------:R-:W-:Y:S01]  /*2480*/  LOP3.LUT R21, R21, 0xffff, RZ, 0xc0, !PT ;  /* 0x0000ffff15157812 */ /* 0x000fe200078ec0ff */
[----:B------:R-:W-:Y:S01]  /*2490*/  IMAD.MOV R37, RZ, RZ, -R29 ;  /* 0x000000ffff257224 */ /* 0x000fe200078e0a1d */
[----:B------:R-:W-:Y:S01]  /*24a0*/  PRMT R29, R28, 0x7710, RZ ;  /* 0x000077101c1d7816 */ /* 0x000fe200000000ff */
[----:B------:R-:W-:Y:S01]  /*24b0*/  IMAD.MOV R24, RZ, RZ, -R24 ;  /* 0x000000ffff187224 */ /* 0x000fe200078e0a18 */
[----:B------:R-:W-:Y:S01]  /*24c0*/  PRMT R28, R85, 0x9910, RZ ;  /* 0x00009910551c7816 */ /* 0x000fe200000000ff */
[----:B------:R-:W-:Y:S01]  /*24d0*/  IMAD.IADD R6, R6, 0x1, R13 ;  /* 0x0000000106067824 */ /* 0x000fe200078e020d */
[----:B------:R-:W-:Y:S01]  /*24e0*/  PRMT R37, R37, 0x7710, RZ ;  /* 0x0000771025257816 */ /* 0x000fe200000000ff */
[----:B------:R-:W-:Y:S01]  /*24f0*/  IMAD.MOV.U32 R13, RZ, RZ, R49 ;  /* 0x000000ffff0d7224 */ /* 0x000fe200078e0031 */
[----:B------:R-:W-:Y:S01]  /*2500*/  PRMT R24, R24, 0x7710, RZ ;  /* 0x0000771018187816 */ /* 0x000fe200000000ff */
[----:B------:R-:W-:Y:S01]  /*2510*/  IMAD R14, R28, 0x1b, RZ ;  /* 0x0000001b1c0e7824 */ /* 0x000fe200078e02ff */
[----:B------:R-:W-:Y:S01]  /*2520*/  LOP3.LUT R28, R15, 0xffff, RZ, 0xc0, !PT ;  /* 0x0000ffff0f1c7812 */ /* 0x000fe200078ec0ff */
[----:B------:R-:W-:-:S02]  /*2530*/  IMAD R13, R13, 0x39, RZ ;  /* 0x000000390d0d7824 */ /* 0x000fc400078e02ff */
[----:B------:R-:W-:Y:S02]  /*2540*/  IMAD.MOV R14, RZ, RZ, -R14 ;  /* 0x000000ffff0e7224 */ /* 0x000fe400078e0a0e */
[----:B------:R-:W-:Y:S01]  /*2550*/  IMAD.IADD R17, R17, 0x1, R24 ;  /* 0x0000000111117824 */ /* 0x000fe200078e0218 */
[----:B------:R-:W-:Y:S01]  /*2560*/  PRMT R24, R81, 0x9910, RZ ;  /* 0x0000991051187816 */ /* 0x000fe200000000ff */
[----:B------:R-:W-:Y:S01]  /*2570*/  IMAD.MOV R56, RZ, RZ, -R25 ;  /* 0x000000ffff387224 */ /* 0x000fe200078e0a19 */
[----:B------:R-:W-:Y:S01]  /*2580*/  PRMT R14, R14, 0x7710, RZ ;  /* 0x000077100e0e7816 */ /* 0x000fe200000000ff */
[----:B------:R-:W-:Y:S01]  /*2590*/  IMAD.IADD R25, R26, 0x1, R53 ;  /* 0x000000011a197824 */ /* 0x000fe200078e0235 */
[----:B------:R-:W-:Y:S01]  /*25a0*/  LOP3.LUT R13, R13, 0xffff, RZ, 0xc0, !PT ;  /* 0x0000ffff0d0d7812 */ /* 0x000fe200078ec0ff */
[----:B------:R-:W-:Y:S01]  /*25b0*/  IMAD.IADD R22, R22, 0x1, R29 ;  /* 0x0000000116167824 */ /* 0x000fe200078e021d */
[----:B------:R-:W-:Y:S01]  /*25c0*/  PRMT R53, R56, 0x7710, RZ ;  /* 0x0000771038357816 */ /* 0x000fe200000000ff */
[----:B------:R-:W-:Y:S01]  /*25d0*/  IMAD.IADD R11, R11, 0x1, R14 ;  /* 0x000000010b0b7824 */ /* 0x000fe200078e020e */
[----:B------:R-:W-:Y:S01]  /*25e0*/  SHF.R.U32.HI R13, RZ, 0x9, R13 ;  /* 0x00000009ff0d7819 */ /* 0x000fe2000001160d */
[----:B------:R-:W-:Y:S01]  /*25f0*/  IMAD R14, R16, 0x1b, RZ ;  /* 0x0000001b100e7824 */ /* 0x000fe200078e02ff */
[----:B------:R-:W-:Y:S01]  /*2600*/  PRMT R17, R17, 0x9910, RZ ;  /* 0x0000991011117816 */ /* 0x000fe200000000ff */
[----:B------:R-:W-:Y:S01]  /*2610*/  IMAD R16, R18, 0x1b, RZ ;  /* 0x0000001b12107824 */ /* 0x000fe200078e02ff */
[----:B------:R-:W-:Y:S01]  /*2620*/  LOP3.LUT R13, R13, 0xffff, RZ, 0xc0, !PT ;  /* 0x0000ffff0d0d7812 */ /* 0x000fe200078ec0ff */
[----:B------:R-:W-:-:S02]  /*2630*/  IMAD.MOV R14, RZ, RZ, -R14 ;  /* 0x000000ffff0e7224 */ /* 0x000fc400078e0a0e */
[----:B------:R-:W-:Y:S01]  /*2640*/  IMAD.MOV R19, RZ, RZ, -R16 ;  /* 0x000000ffff137224 */ /* 0x000fe200078e0a10 */
[----:B------:R-:W-:Y:S01]  /*2650*/  LOP3.LUT P0, RZ, R102, R13, RZ, 0xfc, !PT ;  /* 0x0000000d66ff7212 */ /* 0x000fe2000780fcff */
[----:B------:R-:W-:Y:S01]  /*2660*/  IMAD.MOV.U32 R18, RZ, RZ, R24 ;  /* 0x000000ffff127224 */ /* 0x000fe200078e0018 */
[----:B------:R-:W-:Y:S01]  /*2670*/  PRMT R16, R14, 0x7710, RZ ;  /* 0x000077100e107816 */ /* 0x000fe200000000ff */
[----:B------:R-:W-:Y:S01]  /*2680*/  IMAD.MOV R56, RZ, RZ, -R50 ;  /* 0x000000ffff387224 */ /* 0x000fe200078e0a32 */
[----:B------:R-:W-:Y:S01]  /*2690*/  PRMT R19, R19, 0x7710, RZ ;  /* 0x0000771013137816 */ /* 0x000fe200000000ff */
[----:B------:R-:W-:Y:S02]  /*26a0*/  IMAD R14, R18, 0x1b, RZ ;  /* 0x0000001b120e7824 */ /* 0x000fe400078e02ff */
[----:B------:R-:W-:Y:S01]  /*26b0*/  IMAD.IADD R9, R9, 0x1, R16 ;  /* 0x0000000109097824 */ /* 0x000fe200078e0210 */
[----:B------:R-:W-:Y:S01]  /*26c0*/  PRMT R16, R80, 0x9910, RZ ;  /* 0x0000991050107816 */ /* 0x000fe200000000ff */
[----:B------:R-:W-:Y:S01]  /*26d0*/  IMAD.IADD R8, R8, 0x1, R19 ;  /* 0x0000000108087824 */ /* 0x000fe200078e0213 */
[----:B------:R-:W-:Y:S01]  /*26e0*/  PRMT R56, R56, 0x7710, RZ ;  /* 0x0000771038387816 */ /* 0x000fe200000000ff */
[----:B------:R-:W-:-:S02]  /*26f0*/  IMAD.MOV R19, RZ, RZ, -R14 ;  /* 0x000000ffff137224 */ /* 0x000fc400078e0a0e */
[----:B------:R-:W-:Y:S01]  /*2700*/  IMAD.MOV.U32 R14, RZ, RZ, R16 ;  /* 0x000000ffff0e7224 */ /* 0x000fe200078e0010 */
[----:B------:R-:W-:Y:S01]  /*2710*/  PRMT R16, R54, 0x9910, RZ ;  /* 0x0000991036107816 */ /* 0x000fe200000000ff */
[----:B------:R-:W-:Y:S01]  /*2720*/  IMAD.IADD R50, R26, 0x1, R53 ;  /* 0x000000011a327824 */ /* 0x000fe200078e0235 */
[----:B------:R-:W-:Y:S01]  /*2730*/  PRMT R19, R19, 0x7710, RZ ;  /* 0x0000771013137816 */ /* 0x000fe200000000ff */
[----:B------:R-:W-:Y:S01]  /*2740*/  IMAD R14, R14, 0x1b, RZ ;  /* 0x0000001b0e0e7824 */ /* 0x000fe200078e02ff */
[----:B------:R-:W-:Y:S01]  /*2750*/  PRMT R53, R57, 0x7710, RZ ;  /* 0x0000771039357816 */ /* 0x000fe200000000ff */
[----:B------:R-:W-:Y:S01]  /*2760*/  IMAD.IADD R26, R47, 0x1, R58 ;  /* 0x000000012f1a7824 */ /* 0x000fe200078e023a */
[----:B------:R-:W-:Y:S01]  /*2770*/  PRMT R18, R50, 0x9910, RZ ;  /* 0x0000991032127816 */ /* 0x000fe200000000ff */
[----:B------:R-:W-:Y:S02]  /*2780*/  IMAD.MOV R24, RZ, RZ, -R14 ;  /* 0x000000ffff187224 */ /* 0x000fe400078e0a0e */
[----:B------:R-:W-:-:S02]  /*2790*/  IMAD R14, R16, 0x39, RZ ;  /* 0x00000039100e7824 */ /* 0x000fc400078e02ff */
[----:B------:R-:W-:Y:S01]  /*27a0*/  IMAD.IADD R4, R4, 0x1, R19 ;  /* 0x0000000104047824 */ /* 0x000fe200078e0213 */
[----:B------:R-:W-:Y:S01]  /*27b0*/  PRMT R24, R24, 0x7710, RZ ;  /* 0x0000771018187816 */ /* 0x000fe200000000ff */
[----:B------:R-:W-:Y:S01]  /*27c0*/  IMAD.MOV.U32 R16, RZ, RZ, R51 ;  /* 0x000000ffff107224 */ /* 0x000fe200078e0033 */
[----:B------:R-:W-:Y:S01]  /*27d0*/  LOP3.LUT R14, R14, 0xffff, RZ, 0xc0, !PT ;  /* 0x0000ffff0e0e7812 */ /* 0x000fe200078ec0ff */
[----:B------:R-:W-:Y:S02]  /*27e0*/  IMAD R18, R18, 0x39, RZ ;  /* 0x0000003912127824 */ /* 0x000fe400078e02ff */
[----:B------:R-:W-:Y:S01]  /*27f0*/  IMAD R16, R16, 0x39, RZ ;  /* 0x0000003910107824 */ /* 0x000fe200078e02ff */
[----:B------:R-:W-:Y:S01]  /*2800*/  SHF.R.U32.HI R14, RZ, 0x9, R14 ;  /* 0x00000009ff0e7819 */ /* 0x000fe2000001160e */
[----:B------:R-:W-:Y:S02]  /*2810*/  IMAD.IADD R47, R47, 0x1, R56 ;  /* 0x000000012f2f7824 */ /* 0x000fe400078e0238 */
[----:B------:R-:W-:Y:S01]  /*2820*/  IMAD.IADD R46, R46, 0x1, R53 ;  /* 0x000000012e2e7824 */ /* 0x000fe200078e0235 */
[----:B------:R-:W-:Y:S01]  /*2830*/  LOP3.LUT R19, R14, 0xffff, RZ, 0xc0, !PT ;  /* 0x0000ffff0e137812 */ /* 0x000fe200078ec0ff */
[----:B------:R-:W-:Y:S01]  /*2840*/  IMAD.IADD R14, R13, 0x1, R102 ;  /* 0x000000010d0e7824 */ /* 0x000fe200078e0266 */
[----:B------:R-:W-:Y:S01]  /*2850*/  LOP3.LUT R16, R16, 0xffff, RZ, 0xc0, !PT ;  /* 0x0000ffff10107812 */ /* 0x000fe200078ec0ff */
[----:B------:R-:W-:Y:S01]  /*2860*/  IMAD.IADD R20, R20, 0x1, R37 ;  /* 0x0000000114147824 */ /* 0x000fe200078e0225 */
[----:B------:R-:W-:Y:S01]  /*2870*/  PRMT R46, R46, 0x9910, RZ ;  /* 0x000099102e2e7816 */ /* 0x000fe200000000ff */
[----:B------:R-:W-:Y:S01]  /*2880*/  IMAD.IADD R27, R27, 0x1, R30 ;  /* 0x000000011b1b7824 */ /* 0x000fe200078e021e */
[----:B------:R-:W-:Y:S01]  /*2890*/  ISETP.GT.U32.OR P0, PT, R14, 0x7, !P0 ;  /* 0x000000070e00780c */ /* 0x000fe20004704470 */
[----:B------:R-:W-:Y:S01]  /*28a0*/  IMAD.IADD R5, R5, 0x1, R24 ;  /* 0x0000000105057824 */ /* 0x000fe200078e0218 */
[----:B------:R-:W-:Y:S01]  /*28b0*/  SHF.R.U32.HI R13, RZ, 0x9, R16 ;  /* 0x00000009ff0d7819 */ /* 0x000fe20000011610 */
[----:B------:R-:W-:Y:S01]  /*28c0*/  IMAD.IADD R16, R19, 0x1, R102 ;  /* 0x0000000113107824 */ /* 0x000fe200078e0266 */
[----:B------:R-:W-:Y:S01]  /*28d0*/  LOP3.LUT R14, R18, 0xffff, RZ, 0xc0, !PT ;  /* 0x0000ffff120e7812 */ /* 0x000fe200078ec0ff */
[----:B------:R-:W-:Y:S01]  /*28e0*/  VIADD R25, R25, 0xfffffff8 ;  /* 0xfffffff819197836 */ /* 0x000fe20000000000 */
[----:B------:R-:W-:Y:S01]  /*28f0*/  LOP3.LUT R13, R13, 0xffff, RZ, 0xc0, !PT ;  /* 0x0000ffff0d0d7812 */ /* 0x000fe200078ec0ff */
[----:B------:R-:W-:Y:S01]  /*2900*/  VIADD R26, R26, 0xfffffff8 ;  /* 0xfffffff81a1a7836 */ /* 0x000fe20000000000 */
[----:B------:R-:W-:Y:S01]  /*2910*/  SHF.R.U32.HI R14, RZ, 0x9, R14 ;  /* 0x00000009ff0e7819 */ /* 0x000fe2000001160e */
[----:B------:R-:W-:Y:S01]  /*2920*/  IMAD R21, R21, 0x31, R64 ;  /* 0x0000003115157824 */ /* 0x000fe200078e0240 */
[----:B------:R-:W-:-:S02]  /*2930*/  PRMT R18, R22, 0x9910, RZ ;  /* 0x0000991016127816 */ /* 0x000fc400000000ff */
[----:B------:R-:W-:Y:S02]  /*2940*/  PRMT R30, R38, 0x7710, RZ ;  /* 0x00007710261e7816 */ /* 0x000fe400000000ff */
[----:B------:R-:W-:Y:S02]  /*2950*/  @P0 LOP3.LUT R109, R109, 0x2, RZ, 0xfc, !PT ;  /* 0x000000026d6d0812 */ /* 0x000fe400078efcff */
[----:B------:R-:W-:Y:S01]  /*2960*/  LOP3.LUT P0, RZ, R102, R19, RZ, 0xfc, !PT ;  /* 0x0000001366ff7212 */ /* 0x000fe2000780fcff */
[----:B------:R-:W-:Y:S01]  /*2970*/  IMAD.IADD R23, R23, 0x1, R30 ;  /* 0x0000000117177824 */ /* 0x000fe200078e021e */
[----:B------:R-:W-:Y:S02]  /*2980*/  LOP3.LUT R109, R109, 0xffffffbf, RZ, 0xc0, !PT ;  /* 0xffffffbf6d6d7812 */ /* 0x000fe400078ec0ff */
[----:B------:R-:W-:Y:S02]  /*2990*/  ISETP.GT.U32.OR P0, PT, R16, 0x7, !P0 ;  /* 0x000000071000780c */ /* 0x000fe40004704470 */
[----:B------:R-:W-:Y:S01]  /*29a0*/  LOP3.LUT R19, R14, 0xffff, RZ, 0xc0, !PT ;  /* 0x0000ffff0e137812 */ /* 0x000fe200078ec0ff */
[----:B------:R-:W-:Y:S01]  /*29b0*/  IMAD.IADD R14, R13, 0x1, R102 ;  /* 0x000000010d0e7824 */ /* 0x000fe200078e0266 */
[----:B------:R-:W-:-:S02]  /*29c0*/  PRMT R16, R47, 0x9910, RZ ;  /* 0x000099102f107816 */ /* 0x000fc400000000ff */
[----:B------:R-:W-:Y:S02]  /*29d0*/  PRMT R27, R27, 0x9910, RZ ;  /* 0x000099101b1b7816 */ /* 0x000fe400000000ff */
[----:B------:R-:W-:Y:S02]  /*29e0*/  PRMT R23, R23, 0x9910, RZ ;  /* 0x0000991017177816 */ /* 0x000fe400000000ff */
[----:B------:R-:W-:Y:S02]  /*29f0*/  LOP3.LUT R25, R25, 0xffff, RZ, 0xc0, !PT ;  /* 0x0000ffff19197812 */ /* 0x000fe400078ec0ff */
[----:B------:R-:W-:Y:S02]  /*2a00*/  LOP3.LUT R26, R26, 0xffff, RZ, 0xc0, !PT ;  /* 0x0000ffff1a1a7812 */ /* 0x000fe400078ec0ff */
[----:B------:R-:W-:Y:S02]  /*2a10*/  @P0 LOP3.LUT R109, R109, 0x40, RZ, 0xfc, !PT ;  /* 0x000000406d6d0812 */ /* 0x000fe400078efcff */
[----:B------:R-:W-:Y:S01]  /*2a20*/  LOP3.LUT P0, RZ, R102, R13, RZ, 0xfc, !PT ;  /* 0x0000000d66ff7212 */ /* 0x000fe2000780fcff */
[----:B------:R-:W-:Y:S01]  /*2a30*/  IMAD R13, R16, 0x39, RZ ;  /* 0x00000039100d7824 */ /* 0x000fe200078e02ff */
[----:B------:R-:W-:Y:S01]  /*2a40*/  LOP3.LUT R109, R109, 0xffffff7f, RZ, 0xc0, !PT ;  /* 0xffffff7f6d6d7812 */ /* 0x000fe200078ec0ff */
[----:B------:R-:W-:Y:S01]  /*2a50*/  IMAD.IADD R16, R19, 0x1, R102 ;  /* 0x0000000113107824 */ /* 0x000fe200078e0266 */
[----:B------:R-:W-:Y:S01]  /*2a60*/  ISETP.GT.U32.OR P0, PT, R14, 0x7, !P0 ;  /* 0x000000070e00780c */ /* 0x000fe20004704470 */
[----:B------:R-:W-:Y:S01]  /*2a70*/  IMAD.MOV.U32 R14, RZ, RZ, R46 ;  /* 0x000000ffff0e7224 */ /* 0x000fe200078e002e */
[----:B------:R-:W-:-:S03]  /*2a80*/  LOP3.LUT R13, R13, 0xffff, RZ, 0xc0, !PT ;  /* 0x0000ffff0d0d7812 */ /* 0x000fc600078ec0ff */
[----:B------:R-:W-:Y:S01]  /*2a90*/  IMAD R14, R14, 0x39, RZ ;  /* 0x000000390e0e7824 */ /* 0x000fe200078e02ff */
[----:B------:R-:W-:-:S04]  /*2aa0*/  SHF.R.U32.HI R13, RZ, 0x9, R13 ;  /* 0x00000009ff0d7819 */ /* 0x000fc8000001160d */
[----:B------:R-:W-:-:S03]  /*2ab0*/  LOP3.LUT R13, R13, 0xffff, RZ, 0xc0, !PT ;  /* 0x0000ffff0d0d7812 */ /* 0x000fc600078ec0ff */
[----:B------:R-:W-:Y:S02]  /*2ac0*/  @P0 LOP3.LUT R109, R109, 0x80, RZ, 0xfc, !PT ;  /* 0x000000806d6d0812 */ /* 0x000fe400078efcff */
[----:B------:R-:W-:Y:S02]  /*2ad0*/  LOP3.LUT P0, RZ, R102, R19, RZ, 0xfc, !PT ;  /* 0x0000001366ff7212 */ /* 0x000fe4000780fcff */
[----:B------:R-:W-:Y:S02]  /*2ae0*/  LOP3.LUT R109, R109, 0xffffbfff, RZ, 0xc0, !PT ;  /* 0xffffbfff6d6d7812 */ /* 0x000fe400078ec0ff */
[----:B------:R-:W-:Y:S02]  /*2af0*/  ISETP.GT.U32.OR P0, PT, R16, 0x7, !P0 ;  /* 0x000000071000780c */ /* 0x000fe40004704470 */
[----:B------:R-:W-:Y:S02]  /*2b00*/  PRMT R16, R45, 0x9910, RZ ;  /* 0x000099102d107816 */ /* 0x000fe400000000ff */
[----:B------:R-:W-:-:S02]  /*2b10*/  PRMT R19, R7, 0x9910, RZ ;  /* 0x0000991007137816 */ /* 0x000fc400000000ff */
[----:B------:R-:W-:Y:S01]  /*2b20*/  LOP3.LUT R7, R14, 0xffff, RZ, 0xc0, !PT ;  /* 0x0000ffff0e077812 */ /* 0x000fe200078ec0ff */
[----:B------:R-:W-:Y:S02]  /*2b30*/  IMAD R14, R16, 0x39, RZ ;  /* 0x00000039100e7824 */ /* 0x000fe400078e02ff */
[----:B------:R-:W-:Y:S01]  /*2b40*/  IMAD.IADD R16, R13, 0x1, R102 ;  /* 0x000000010d107824 */ /* 0x000fe200078e0266 */
[----:B------:R-:W-:-:S03]  /*2b50*/  SHF.R.U32.HI R7, RZ, 0x9, R7 ;  /* 0x00000009ff077819 */ /* 0x000fc60000011607 */
[----:B------:R-:W-:Y:S02]  /*2b60*/  @P0 LOP3.LUT R109, R109, 0x4000, RZ, 0xfc, !PT ;  /* 0x000040006d6d0812 */ /* 0x000fe400078efcff */
[----:B------:R-:W-:Y:S02]  /*2b70*/  LOP3.LUT P0, RZ, R102, R13, RZ, 0xfc, !PT ;  /* 0x0000000d66ff7212 */ /* 0x000fe4000780fcff */
[----:B------:R-:W-:Y:S01]  /*2b80*/  LOP3.LUT R13, R14, 0xffff, RZ, 0xc0, !PT ;  /* 0x0000ffff0e0d7812 */ /* 0x000fe200078ec0ff */
[----:B------:R-:W-:Y:S01]  /*2b90*/  IMAD R14, R18, 0x39, RZ ;  /* 0x00000039120e7824 */ /* 0x000fe200078e02ff */
[----:B------:R-:W-:Y:S01]  /*2ba0*/  ISETP.GT.U32.OR P0, PT, R16, 0x7, !P0 ;  /* 0x000000071000780c */ /* 0x000fe20004704470 */
[----:B------:R-:W-:Y:S01]  /*2bb0*/  IMAD.MOV.U32 R16, RZ, RZ, R19 ;  /* 0x000000ffff107224 */ /* 0x000fe200078e0013 */
[----:B------:R-:W-:Y:S02]  /*2bc0*/  SHF.R.U32.HI R13, RZ, 0x9, R13 ;  /* 0x00000009ff0d7819 */ /* 0x000fe4000001160d */
[----:B------:R-:W-:-:S02]  /*2bd0*/  LOP3.LUT R7, R7, 0xffff, RZ, 0xc0, !PT ;  /* 0x0000ffff07077812 */ /* 0x000fc400078ec0ff */
[----:B------:R-:W-:Y:S02]  /*2be0*/  LOP3.LUT R109, R109, 0xefffffff, RZ, 0xc0, !PT ;  /* 0xefffffff6d6d7812 */ /* 0x000fe400078ec0ff */
[----:B------:R-:W-:Y:S01]  /*2bf0*/  LOP3.LUT R13, R13, 0xffff, RZ, 0xc0, !PT ;  /* 0x0000ffff0d0d7812 */ /* 0x000fe200078ec0ff */
[--C-:B------:R-:W-:Y:S01]  /*2c00*/  IMAD.IADD R18, R7, 0x1, R102.reuse ;  /* 0x0000000107127824 */ /* 0x100fe200078e0266 */
[----:B------:R-:W-:Y:S02]  /*2c10*/  LOP3.LUT R14, R14, 0xffff, RZ, 0xc0, !PT ;  /* 0x0000ffff0e0e7812 */ /* 0x000fe400078ec0ff */
[----:B------:R-:W-:Y:S01]  /*2c20*/  LOP3.LUT P1, RZ, R102, R7, RZ, 0xfc, !PT ;  /* 0x0000000766ff7212 */ /* 0x000fe2000782fcff */
[----:B------:R-:W-:Y:S01]  /*2c30*/  IMAD R7, R16, 0x39, RZ ;  /* 0x0000003910077824 */ /* 0x000fe200078e02ff */
[----:B------:R-:W-:Y:S01]  /*2c40*/  @P0 LOP3.LUT R109, R109, 0x10000000, RZ, 0xfc, !PT ;  /* 0x100000006d6d0812 */ /* 0x000fe200078efcff */
[----:B------:R-:W-:Y:S01]  /*2c50*/  IMAD.IADD R16, R13, 0x1, R102 ;  /* 0x000000010d107824 */ /* 0x000fe200078e0266 */
[----:B------:R-:W-:-:S02]  /*2c60*/  LOP3.LUT P0, RZ, R102, R13, RZ, 0xfc, !PT ;  /* 0x0000000d66ff7212 */ /* 0x000fc4000780fcff */
[----:B------:R-:W-:Y:S02]  /*2c70*/  SHF.R.U32.HI R13, RZ, 0x9, R14 ;  /* 0x00000009ff0d7819 */ /* 0x000fe4000001160e */
[----:B------:R-:W-:Y:S02]  /*2c80*/  LOP3.LUT R14, R3, 0xffff, RZ, 0xc0, !PT ;  /* 0x0000ffff030e7812 */ /* 0x000fe400078ec0ff */
[----:B------:R-:W-:Y:S02]  /*2c90*/  LOP3.LUT R13, R13, 0xffff, RZ, 0xc0, !PT ;  /* 0x0000ffff0d0d7812 */ /* 0x000fe400078ec0ff */
[----:B------:R-:W-:Y:S02]  /*2ca0*/  ISETP.LT.U32.OR P2, PT, R14, 0xfff9, P2 ;  /* 0x0000fff90e00780c */ /* 0x000fe40001741470 */
[----:B------:R-:W-:Y:S01]  /*2cb0*/  ISETP.GT.U32.OR P1, PT, R18, 0x7, !P1 ;  /* 0x000000071200780c */ /* 0x000fe20004f24470 */
[----:B------:R-:W-:Y:S01]  /*2cc0*/  IMAD.IADD R76, R13, 0x1, R102 ;  /* 0x000000010d4c7824 */ /* 0x000fe200078e0266 */
[----:B------:R-:W-:-:S02]  /*2cd0*/  ISETP.GT.U32.OR P3, PT, R16, 0x7, !P0 ;  /* 0x000000071000780c */ /* 0x000fc40004764470 */
[----:B------:R-:W-:Y:S02]  /*2ce0*/  LOP3.LUT P0, RZ, R102, R13, RZ, 0xfc, !PT ;  /* 0x0000000d66ff7212 */ /* 0x000fe4000780fcff */
[----:B------:R-:W-:Y:S02]  /*2cf0*/  ISETP.LT.U32.OR P1, PT, R14, 0xfff9, P1 ;  /* 0x0000fff90e00780c */ /* 0x000fe40000f21470 */
[----:B------:R-:W-:Y:S02]  /*2d00*/  LOP3.LUT R109, R109, 0xfbffffff, RZ, 0xc0, !PT ;  /* 0xfbffffff6d6d7812 */ /* 0x000fe400078ec0ff */
[C---:B------:R-:W-:Y:S01]  /*2d10*/  ISETP.GT.U32.OR P0, PT, R76.reuse, 0x7, !P0 ;  /* 0x000000074c00780c */ /* 0x040fe20004704470 */
[----:B------:R-:W-:Y:S01]  /*2d20*/  IMAD R76, R76, 0x7, RZ ;  /* 0x000000074c4c7824 */ /* 0x000fe200078e02ff */
[----:B------:R-:W-:Y:S02]  /*2d30*/  @P2 LOP3.LUT R109, R109, 0x4000000, RZ, 0xfc, !PT ;  /* 0x040000006d6d2812 */ /* 0x000fe400078efcff */
[----:B------:R-:W-:-:S02]  /*2d40*/  ISETP.LT.U32.OR P0, PT, R14, 0xfff9, P0 ;  /* 0x0000fff90e00780c */ /* 0x000fc40000701470 */
[----:B------:R-:W-:Y:S01]  /*2d50*/  LOP3.LUT R3, R7, 0xffff, RZ, 0xc0, !PT ;  /* 0x0000ffff07037812 */ /* 0x000fe200078ec0ff */
[----:B------:R-:W-:Y:S01]  /*2d60*/  VIADD R7, R107, 0xfffffff8 ;  /* 0xfffffff86b077836 */ /* 0x000fe20000000000 */
[----:B------:R-:W-:Y:S02]  /*2d70*/  PRMT R16, R20, 0x9910, RZ ;  /* 0x0000991014107816 */ /* 0x000fe400000000ff */
[----:B------:R-:W-:Y:S02]  /*2d80*/  LOP3.LUT R109, R109, 0xffefffff, RZ, 0xc0, !PT ;  /* 0xffefffff6d6d7812 */ /* 0x000fe400078ec0ff */
[----:B------:R-:W-:Y:S01]  /*2d90*/  SHF.R.U32.HI R3, RZ, 0x9, R3 ;  /* 0x00000009ff037819 */ /* 0x000fe20000011603 */
[----:B------:R-:W-:Y:S01]  /*2da0*/  IMAD R13, R16, 0x39, RZ ;  /* 0x00000039100d7824 */ /* 0x000fe200078e02ff */
[----:B------:R-:W-:Y:S02]  /*2db0*/  @P1 LOP3.LUT R109, R109, 0x100000, RZ, 0xfc, !PT ;  /* 0x001000006d6d1812 */ /* 0x000fe400078efcff */
[----:B------:R-:W-:-:S02]  /*2dc0*/  LOP3.LUT R3, R3, 0xffff, RZ, 0xc0, !PT ;  /* 0x0000ffff03037812 */ /* 0x000fc400078ec0ff */
[----:B------:R-:W-:Y:S02]  /*2dd0*/  LOP3.LUT R109, R109, 0xfff7ffff, RZ, 0xc0, !PT ;  /* 0xfff7ffff6d6d7812 */ /* 0x000fe400078ec0ff */
[----:B------:R-:W-:Y:S01]  /*2de0*/  LOP3.LUT R13, R13, 0xffff, RZ, 0xc0, !PT ;  /* 0x0000ffff0d0d7812 */ /* 0x000fe200078ec0ff */
[----:B------:R-:W-:Y:S01]  /*2df0*/  IMAD.IADD R106, R3, 0x1, R102 ;  /* 0x00000001036a7824 */ /* 0x000fe200078e0266 */
[----:B------:R-:W-:Y:S02]  /*2e00*/  @P0 LOP3.LUT R109, R109, 0x80000, RZ, 0xfc, !PT ;  /* 0x000800006d6d0812 */ /* 0x000fe400078efcff */
[----:B------:R-:W-:Y:S02]  /*2e10*/  LOP3.LUT P0, RZ, R102, R3, RZ, 0xfc, !PT ;  /* 0x0000000366ff7212 */ /* 0x000fe4000780fcff */
[----:B------:R-:W-:Y:S01]  /*2e20*/  SHF.R.U32.HI R3, RZ, 0x9, R13 ;  /* 0x00000009ff037819 */ /* 0x000fe2000001160d */
[----:B------:R-:W-:Y:S01]  /*2e30*/  IMAD.MOV.U32 R13, RZ, RZ, R33 ;  /* 0x000000ffff0d7224 */ /* 0x000fe200078e0021 */
[----:B------:R-:W-:-:S02]  /*2e40*/  LOP3.LUT R14, R7, 0xffff, RZ, 0xc0, !PT ;  /* 0x0000ffff070e7812 */ /* 0x000fc400078ec0ff */
[----:B------:R-:W-:Y:S01]  /*2e50*/  LOP3.LUT R7, R3, 0xffff, RZ, 0xc0, !PT ;  /* 0x0000ffff03077812 */ /* 0x000fe200078ec0ff */
[----:B------:R-:W-:Y:S01]  /*2e60*/  IMAD R3, R13, 0x39, RZ ;  /* 0x000000390d037824 */ /* 0x000fe200078e02ff */
[----:B------:R-:W-:Y:S01]  /*2e70*/  PRMT R16, R40, 0x9910, RZ ;  /* 0x0000991028107816 */ /* 0x000fe200000000ff */
[----:B------:R-:W-:Y:S01]  /*2e80*/  IMAD R13, R17, 0x39, RZ ;  /* 0x00000039110d7824 */ /* 0x000fe200078e02ff */
[----:B------:R-:W-:Y:S01]  /*2e90*/  ISETP.GT.U32.OR P0, PT, R106, 0x7, !P0 ;  /* 0x000000076a00780c */ /* 0x000fe20004704470 */
[----:B------:R-:W-:Y:S01]  /*2ea0*/  IMAD.IADD R19, R7, 0x1, R102 ;  /* 0x0000000107137824 */ /* 0x000fe200078e0266 */
[----:B------:R-:W-:Y:S01]  /*2eb0*/  LOP3.LUT P1, RZ, R102, R7, RZ, 0xfc, !PT ;  /* 0x0000000766ff7212 */ /* 0x000fe2000782fcff */
[----:B------:R-:W-:Y:S01]  /*2ec0*/  IMAD R7, R16, 0x39, RZ ;  /* 0x0000003910077824 */ /* 0x000fe200078e02ff */
[----:B------:R-:W-:Y:S01]  /*2ed0*/  LOP3.LUT R3, R3, 0xffff, RZ, 0xc0, !PT ;  /* 0x0000ffff03037812 */ /* 0x000fe200078ec0ff */
[----:B------:R-:W-:Y:S01]  /*2ee0*/  IMAD R106, R106, 0x7, RZ ;  /* 0x000000076a6a7824 */ /* 0x000fe200078e02ff */
[----:B------:R-:W-:-:S02]  /*2ef0*/  ISETP.LT.U32.OR P0, PT, R14, 0xfff9, P0 ;  /* 0x0000fff90e00780c */ /* 0x000fc40000701470 */
[C---:B------:R-:W-:Y:S01]  /*2f00*/  ISETP.GT.U32.OR P1, PT, R19.reuse, 0x7, !P1 ;  /* 0x000000071300780c */ /* 0x040fe20004f24470 */
[----:B------:R-:W-:Y:S01]  /*2f10*/  IMAD.IADD R77, R106, 0x1, R77 ;  /* 0x000000016a4d7824 */ /* 0x000fe200078e024d */
[----:B------:R-:W-:Y:S01]  /*2f20*/  SHF.R.U32.HI R3, RZ, 0x9, R3 ;  /* 0x00000009ff037819 */ /* 0x000fe20000011603 */
[----:B------:R-:W-:Y:S01]  /*2f30*/  IMAD R19, R19, 0x7, RZ ;  /* 0x0000000713137824 */ /* 0x000fe200078e02ff */
[----:B------:R-:W-:Y:S02]  /*2f40*/  LOP3.LUT R7, R7, 0xffff, RZ, 0xc0, !PT ;  /* 0x0000ffff07077812 */ /* 0x000fe400078ec0ff */
[----:B------:R-:W-:Y:S02]  /*2f50*/  P2R R30, PR, RZ, 0x1 ;  /* 0x00000001ff1e7803 */ /* 0x000fe40000000000 */
[C---:B------:R-:W-:Y:S02]  /*2f60*/  ISETP.LT.U32.OR P2, PT, R14.reuse, 0xfff9, P3 ;  /* 0x0000fff90e00780c */ /* 0x040fe40001f41470 */
[----:B------:R-:W-:-:S02]  /*2f70*/  ISETP.LT.U32.OR P0, PT, R14, 0xfff9, P1 ;  /* 0x0000fff90e00780c */ /* 0x000fc40000f01470 */
[----:B------:R-:W-:Y:S02]  /*2f80*/  LOP3.LUT R14, R13, 0xffff, RZ, 0xc0, !PT ;  /* 0x0000ffff0d0e7812 */ /* 0x000fe400078ec0ff */
[----:B------:R-:W-:Y:S02]  /*2f90*/  LOP3.LUT R3, R3, 0xffff, RZ, 0xc0, !PT ;  /* 0x0000ffff03037812 */ /* 0x000fe400078ec0ff */
[----:B------:R-:W-:Y:S01]  /*2fa0*/  SHF.R.U32.HI R13, RZ, 0x9, R7 ;  /* 0x00000009ff0d7819 */ /* 0x000fe20000011607 */
[----:B------:R-:W-:Y:S01]  /*2fb0*/  VIADD R7, R99, 0xfffffff8 ;  /* 0xfffffff863077836 */ /* 0x000fe20000000000 */
[----:B------:R-:W-:Y:S01]  /*2fc0*/  SHF.R.U32.HI R14, RZ, 0x9, R14 ;  /* 0x00000009ff0e7819 */ /* 0x000fe2000001160e */
[--C-:B------:R-:W-:Y:S01]  /*2fd0*/  IMAD.IADD R18, R3, 0x1, R102.reuse ;  /* 0x0000000103127824 */ /* 0x100fe200078e0266 */
[----:B------:R-:W-:Y:S02]  /*2fe0*/  LOP3.LUT R13, R13, 0xffff, RZ, 0xc0, !PT ;  /* 0x0000ffff0d0d7812 */ /* 0x000fe400078ec0ff */
[----:B------:R-:W-:Y:S01]  /*2ff0*/  LOP3.LUT P1, RZ, R102, R3, RZ, 0xfc, !PT ;  /* 0x0000000366ff7212 */ /* 0x000fe2000782fcff */
[----:B------:R-:W-:Y:S01]  /*3000*/  VIADD R3, R98, 0xfffffff8 ;  /* 0xfffffff862037836 */ /* 0x000fe20000000000 */
[----:B------:R-:W-:Y:S01]  /*3010*/  LOP3.LUT R29, R14, 0xffff, RZ, 0xc0, !PT ;  /* 0x0000ffff0e1d7812 */ /* 0x000fe200078ec0ff */
[--C-:B------:R-:W-:Y:S01]  /*3020*/  IMAD.IADD R17, R13, 0x1, R102.reuse ;  /* 0x000000010d117824 */ /* 0x100fe200078e0266 */
[C---:B------:R-:W-:Y:S01]  /*3030*/  ISETP.GT.U32.OR P4, PT, R18.reuse, 0x7, !P1 ;  /* 0x000000071200780c */ /* 0x040fe20004f84470 */
[----:B------:R-:W-:Y:S01]  /*3040*/  IMAD R18, R18, 0x7, RZ ;  /* 0x0000000712127824 */ /* 0x000fe200078e02ff */
[----:B------:R-:W-:Y:S01]  /*3050*/  LOP3.LUT R109, R109, 0xffffdfff, RZ, 0xc0, !PT ;  /* 0xffffdfff6d6d7812 */ /* 0x000fe200078ec0ff */
[----:B------:R-:W-:Y:S01]  /*3060*/  IMAD.IADD R16, R29, 0x1, R102 ;  /* 0x000000011d107824 */ /* 0x000fe200078e0266 */
[----:B------:R-:W-:-:S02]  /*3070*/  LOP3.LUT P1, RZ, R102, R13, RZ, 0xfc, !PT ;  /* 0x0000000d66ff7212 */ /* 0x000fc4000782fcff */
[----:B------:R-:W-:Y:S02]  /*3080*/  @P2 LOP3.LUT R109, R109, 0x2000, RZ, 0xfc, !PT ;  /* 0x000020006d6d2812 */ /* 0x000fe400078efcff */
[C---:B------:R-:W-:Y:S01]  /*3090*/  ISETP.GT.U32.OR P3, PT, R17.reuse, 0x7, !P1 ;  /* 0x000000071100780c */ /* 0x040fe20004f64470 */
[----:B------:R-:W-:Y:S01]  /*30a0*/  IMAD R17, R17, 0x7, RZ ;  /* 0x0000000711117824 */ /* 0x000fe200078e02ff */
[----:B------:R-:W-:Y:S02]  /*30b0*/  LOP3.LUT P1, RZ, R102, R29, RZ, 0xfc, !PT ;  /* 0x0000001d66ff7212 */ /* 0x000fe4000782fcff */
[----:B------:R-:W-:Y:S02]  /*30c0*/  LOP3.LUT R109, R109, 0xffffffdf, RZ, 0xc0, !PT ;  /* 0xffffffdf6d6d7812 */ /* 0x000fe400078ec0ff */
[----:B------:R-:W-:Y:S02]  /*30d0*/  LOP3.LUT R7, R7, 0xffff, RZ, 0xc0, !PT ;  /* 0x0000ffff07077812 */ /* 0x000fe400078ec0ff */
[C---:B------:R-:W-:Y:S01]  /*30e0*/  ISETP.GT.U32.OR P2, PT, R16.reuse, 0x7, !P1 ;  /* 0x000000071000780c */ /* 0x040fe20004f44470 */
[----:B------:R-:W-:Y:S01]  /*30f0*/  IMAD R16, R16, 0x7, RZ ;  /* 0x0000000710107824 */ /* 0x000fe200078e02ff */
[----:B------:R-:W-:-:S02]  /*3100*/  LOP3.LUT R20, R3, 0xffff, RZ, 0xc0, !PT ;  /* 0x0000ffff03147812 */ /* 0x000fc400078ec0ff */
[----:B------:R-:W-:Y:S02]  /*3110*/  PRMT R3, R10, 0x9910, RZ ;  /* 0x000099100a037816 */ /* 0x000fe400000000ff */
[----:B------:R-:W-:Y:S02]  /*3120*/  @P0 LOP3.LUT R109, R109, 0x20, RZ, 0xfc, !PT ;  /* 0x000000206d6d0812 */ /* 0x000fe400078efcff */
[----:B------:R-:W-:Y:S01]  /*3130*/  PRMT R10, R11, 0x9910, RZ ;  /* 0x000099100b0a7816 */ /* 0x000fe200000000ff */
[----:B------:R-:W-:Y:S01]  /*3140*/  IMAD R3, R3, 0x39, RZ ;  /* 0x0000003903037824 */ /* 0x000fe200078e02ff */
[C---:B------:R-:W-:Y:S02]  /*3150*/  ISETP.LT.U32.OR P1, PT, R7.reuse, 0xfff9, P4 ;  /* 0x0000fff90700780c */ /* 0x040fe40002721470 */
[C---:B------:R-:W-:Y:S01]  /*3160*/  ISETP.LT.U32.OR P3, PT, R7.reuse, 0xfff9, P3 ;  /* 0x0000fff90700780c */ /* 0x040fe20001f61470 */
[----:B------:R-:W-:Y:S01]  /*3170*/  IMAD R10, R10, 0x39, RZ ;  /* 0x000000390a0a7824 */ /* 0x000fe200078e02ff */
[----:B------:R-:W-:-:S02]  /*3180*/  ISETP.LT.U32.OR P0, PT, R7, 0xfff9, P2 ;  /* 0x0000fff90700780c */ /* 0x000fc40001701470 */
[----:B------:R-:W-:Y:S01]  /*3190*/  PRMT R11, R9, 0x9910, RZ ;  /* 0x00009910090b7816 */ /* 0x000fe200000000ff */
[----:B------:R-:W-:Y:S01]  /*31a0*/  IMAD.MOV.U32 R9, RZ, RZ, R36 ;  /* 0x000000ffff097224 */ /* 0x000fe200078e0024 */
[----:B------:R-:W-:Y:S02]  /*31b0*/  PRMT R7, R39, 0x9910, RZ ;  /* 0x0000991027077816 */ /* 0x000fe400000000ff */
[----:B------:R-:W-:Y:S01]  /*31c0*/  LOP3.LUT R3, R3, 0xffff, RZ, 0xc0, !PT ;  /* 0x0000ffff03037812 */ /* 0x000fe200078ec0ff */
[----:B------:R-:W-:Y:S01]  /*31d0*/  IMAD R9, R9, 0x39, RZ ;  /* 0x0000003909097824 */ /* 0x000fe200078e02ff */
[----:B------:R-:W-:Y:S01]  /*31e0*/  LOP3.LUT R13, R10, 0xffff, RZ, 0xc0, !PT ;  /* 0x0000ffff0a0d7812 */ /* 0x000fe200078ec0ff */
[----:B------:R-:W-:Y:S01]  /*31f0*/  IMAD R7, R7, 0x39, RZ ;  /* 0x0000003907077824 */ /* 0x000fe200078e02ff */
[----:B------:R-:W-:Y:S01]  /*3200*/  SHF.R.U32.HI R3, RZ, 0x9, R3 ;  /* 0x00000009ff037819 */ /* 0x000fe20000011603 */
[----:B------:R-:W-:Y:S01]  /*3210*/  IMAD R11, R11, 0x39, RZ ;  /* 0x000000390b0b7824 */ /* 0x000fe200078e02ff */
[----:B------:R-:W-:-:S02]  /*3220*/  LOP3.LUT R9, R9, 0xffff, RZ, 0xc0, !PT ;  /* 0x0000ffff09097812 */ /* 0x000fc400078ec0ff */
[----:B------:R-:W-:Y:S02]  /*3230*/  LOP3.LUT R7, R7, 0xffff, RZ, 0xc0, !PT ;  /* 0x0000ffff07077812 */ /* 0x000fe400078ec0ff */
[----:B------:R-:W-:Y:S02]  /*3240*/  SHF.R.U32.HI R10, RZ, 0x9, R9 ;  /* 0x00000009ff0a7819 */ /* 0x000fe40000011609 */
[----:B------:R-:W-:Y:S02]  /*3250*/  SHF.R.U32.HI R7, RZ, 0x9, R7 ;  /* 0x00000009ff077819 */ /* 0x000fe40000011607 */
[----:B------:R-:W-:Y:S02]  /*3260*/  LOP3.LUT R9, R3, 0xffff, RZ, 0xc0, !PT ;  /* 0x0000ffff03097812 */ /* 0x000fe400078ec0ff */
[----:B------:R-:W-:Y:S02]  /*3270*/  LOP3.LUT R29, R7, 0xffff, RZ, 0xc0, !PT ;  /* 0x0000ffff071d7812 */ /* 0x000fe400078ec0ff */
[----:B------:R-:W-:Y:S01]  /*3280*/  LOP3.LUT R14, R11, 0xffff, RZ, 0xc0, !PT ;  /* 0x0000ffff0b0e7812 */ /* 0x000fe200078ec0ff */
[----:B------:R-:W-:Y:S01]  /*3290*/  IMAD.IADD R7, R9, 0x1, R102 ;  /* 0x0000000109077824 */ /* 0x000fe200078e0266 */
[----:B------:R-:W-:-:S02]  /*32a0*/  SHF.R.U32.HI R11, RZ, 0x9, R13 ;  /* 0x00000009ff0b7819 */ /* 0x000fc4000001160d */
[C---:B------:R-:W-:Y:S02]  /*32b0*/  LOP3.LUT P2, RZ, R102.reuse, R9, RZ, 0xfc, !PT ;  /* 0x0000000966ff7212 */ /* 0x040fe4000784fcff */
[----:B------:R-:W-:Y:S01]  /*32c0*/  SHF.R.U32.HI R13, RZ, 0x9, R14 ;  /* 0x00000009ff0d7819 */ /* 0x000fe2000001160e */
[----:B------:R-:W-:Y:S01]  /*32d0*/  IMAD.IADD R14, R29, 0x1, R102 ;  /* 0x000000011d0e7824 */ /* 0x000fe200078e0266 */
[----:B------:R-:W-:Y:S02]  /*32e0*/  LOP3.LUT R37, R11, 0xffff, RZ, 0xc0, !PT ;  /* 0x0000ffff0b257812 */ /* 0x000fe400078ec0ff */
[----:B------:R-:W-:Y:S02]  /*32f0*/  ISETP.GT.U32.OR P5, PT, R7, 0x7, !P2 ;  /* 0x000000070700780c */ /* 0x000fe400057a4470 */
[----:B------:R-:W-:Y:S02]  /*3300*/  LOP3.LUT P2, RZ, R102, R29, RZ, 0xfc, !PT ;  /* 0x0000001d66ff7212 */ /* 0x000fe4000784fcff */
[----:B------:R-:W-:-:S02]  /*3310*/  LOP3.LUT R109, R109, 0xffffefff, RZ, 0xc0, !PT ;  /* 0xffffefff6d6d7812 */ /* 0x000fc400078ec0ff */
[----:B------:R-:W-:Y:S01]  /*3320*/  LOP3.LUT R39, R13, 0xffff, RZ, 0xc0, !PT ;  /* 0x0000ffff0d277812 */ /* 0x000fe200078ec0ff */
[--C-:B------:R-:W-:Y:S01]  /*3330*/  IMAD.IADD R13, R37, 0x1, R102.reuse ;  /* 0x00000001250d7824 */ /* 0x100fe200078e0266 */
[----:B------:R-:W-:Y:S02]  /*3340*/  LOP3.LUT R33, R10, 0xffff, RZ, 0xc0, !PT ;  /* 0x0000ffff0a217812 */ /* 0x000fe400078ec0ff */
[----:B------:R-:W-:Y:S01]  /*3350*/  ISETP.GT.U32.OR P4, PT, R14, 0x7, !P2 ;  /* 0x000000070e00780c */ /* 0x000fe20005784470 */
[--C-:B------:R-:W-:Y:S01]  /*3360*/  IMAD.IADD R11, R39, 0x1, R102.reuse ;  /* 0x00000001270b7824 */ /* 0x100fe200078e0266 */
[----:B------:R-:W-:Y:S01]  /*3370*/  @P3 LOP3.LUT R109, R109, 0x1000, RZ, 0xfc, !PT ;  /* 0x000010006d6d3812 */ /* 0x000fe200078efcff */
[----:B------:R-:W-:Y:S01]  /*3380*/  IMAD.IADD R3, R33, 0x1, R102 ;  /* 0x0000000121037824 */ /* 0x000fe200078e0266 */
[----:B------:R-:W-:Y:S01]  /*3390*/  LOP3.LUT P2, RZ, R102, R37, RZ, 0xfc, !PT ;  /* 0x0000002566ff7212 */ /* 0x000fe2000784fcff */
[----:B------:R-:W-:Y:S01]  /*33a0*/  IMAD R14, R14, 0x7, RZ ;  /* 0x000000070e0e7824 */ /* 0x000fe200078e02ff */
[----:B------:R-:W-:-:S02]  /*33b0*/  LOP3.LUT R109, R109, 0xffffffef, RZ, 0xc0, !PT ;  /* 0xffffffef6d6d7812 */ /* 0x000fc400078ec0ff */
[C---:B------:R-:W-:Y:S01]  /*33c0*/  ISETP.GT.U32.OR P3, PT, R13.reuse, 0x7, !P2 ;  /* 0x000000070d00780c */ /* 0x040fe20005764470 */
[----:B------:R-:W-:Y:S01]  /*33d0*/  IMAD R13, R13, 0x7, RZ ;  /* 0x000000070d0d7824 */ /* 0x000fe200078e02ff */
[----:B------:R-:W-:Y:S02]  /*33e0*/  LOP3.LUT P2, RZ, R102, R33, RZ, 0xfc, !PT ;  /* 0x0000002166ff7212 */ /* 0x000fe4000784fcff */
[----:B------:R-:W-:Y:S02]  /*33f0*/  @P0 LOP3.LUT R109, R109, 0x10, RZ, 0xfc, !PT ;  /* 0x000000106d6d0812 */ /* 0x000fe400078efcff */
[----:B------:R-:W-:Y:S02]  /*3400*/  ISETP.LT.U32.OR P4, PT, R20, 0xfff9, P4 ;  /* 0x0000fff91400780c */ /* 0x000fe40002781470 */
[----:B------:R-:W-:Y:S02]  /*3410*/  ISETP.GT.U32.OR P0, PT, R3, 0x7, !P2 ;  /* 0x000000070300780c */ /* 0x000fe40005704470 */
[----:B------:R-:W-:-:S02]  /*3420*/  LOP3.LUT P2, RZ, R102, R39, RZ, 0xfc, !PT ;  /* 0x0000002766ff7212 */ /* 0x000fc4000784fcff */
[C---:B------:R-:W-:Y:S02]  /*3430*/  ISETP.LT.U32.OR P3, PT, R20.reuse, 0xfff9, P3 ;  /* 0x0000fff91400780c */ /* 0x040fe40001f61470 */
[C---:B------:R-:W-:Y:S01]  /*3440*/  ISETP.GT.U32.OR P6, PT, R11.reuse, 0x7, !P2 ;  /* 0x000000070b00780c */ /* 0x040fe200057c4470 */
[----:B------:R-:W-:Y:S01]  /*3450*/  IMAD R11, R11, 0x7, RZ ;  /* 0x000000070b0b7824 */ /* 0x000fe200078e02ff */
[----:B------:R-:W-:Y:S02]  /*3460*/  ISETP.LT.U32.OR P2, PT, R20, 0xfff9, P5 ;  /* 0x0000fff91400780c */ /* 0x000fe40002f41470 */
[C---:B------:R-:W-:Y:S02]  /*3470*/  LOP3.LUT P5, RZ, R109.reuse, 0x2, RZ, 0xc0, !PT ;  /* 0x000000026dff7812 */ /* 0x040fe400078ac0ff */
[----:B------:R-:W-:Y:S02]  /*3480*/  LOP3.LUT R109, R109, 0xfffff7ff, RZ, 0xc0, !PT ;  /* 0xfffff7ff6d6d7812 */ /* 0x000fe400078ec0ff */
[----:B------:R-:W-:-:S02]  /*3490*/  ISETP.LT.U32.OR P5, PT, R34, 0xfff9, P5 ;  /* 0x0000fff92200780c */ /* 0x000fc40002fa1470 */
[----:B------:R-:W-:Y:S02]  /*34a0*/  @P4 LOP3.LUT R109, R109, 0x800, RZ, 0xfc, !PT ;  /* 0x000008006d6d4812 */ /* 0x000fe400078efcff */
[----:B------:R-:W-:Y:S01]  /*34b0*/  PRMT R10, R6, 0x9910, RZ ;  /* 0x00009910060a7816 */ /* 0x000fe200000000ff */
[----:B------:R-:W-:Y:S01]  /*34c0*/  IMAD.MOV.U32 R6, RZ, RZ, R35 ;  /* 0x000000ffff067224 */ /* 0x000fe200078e0023 */
[----:B------:R-:W-:Y:S02]  /*34d0*/  LOP3.LUT R109, R109, 0xfffffff7, RZ, 0xc0, !PT ;  /* 0xfffffff76d6d7812 */ /* 0x000fe400078ec0ff */
[----:B------:R-:W-:Y:S01]  /*34e0*/  ISETP.LT.U32.OR P4, PT, R34, 0xfff9, P0 ;  /* 0x0000fff92200780c */ /* 0x000fe20000781470 */
[----:B------:R-:W-:Y:S01]  /*34f0*/  IMAD R6, R6, 0x39, RZ ;  /* 0x0000003906067824 */ /* 0x000fe200078e02ff */
[----:B------:R-:W-:Y:S01]  /*3500*/  @P3 LOP3.LUT R109, R109, 0x8, RZ, 0xfc, !PT ;  /* 0x000000086d6d3812 */ /* 0x000fe200078efcff */
[----:B------:R-:W-:Y:S01]  /*3510*/  IMAD R10, R10, 0x39, RZ ;  /* 0x000000390a0a7824 */ /* 0x000fe200078e02ff */
[----:B------:R-:W-:-:S02]  /*3520*/  PRMT R9, R8, 0x9910, RZ ;  /* 0x0000991008097816 */ /* 0x000fc400000000ff */
[----:B------:R-:W-:Y:S02]  /*3530*/  LOP3.LUT R109, R109, 0xfffbffff, RZ, 0xc0, !PT ;  /* 0xfffbffff6d6d7812 */ /* 0x000fe400078ec0ff */
[----:B------:R-:W-:Y:S01]  /*3540*/  ISETP.LT.U32.OR P3, PT, R34, 0xfff9, P6 ;  /* 0x0000fff92200780c */ /* 0x000fe20003761470 */
[----:B------:R-:W-:Y:S01]  /*3550*/  IMAD R9, R9, 0x39, RZ ;  /* 0x0000003909097824 */ /* 0x000fe200078e02ff */
[----:B------:R-:W-:Y:S02]  /*3560*/  @P5 LOP3.LUT R109, R109, 0x40000, RZ, 0xfc, !PT ;  /* 0x000400006d6d5812 */ /* 0x000fe400078efcff */
[----:B------:R-:W-:Y:S02]  /*3570*/  LOP3.LUT R6, R6, 0xffff, RZ, 0xc0, !PT ;  /* 0x0000ffff06067812 */ /* 0x000fe400078ec0ff */
[C---:B------:R-:W-:Y:S02]  /*3580*/  LOP3.LUT P0, RZ, R109.reuse, 0x40, RZ, 0xc0, !PT ;  /* 0x000000406dff7812 */ /* 0x040fe4000780c0ff */
[----:B------:R-:W-:-:S02]  /*3590*/  LOP3.LUT R109, R109, 0xfffffbff, RZ, 0xc0, !PT ;  /* 0xfffffbff6d6d7812 */ /* 0x000fc400078ec0ff */
[----:B------:R-:W-:Y:S02]  /*35a0*/  LOP3.LUT R9, R9, 0xffff, RZ, 0xc0, !PT ;  /* 0x0000ffff09097812 */ /* 0x000fe400078ec0ff */
[----:B------:R-:W-:Y:S02]  /*35b0*/  SHF.R.U32.HI R6, RZ, 0x9, R6 ;  /* 0x00000009ff067819 */ /* 0x000fe40000011606 */
[----:B------:R-:W-:Y:S02]  /*35c0*/  @P4 LOP3.LUT R109, R109, 0x400, RZ, 0xfc, !PT ;  /* 0x000004006d6d4812 */ /* 0x000fe400078efcff */
[----:B------:R-:W-:Y:S02]  /*35d0*/  LOP3.LUT R20, R12, 0xffff, RZ, 0xc0, !PT ;  /* 0x0000ffff0c147812 */ /* 0x000fe400078ec0ff */
[----:B------:R-:W-:Y:S02]  /*35e0*/  LOP3.LUT R12, R10, 0xffff, RZ, 0xc0, !PT ;  /* 0x0000ffff0a0c7812 */ /* 0x000fe400078ec0ff */
[----:B------:R-:W-:-:S02]  /*35f0*/  SHF.R.U32.HI R10, RZ, 0x9, R9 ;  /* 0x00000009ff0a7819 */ /* 0x000fc40000011609 */
[----:B------:R-:W-:Y:S02]  /*3600*/  LOP3.LUT R9, R6, 0xffff, RZ, 0xc0, !PT ;  /* 0x0000ffff06097812 */ /* 0x000fe400078ec0ff */
[----:B------:R-:W-:Y:S02]  /*3610*/  LOP3.LUT R109, R109, 0xfffffffb, RZ, 0xc0, !PT ;  /* 0xfffffffb6d6d7812 */ /* 0x000fe400078ec0ff */
[----:B------:R-:W-:Y:S01]  /*3620*/  LOP3.LUT R29, R10, 0xffff, RZ, 0xc0, !PT ;  /* 0x0000ffff0a1d7812 */ /* 0x000fe200078ec0ff */
[--C-:B------:R-:W-:Y:S01]  /*3630*/  IMAD.IADD R10, R9, 0x1, R102.reuse ;  /* 0x00000001090a7824 */ /* 0x100fe200078e0266 */
[----:B------:R-:W-:Y:S02]  /*3640*/  @P3 LOP3.LUT R109, R109, 0x4, RZ, 0xfc, !PT ;  /* 0x000000046d6d3812 */ /* 0x000fe400078efcff */
[----:B------:R-:W-:Y:S01]  /*3650*/  LOP3.LUT P3, RZ, R102, R9, RZ, 0xfc, !PT ;  /* 0x0000000966ff7212 */ /* 0x000fe2000786fcff */
[----:B------:R-:W-:Y:S01]  /*3660*/  IMAD.IADD R22, R29, 0x1, R102 ;  /* 0x000000011d167824 */ /* 0x000fe200078e0266 */
[----:B------:R-:W-:-:S02]  /*3670*/  ISETP.LT.U32.OR P0, PT, R20, 0xfff9, P0 ;  /* 0x0000fff91400780c */ /* 0x000fc40000701470 */
[C---:B------:R-:W-:Y:S01]  /*3680*/  ISETP.GT.U32.OR P5, PT, R10.reuse, 0x7, !P3 ;  /* 0x000000070a00780c */ /* 0x040fe20005fa4470 */
[----:B------:R-:W-:Y:S01]  /*3690*/  IMAD R10, R10, 0x7, RZ ;  /* 0x000000070a0a7824 */ /* 0x000fe200078e02ff */
[----:B------:R-:W-:Y:S02]  /*36a0*/  PRMT R8, R31, 0x9910, RZ ;  /* 0x000099101f087816 */ /* 0x000fe400000000ff */
[----:B------:R-:W-:Y:S02]  /*36b0*/  ISETP.LT.U32.OR P5, PT, R20, 0xfff9, P5 ;  /* 0x0000fff91400780c */ /* 0x000fe40002fa1470 */
[----:B------:R-:W-:Y:S01]  /*36c0*/  LOP3.LUT R109, R109, 0xfffdffff, RZ, 0xc0, !PT ;  /* 0xfffdffff6d6d7812 */ /* 0x000fe200078ec0ff */
[----:B------:R-:W-:Y:S01]  /*36d0*/  IMAD R8, R8, 0x39, RZ ;  /* 0x0000003908087824 */ /* 0x000fe200078e02ff */
[----:B------:R-:W-:Y:S02]  /*36e0*/  LOP3.LUT P3, RZ, R102, R29, RZ, 0xfc, !PT ;  /* 0x0000001d66ff7212 */ /* 0x000fe4000786fcff */
[----:B------:R-:W-:-:S02]  /*36f0*/  SHF.R.U32.HI R12, RZ, 0x9, R12 ;  /* 0x00000009ff0c7819 */ /* 0x000fc4000001160c */
[----:B------:R-:W-:Y:S02]  /*3700*/  @P0 LOP3.LUT R109, R109, 0x20000, RZ, 0xfc, !PT ;  /* 0x000200006d6d0812 */ /* 0x000fe400078efcff */
[----:B------:R-:W-:Y:S02]  /*3710*/  LOP3.LUT R8, R8, 0xffff, RZ, 0xc0, !PT ;  /* 0x0000ffff08087812 */ /* 0x000fe400078ec0ff */
[----:B------:R-:W-:Y:S02]  /*3720*/  ISETP.GT.U32.OR P4, PT, R22, 0x7, !P3 ;  /* 0x000000071600780c */ /* 0x000fe40005f84470 */
[----:B------:R-:W-:Y:S02]  /*3730*/  LOP3.LUT R109, R109, 0xfffffdff, RZ, 0xc0, !PT ;  /* 0xfffffdff6d6d7812 */ /* 0x000fe400078ec0ff */
[----:B------:R-:W-:Y:S02]  /*3740*/  SHF.R.U32.HI R8, RZ, 0x9, R8 ;  /* 0x00000009ff087819 */ /* 0x000fe40000011608 */
[----:B------:R-:W-:-:S02]  /*3750*/  @P5 LOP3.LUT R109, R109, 0x200, RZ, 0xfc, !PT ;  /* 0x000002006d6d5812 */ /* 0x000fc400078efcff */
[----:B------:R-:W-:Y:S01]  /*3760*/  ISETP.LT.U32.OR P4, PT, R20, 0xfff9, P4 ;  /* 0x0000fff91400780c */ /* 0x000fe20002781470 */
[----:B------:R-:W-:Y:S01]  /*3770*/  IMAD.MOV.U32 R20, RZ, RZ, RZ ;  /* 0x000000ffff147224 */ /* 0x000fe200078e00ff */
[----:B------:R-:W-:Y:S02]  /*3780*/  LOP3.LUT R15, R8, 0xffff, RZ, 0xc0, !PT ;  /* 0x0000ffff080f7812 */ /* 0x000fe400078ec0ff */
[----:B------:R-:W-:Y:S02]  /*3790*/  LOP3.LUT P5, RZ, R109, 0x80, RZ, 0xc0, !PT ;  /* 0x000000806dff7812 */ /* 0x000fe400078ac0ff */
[----:B------:R-:W-:Y:S01]  /*37a0*/  LOP3.LUT P3, RZ, R102, R15, RZ, 0xfc, !PT ;  /* 0x0000000f66ff7212 */ /* 0x000fe2000786fcff */
[----:B------:R-:W-:Y:S01]  /*37b0*/  IMAD.IADD R8, R15, 0x1, R102 ;  /* 0x000000010f087824 */ /* 0x000fe200078e0266 */
[----:B------:R-:W-:Y:S02]  /*37c0*/  ISETP.LT.U32.OR P5, PT, R28, 0xfff9, P5 ;  /* 0x0000fff91c00780c */ /* 0x000fe40002fa1470 */
[----:B------:R-:W-:-:S02]  /*37d0*/  LOP3.LUT R109, R109, 0xfffffffd, RZ, 0xc0, !PT ;  /* 0xfffffffd6d6d7812 */ /* 0x000fc400078ec0ff */
[----:B------:R-:W-:Y:S02]  /*37e0*/  LOP3.LUT R31, R12, 0xffff, RZ, 0xc0, !PT ;  /* 0x0000ffff0c1f7812 */ /* 0x000fe400078ec0ff */
[C---:B------:R-:W-:Y:S01]  /*37f0*/  ISETP.GT.U32.OR P6, PT, R8.reuse, 0x7, !P3 ;  /* 0x000000070800780c */ /* 0x040fe20005fc4470 */
[----:B------:R-:W-:Y:S01]  /*3800*/  IMAD R8, R8, 0x7, RZ ;  /* 0x0000000708087824 */ /* 0x000fe200078e02ff */
[----:B------:R-:W-:Y:S01]  /*3810*/  @P4 LOP3.LUT R109, R109, 0x2, RZ, 0xfc, !PT ;  /* 0x000000026d6d4812 */ /* 0x000fe200078efcff */
[----:B------:R-:W-:Y:S01]  /*3820*/  IMAD.IADD R24, R31, 0x1, R102 ;  /* 0x000000011f187824 */ /* 0x000fe200078e0266 */
[----:B------:R-:W-:Y:S01]  /*3830*/  PRMT R6, R4, 0x9910, RZ ;  /* 0x0000991004067816 */ /* 0x000fe200000000ff */
[----:B------:R-:W-:Y:S01]  /*3840*/  IMAD.MOV.U32 R4, RZ, RZ, R27 ;  /* 0x000000ffff047224 */ /* 0x000fe200078e001b */
[----:B------:R-:W-:Y:S02]  /*3850*/  ISETP.LT.U32.OR P4, PT, R28, 0xfff9, P6 ;  /* 0x0000fff91c00780c */ /* 0x000fe40003781470 */
[----:B------:R-:W-:Y:S01]  /*3860*/  LOP3.LUT R109, R109, 0xfffeffff, RZ, 0xc0, !PT ;  /* 0xfffeffff6d6d7812 */ /* 0x000fe200078ec0ff */
[----:B------:R-:W-:Y:S01]  /*3870*/  IMAD R4, R4, 0x39, RZ ;  /* 0x0000003904047824 */ /* 0x000fe200078e02ff */
[----:B------:R-:W-:Y:S01]  /*3880*/  LOP3.LUT P3, RZ, R102, R31, RZ, 0xfc, !PT ;  /* 0x0000001f66ff7212 */ /* 0x000fe2000786fcff */
[----:B------:R-:W-:Y:S01]  /*3890*/  IMAD R6, R6, 0x39, RZ ;  /* 0x0000003906067824 */ /* 0x000fe200078e02ff */
[----:B------:R-:W-:Y:S01]  /*38a0*/  PRMT R12, R5, 0x9910, RZ ;  /* 0x00009910050c7816 */ /* 0x000fe200000000ff */
[----:B------:R-:W-:Y:S01]  /*38b0*/  IMAD.MOV.U32 R5, RZ, RZ, R23 ;  /* 0x000000ffff057224 */ /* 0x000fe200078e0017 */
[----:B------:R-:W-:-:S02]  /*38c0*/  @P5 LOP3.LUT R109, R109, 0x10000, RZ, 0xfc, !PT ;  /* 0x000100006d6d5812 */ /* 0x000fc400078efcff */
[----:B------:R-:W-:Y:S01]  /*38d0*/  ISETP.GT.U32.OR P3, PT, R24, 0x7, !P3 ;  /* 0x000000071800780c */ /* 0x000fe20005f64470 */
[----:B------:R-:W-:Y:S01]  /*38e0*/  IMAD R5, R5, 0x39, RZ ;  /* 0x0000003905057824 */ /* 0x000fe200078e02ff */
[C---:B------:R-:W-:Y:S01]  /*38f0*/  LOP3.LUT P5, RZ, R109.reuse, 0x4000, RZ, 0xc0, !PT ;  /* 0x000040006dff7812 */ /* 0x040fe200078ac0ff */
[----:B------:R-:W-:Y:S01]  /*3900*/  IMAD R12, R12, 0x39, RZ ;  /* 0x000000390c0c7824 */ /* 0x000fe200078e02ff */
[----:B------:R-:W-:Y:S02]  /*3910*/  ISETP.LT.U32.OR P3, PT, R28, 0xfff9, P3 ;  /* 0x0000fff91c00780c */ /* 0x000fe40001f61470 */
[----:B------:R-:W-:Y:S02]  /*3920*/  LOP3.LUT R109, R109, 0xfffffeff, RZ, 0xc0, !PT ;  /* 0xfffffeff6d6d7812 */ /* 0x000fe400078ec0ff */
[----:B------:R-:W-:Y:S02]  /*3930*/  LOP3.LUT R4, R4, 0xffff, RZ, 0xc0, !PT ;  /* 0x0000ffff04047812 */ /* 0x000fe400078ec0ff */
[----:B------:R-:W-:-:S02]  /*3940*/  LOP3.LUT R6, R6, 0xffff, RZ, 0xc0, !PT ;  /* 0x0000ffff06067812 */ /* 0x000fc400078ec0ff */
[----:B------:R-:W-:Y:S02]  /*3950*/  LOP3.LUT R5, R5, 0xffff, RZ, 0xc0, !PT ;  /* 0x0000ffff05057812 */ /* 0x000fe400078ec0ff */
[----:B------:R-:W-:Y:S02]  /*3960*/  @P4 LOP3.LUT R109, R109, 0x100, RZ, 0xfc, !PT ;  /* 0x000001006d6d4812 */ /* 0x000fe400078efcff */
[----:B------:R-:W-:Y:S02]  /*3970*/  SHF.R.U32.HI R4, RZ, 0x9, R4 ;  /* 0x00000009ff047819 */ /* 0x000fe40000011604 */
[----:B------:R-:W-:Y:S02]  /*3980*/  SHF.R.U32.HI R9, RZ, 0x9, R6 ;  /* 0x00000009ff097819 */ /* 0x000fe40000011606 */
[----:B------:R-:W-:Y:S02]  /*3990*/  SHF.R.U32.HI R6, RZ, 0x9, R5 ;  /* 0x00000009ff067819 */ /* 0x000fe40000011605 */
[----:B------:R-:W-:-:S02]  /*39a0*/  LOP3.LUT P6, RZ, R109, 0x10000000, RZ, 0xc0, !PT ;  /* 0x100000006dff7812 */ /* 0x000fc400078cc0ff */
[----:B------:R-:W-:Y:S02]  /*39b0*/  LOP3.LUT R5, R4, 0xffff, RZ, 0xc0, !PT ;  /* 0x0000ffff04057812 */ /* 0x000fe400078ec0ff */
[----:B------:R-:W-:Y:S02]  /*39c0*/  LOP3.LUT R109, R109, 0xfffffffe, RZ, 0xc0, !PT ;  /* 0xfffffffe6d6d7812 */ /* 0x000fe400078ec0ff */
[----:B------:R-:W-:Y:S02]  /*39d0*/  LOP3.LUT R15, R9, 0xffff, RZ, 0xc0, !PT ;  /* 0x0000ffff090f7812 */ /* 0x000fe400078ec0ff */
[----:B------:R-:W-:Y:S01]  /*39e0*/  LOP3.LUT R9, R6, 0xffff, RZ, 0xc0, !PT ;  /* 0x0000ffff06097812 */ /* 0x000fe200078ec0ff */
[--C-:B------:R-:W-:Y:S01]  /*39f0*/  IMAD.IADD R6, R5, 0x1, R102.reuse ;  /* 0x0000000105067824 */ /* 0x100fe200078e0266 */
[----:B------:R-:W-:Y:S01]  /*3a00*/  @P3 LOP3.LUT R109, R109, 0x1, RZ, 0xfc, !PT ;  /* 0x000000016d6d3812 */ /* 0x000fe200078efcff */
[----:B------:R-:W-:Y:S01]  /*3a10*/  IMAD.IADD R23, R15, 0x1, R102 ;  /* 0x000000010f177824 */ /* 0x000fe200078e0266 */
[----:B------:R-:W-:-:S02]  /*3a20*/  LOP3.LUT P3, RZ, R102, R5, RZ, 0xfc, !PT ;  /* 0x0000000566ff7212 */ /* 0x000fc4000786fcff */
[----:B------:R-:W-:Y:S02]  /*3a30*/  ISETP.LT.U32.OR P5, PT, R25, 0xfff9, P5 ;  /* 0x0000fff91900780c */ /* 0x000fe40002fa1470 */
[C---:B------:R-:W-:Y:S01]  /*3a40*/  ISETP.GT.U32.OR P4, PT, R6.reuse, 0x7, !P3 ;  /* 0x000000070600780c */ /* 0x040fe20005f84470 */
[----:B------:R-:W-:Y:S01]  /*3a50*/  IMAD R6, R6, 0x7, RZ ;  /* 0x0000000706067824 */ /* 0x000fe200078e02ff */
[----:B------:R-:W-:Y:S02]  /*3a60*/  LOP3.LUT R109, R109, 0xffff7fff, RZ, 0xc0, !PT ;  /* 0xffff7fff6d6d7812 */ /* 0x000fe400078ec0ff */
[----:B------:R-:W-:Y:S02]  /*3a70*/  ISETP.LT.U32.OR P4, PT, R25, 0xfff9, P4 ;  /* 0x0000fff91900780c */ /* 0x000fe40002781470 */
[----:B------:R-:W-:Y:S02]  /*3a80*/  LOP3.LUT R12, R12, 0xffff, RZ, 0xc0, !PT ;  /* 0x0000ffff0c0c7812 */ /* 0x000fe400078ec0ff */
[----:B------:R-:W-:-:S02]  /*3a90*/  ISETP.LT.U32.OR P6, PT, R26, 0xfff9, P6 ;  /* 0x0000fff91a00780c */ /* 0x000fc400037c1470 */
[----:B------:R-:W-:Y:S01]  /*3aa0*/  SHF.R.U32.HI R4, RZ, 0x9, R12 ;  /* 0x00000009ff047819 */ /* 0x000fe2000001160c */
[----:B------:R-:W-:Y:S01]  /*3ab0*/  IMAD R12, R3, 0x7, RZ ;  /* 0x00000007030c7824 */ /* 0x000fe200078e02ff */
[----:B------:R-:W-:Y:S02]  /*3ac0*/  @P5 LOP3.LUT R109, R109, 0x8000, RZ, 0xfc, !PT ;  /* 0x000080006d6d5812 */ /* 0x000fe400078efcff */
[----:B------:R-:W-:Y:S01]  /*3ad0*/  LOP3.LUT R5, R4, 0xffff, RZ, 0xc0, !PT ;  /* 0x0000ffff04057812 */ /* 0x000fe200078ec0ff */
[----:B------:R-:W-:Y:S01]  /*3ae0*/  IMAD.IADD R4, R9, 0x1, R102 ;  /* 0x0000000109047824 */ /* 0x000fe200078e0266 */
[----:B------:R-:W-:Y:S02]  /*3af0*/  LOP3.LUT R109, R109, 0xffffff7f, RZ, 0xc0, !PT ;  /* 0xffffff7f6d6d7812 */ /* 0x000fe400078ec0ff */
[----:B------:R-:W-:Y:S01]  /*3b00*/  LOP3.LUT P3, RZ, R102, R15, RZ, 0xfc, !PT ;  /* 0x0000000f66ff7212 */ /* 0x000fe2000786fcff */
[----:B------:R-:W-:Y:S01]  /*3b10*/  IMAD R15, R7, 0x7, RZ ;  /* 0x00000007070f7824 */ /* 0x000fe200078e02ff */
[----:B------:R-:W-:Y:S01]  /*3b20*/  @P4 LOP3.LUT R109, R109, 0x80, RZ, 0xfc, !PT ;  /* 0x000000806d6d4812 */ /* 0x000fe200078efcff */
[----:B------:R-:W-:Y:S01]  /*3b30*/  IMAD R7, R24, 0x7, RZ ;  /* 0x0000000718077824 */ /* 0x000fe200078e02ff */
[----:B------:R-:W-:Y:S01]  /*3b40*/  LOP3.LUT P4, RZ, R102, R9, RZ, 0xfc, !PT ;  /* 0x0000000966ff7212 */ /* 0x000fe2000788fcff */
[----:B------:R-:W-:Y:S01]  /*3b50*/  IMAD R9, R22, 0x7, RZ ;  /* 0x0000000716097824 */ /* 0x000fe200078e02ff */
[----:B------:R-:W-:Y:S01]  /*3b60*/  ISETP.GT.U32.OR P3, PT, R23, 0x7, !P3 ;  /* 0x000000071700780c */ /* 0x000fe20005f64470 */
[----:B------:R-:W-:Y:S01]  /*3b70*/  IMAD.IADD R0, R15, 0x1, R0 ;  /* 0x000000010f007824 */ /* 0x000fe200078e0200 */
[C---:B------:R-:W-:Y:S01]  /*3b80*/  ISETP.GT.U32.OR P5, PT, R4.reuse, 0x7, !P4 ;  /* 0x000000070400780c */ /* 0x040fe200067a4470 */
[----:B------:R-:W-:Y:S01]  /*3b90*/  IMAD R4, R4, 0x7, RZ ;  /* 0x0000000704047824 */ /* 0x000fe200078e02ff */
[----:B------:R-:W-:-:S02]  /*3ba0*/  LOP3.LUT R109, R109, 0xffffbfff, RZ, 0xc0, !PT ;  /* 0xffffbfff6d6d7812 */ /* 0x000fc400078ec0ff */
[----:B------:R-:W-:Y:S02]  /*3bb0*/  ISETP.LT.U32.OR P5, PT, R26, 0xfff9, P5 ;  /* 0x0000fff91a00780c */ /* 0x000fe40002fa1470 */
[----:B------:R-:W-:Y:S01]  /*3bc0*/  ISETP.LT.U32.OR P3, PT, R25, 0xfff9, P3 ;  /* 0x0000fff91900780c */ /* 0x000fe20001f61470 */
[----:B------:R-:W-:Y:S01]  /*3bd0*/  IMAD.IADD R25, R5, 0x1, R102 ;  /* 0x0000000105197824 */ /* 0x000fe200078e0266 */
[----:B------:R-:W-:Y:S01]  /*3be0*/  LOP3.LUT P4, RZ, R102, R5, RZ, 0xfc, !PT ;  /* 0x0000000566ff7212 */ /* 0x000fe2000788fcff */
[----:B------:R-:W-:Y:S01]  /*3bf0*/  IMAD R5, R2, 0x2aab, RZ ;  /* 0x00002aab02057824 */ /* 0x000fe200078e02ff */
[----:B------:R-:W-:Y:S01]  /*3c00*/  @P6 LOP3.LUT R109, R109, 0x4000, RZ, 0xfc, !PT ;  /* 0x000040006d6d6812 */ /* 0x000fe200078efcff */
[C---:B------:R-:W-:Y:S01]  /*3c10*/  IMAD R3, R25.reuse, 0x7, RZ ;  /* 0x0000000719037824 */ /* 0x040fe200078e02ff */
[----:B------:R-:W-:Y:S01]  /*3c20*/  ISETP.GT.U32.OR P4, PT, R25, 0x7, !P4 ;  /* 0x000000071900780c */ /* 0x000fe20006784470 */
[----:B------:R-:W-:Y:S01]  /*3c30*/  IMAD.IADD R2, R18, 0x1, R21 ;  /* 0x0000000112027824 */ /* 0x000fe200078e0215 */
[----:B------:R-:W-:-:S02]  /*3c40*/  LOP3.LUT R109, R109, 0xffffffbf, RZ, 0xc0, !PT ;  /* 0xffffffbf6d6d7812 */ /* 0x000fc400078ec0ff */
[----:B------:R-:W-:Y:S01]  /*3c50*/  LEA.HI R78, R5, R104, RZ, 0xc ;  /* 0x00000068054e7211 */ /* 0x000fe200078f60ff */
[----:B------:R-:W-:Y:S01]  /*3c60*/  IMAD R5, R23, 0x7, RZ ;  /* 0x0000000717057824 */ /* 0x000fe200078e02ff */
[----:B------:R-:W-:Y:S02]  /*3c70*/  @P5 LOP3.LUT R109, R109, 0x40, RZ, 0xfc, !PT ;  /* 0x000000406d6d5812 */ /* 0x000fe400078efcff */
[----:B------:R-:W-:Y:S02]  /*3c80*/  ISETP.GT.U32.AND P5, PT, R78, 0x3, PT ;  /* 0x000000034e00780c */ /* 0x000fe40003fa4070 */
[----:B------:R-:W-:Y:S02]  /*3c90*/  LOP3.LUT R109, R109, 0xefffffff, RZ, 0xc0, !PT ;  /* 0xefffffff6d6d7812 */ /* 0x000fe400078ec0ff */
[----:B------:R-:W-:Y:S02]  /*3ca0*/  ISETP.NE.AND P0, PT, R30, RZ, PT ;  /* 0x000000ff1e00720c */ /* 0x000fe40003f05270 */
[----:B------:R-:W-:-:S07]  /*3cb0*/  ISETP.LT.U32.OR P4, PT, R26, 0xfff9, P4 ;  /* 0x0000fff91a00780c */ /* 0x000fce0002781470 */
[----:B-1--4-:R-:W-:-:S07]  /*3cc0*/  @P5 LOP3.LUT R109, R109, 0x10000000, RZ, 0xfc, !PT ;  /* 0x100000006d6d5812 */ /* 0x012fce00078efcff */
.L_x_33:
[----:B------:R-:W-:Y:S01]  /*3cd0*/  IMAD R49, R104, 0x188, RZ ;  /* 0x0000018868317824 */ /* 0x000fe200078e02ff */
[----:B------:R-:W-:Y:S01]  /*3ce0*/  @!P1 LOP3.LUT R28, R99, 0xffff, RZ, 0xc0, !PT ;  /* 0x0000ffff631c9812 */ /* 0x000fe200078ec0ff */
[----:B------:R-:W-:Y:S01]  /*3cf0*/  IMAD R21, R20, 0x620, RZ ;  /* 0x0000062014157824 */ /* 0x000fe200078e02ff */
[----:B------:R-:W-:Y:S01]  /*3d00*/  @!P1 LOP3.LUT R23, R105, 0xffff, RZ, 0xc0, !PT ;  /* 0x0000ffff69179812 */ /* 0x000fe200078ec0ff */
[----:B------:R-:W0:Y:S01]  /*3d10*/  LDCU.64 UR4, c[0x0][0x380] ;  /* 0x00007000ff0477ac */ /* 0x000e220008000a00 */
[----:B------:R-:W-:Y:S02]  /*3d20*/  @!P1 IADD3 R28, P5, PT, R28, R49, RZ ;  /* 0x000000311c1c9210 */ /* 0x000fe40007fbe0ff */
[----:B------:R-:W-:Y:S02]  /*3d30*/  @!P2 LOP3.LUT R22, R98, 0xffff, RZ, 0xc0, !PT ;  /* 0x0000ffff6216a812 */ /* 0x000fe400078ec0ff */
[----:B------:R-:W-:Y:S01]  /*3d40*/  @!P2 LOP3.LUT R25, R97, 0xffff, RZ, 0xc0, !PT ;  /* 0x0000ffff6119a812 */ /* 0x000fe200078ec0ff */
[----:B------:R-:W-:Y:S01]  /*3d50*/  @!P1 IMAD.X R29, RZ, RZ, RZ, P5 ;  /* 0x000000ffff1d9224 */ /* 0x000fe200028e06ff */
[----:B------:R-:W-:-:S02]  /*3d60*/  P2R R33, PR, RZ, 0x1 ;  /* 0x00000001ff217803 */ /* 0x000fc40000000000 */
[----:B------:R-:W-:Y:S01]  /*3d70*/  LOP3.LUT P0, RZ, R109, 0x2000, RZ, 0xc0, !PT ;  /* 0x000020006dff7812 */ /* 0x000fe2000780c0ff */
[----:B------:R-:W-:Y:S01]  /*3d80*/  @!P1 IMAD.WIDE.U32 R28, R23, 0x31, R28 ;  /* 0x00000031171c9825 */ /* 0x000fe200078e001c */
[----:B------:R-:W-:Y:S02]  /*3d90*/  P2R R30, PR, RZ, 0x2 ;  /* 0x00000002ff1e7803 */ /* 0x000fe40000000000 */
[----:B------:R-:W-:Y:S01]  /*3da0*/  P2R R34, PR, RZ, 0x10 ;  /* 0x00000010ff227803 */ /* 0x000fe20000000000 */
[----:B------:R-:W-:Y:S01]  /*3db0*/  BAR.SYNC.DEFER_BLOCKING 0x0 ;  /* 0x0000000000007b1d */ /* 0x000fe20000010000 */
[----:B------:R-:W-:Y:S02]  /*3dc0*/  @!P1 IADD3 R31, P5, P6, R21, R28, R18 ;  /* 0x0000001c151f9210 */ /* 0x000fe40007ebe012 */
[----:B------:R-:W-:Y:S02]  /*3dd0*/  LOP3.LUT P4, RZ, R109, 0x20000, RZ, 0xc0, !PT ;  /* 0x000200006dff7812 */ /* 0x000fe4000788c0ff */
[----:B------:R-:W-:-:S02]  /*3de0*/  @!P1 IADD3.X R28, PT, PT, RZ, R29, RZ, P5, P6 ;  /* 0x0000001dff1c9210 */ /* 0x000fc40002fec4ff */
[----:B------:R-:W-:Y:S02]  /*3df0*/  @!P2 IADD3 R22, P5, PT, R22, R49, RZ ;  /* 0x000000311616a210 */ /* 0x000fe40007fbe0ff */
[----:B------:R-:W-:Y:S02]  /*3e00*/  @!P0 LOP3.LUT R24, R107, 0xffff, RZ, 0xc0, !PT ;  /* 0x0000ffff6b188812 */ /* 0x000fe400078ec0ff */
[C---:B------:R-:W-:Y:S01]  /*3e10*/  LOP3.LUT P1, RZ, R109.reuse, 0x100000, RZ, 0xc0, !PT ;  /* 0x001000006dff7812 */ /* 0x040fe2000782c0ff */
[----:B------:R-:W-:Y:S01]  /*3e20*/  @!P2 IMAD.X R23, RZ, RZ, RZ, P5 ;  /* 0x000000ffff17a224 */ /* 0x000fe200028e06ff */
[----:B------:R-:W-:Y:S02]  /*3e30*/  P2R R52, PR, RZ, 0x8 ;  /* 0x00000008ff347803 */ /* 0x000fe40000000000 */
[----:B------:R-:W-:Y:S01]  /*3e40*/  LOP3.LUT P3, RZ, R109, 0x10000, RZ, 0xc0, !PT ;  /* 0x000100006dff7812 */ /* 0x000fe2000786c0ff */
[----:B------:R-:W-:Y:S01]  /*3e50*/  @!P2 IMAD.WIDE.U32 R22, R25, 0x31, R22 ;  /* 0x000000311916a825 */ /* 0x000fe200078e0016 */
[----:B------:R-:W-:-:S02]  /*3e60*/  P2R R56, PR, RZ, 0x10 ;  /* 0x00000010ff387803 */ /* 0x000fc40000000000 */
[----:B------:R-:W-:Y:S02]  /*3e70*/  P2R R63, PR, RZ, 0x8 ;  /* 0x00000008ff3f7803 */ /* 0x000fe40000000000 */
[----:B------:R-:W-:Y:S02]  /*3e80*/  @!P2 IADD3 R32, P5, P6, R21, R22, R15 ;  /* 0x000000161520a210 */ /* 0x000fe40007ebe00f */
[----:B------:R-:W-:Y:S02]  /*3e90*/  PRMT R22, R96, 0x9910, RZ ;  /* 0x0000991060167816 */ /* 0x000fe400000000ff */
[----:B------:R-:W-:Y:S01]  /*3ea0*/  @!P2 IADD3.X R29, PT, PT, RZ, R23, RZ, P5, P6 ;  /* 0x00000017ff1da210 */ /* 0x000fe20002fec4ff */
[----:B------:R-:W-:Y:S01]  /*3eb0*/  IMAD R23, R103, 0x1f, RZ ;  /* 0x0000001f67177824 */ /* 0x000fe200078e02ff */
[----:B------:R-:W-:Y:S01]  /*3ec0*/  @!P0 IADD3 R24, P5, PT, R24, R49, RZ ;  /* 0x0000003118188210 */ /* 0x000fe20007fbe0ff */
[----:B------:R-:W-:-:S04]  /*3ed0*/  IMAD R22, R22, 0x1b, RZ ;  /* 0x0000001b16167824 */ /* 0x000fc800078e02ff */
[----:B------:R-:W-:Y:S02]  /*3ee0*/  IMAD.MOV R27, RZ, RZ, -R22 ;  /* 0x000000ffff1b7224 */ /* 0x000fe400078e0a16 */
[----:B------:R-:W-:Y:S02]  /*3ef0*/  VIADD R22, R23, 0xa ;  /* 0x0000000a17167836 */ /* 0x000fe40000000000 */
[----:B------:R-:W-:Y:S01]  /*3f00*/  @!P0 IMAD.X R25, RZ, RZ, RZ, P5 ;  /* 0x000000ffff198224 */ /* 0x000fe200028e06ff */
[----:B------:R-:W-:-:S05]  /*3f10*/  PRMT R27, R27, 0x7710, RZ ;  /* 0x000077101b1b7816 */ /* 0x000fca00000000ff */
[----:B------:R-:W-:Y:S01]  /*3f20*/  IMAD.IADD R22, R22, 0x1, R27 ;  /* 0x0000000116167824 */ /* 0x000fe200078e021b */
[----:B------:R-:W-:-:S04]  /*3f30*/  @!P0 LOP3.LUT R27, R96, 0xffff, RZ, 0xc0, !PT ;  /* 0x0000ffff601b8812 */ /* 0x000fc800078ec0ff */
[----:B------:R-:W-:Y:S01]  /*3f40*/  PRMT R22, R22, 0x9910, RZ ;  /* 0x0000991016167816 */ /* 0x000fe200000000ff */
[----:B------:R-:W-:-:S04]  /*3f50*/  @!P0 IMAD.WIDE.U32 R24, R27, 0x31, R24 ;  /* 0x000000311b188825 */ /* 0x000fc800078e0018 */
[----:B------:R-:W-:-:S05]  /*3f60*/  IMAD R22, R22, 0x39, RZ ;  /* 0x0000003916167824 */ /* 0x000fca00078e02ff */
[----:B------:R-:W-:-:S04]  /*3f70*/  LOP3.LUT R22, R22, 0xffff, RZ, 0xc0, !PT ;  /* 0x0000ffff16167812 */ /* 0x000fc800078ec0ff */
[----:B------:R-:W-:-:S04]  /*3f80*/  SHF.R.U32.HI R22, RZ, 0x9, R22 ;  /* 0x00000009ff167819 */ /* 0x000fc80000011616 */
[----:B------:R-:W-:Y:S01]  /*3f90*/  LOP3.LUT R35, R22, 0xffff, RZ, 0xc0, !PT ;  /* 0x0000ffff16237812 */ /* 0x000fe200078ec0ff */
[----:B------:R-:W-:-:S04]  /*3fa0*/  VIADD R22, R23, 0x9 ;  /* 0x0000000917167836 */ /* 0x000fc80000000000 */
[----:B------:R-:W-:-:S04]  /*3fb0*/  IMAD.IADD R35, R35, 0x1, R102 ;  /* 0x0000000123237824 */ /* 0x000fc800078e0266 */
[----:B------:R-:W-:-:S05]  /*3fc0*/  IMAD R35, R35, 0x7, RZ ;  /* 0x0000000723237824 */ /* 0x000fca00078e02ff */
[----:B------:R-:W-:Y:S02]  /*3fd0*/  @!P0 IADD3 R38, P5, P6, R21, R24, R35 ;  /* 0x0000001815268210 */ /* 0x000fe40007ebe023 */
[----:B------:R-:W-:Y:S02]  /*3fe0*/  LOP3.LUT R24, R22, 0xffff, RZ, 0xc0, !PT ;  /* 0x0000ffff16187812 */ /* 0x000fe400078ec0ff */
[----:B------:R-:W-:Y:S02]  /*3ff0*/  @!P0 IADD3.X R55, PT, PT, RZ, R25, RZ, P5, P6 ;  /* 0x00000019ff378210 */ /* 0x000fe40002fec4ff */
[----:B------:R-:W-:Y:S01]  /*4000*/  LOP3.LUT P0, RZ, R109, 0x40000, RZ, 0xc0, !PT ;  /* 0x000400006dff7812 */ /* 0x000fe2000780c0ff */
[----:B------:R-:W-:-:S05]  /*4010*/  IMAD R24, R24, 0x2f69, RZ ;  /* 0x00002f6918187824 */ /* 0x000fca00078e02ff */
[----:B------:R-:W-:-:S05]  /*4020*/  SHF.R.U32.HI R24, RZ, 0x10, R24 ;  /* 0x00000010ff187819 */ /* 0x000fca0000011618 */
[----:B------:R-:W-:-:S05]  /*4030*/  IMAD.MOV R25, RZ, RZ, -R24 ;  /* 0x000000ffff197224 */ /* 0x000fca00078e0a18 */
[----:B------:R-:W-:-:S05]  /*4040*/  PRMT R25, R25, 0x7710, RZ ;  /* 0x0000771019197816 */ /* 0x000fca00000000ff */
[----:B------:R-:W-:-:S05]  /*4050*/  IMAD.IADD R25, R22, 0x1, R25 ;  /* 0x0000000116197824 */ /* 0x000fca00078e0219 */
[----:B------:R-:W-:-:S04]  /*4060*/  LOP3.LUT R25, R25, 0xffff, RZ, 0xc0, !PT ;  /* 0x0000ffff19197812 */ /* 0x000fc800078ec0ff */
[----:B------:R-:W-:-:S04]  /*4070*/  LEA.HI R25, R25, R24, RZ, 0x1f ;  /* 0x0000001819197211 */ /* 0x000fc800078ff8ff */
[----:B------:R-:W-:-:S04]  /*4080*/  LOP3.LUT R25, R25, 0xffff, RZ, 0xc0, !PT ;  /* 0x0000ffff19197812 */ /* 0x000fc800078ec0ff */
[----:B------:R-:W-:-:S04]  /*4090*/  SHF.R.U32.HI R25, RZ, 0x4, R25 ;  /* 0x00000004ff197819 */ /* 0x000fc80000011619 */
[C---:B------:R-:W-:Y:S02]  /*40a0*/  PRMT R24, R25.reuse, 0x9910, RZ ;  /* 0x0000991019187816 */ /* 0x040fe400000000ff */
[----:B------:R-:W-:-:S03]  /*40b0*/  @!P1 LOP3.LUT R25, R25, 0xffff, RZ, 0xc0, !PT ;  /* 0x0000ffff19199812 */ /* 0x000fc600078ec0ff */
[----:B------:R-:W-:-:S04]  /*40c0*/  IMAD R24, R24, 0x1b, RZ ;  /* 0x0000001b18187824 */ /* 0x000fc800078e02ff */
[----:B------:R-:W-:-:S05]  /*40d0*/  IMAD.MOV R24, RZ, RZ, -R24 ;  /* 0x000000ffff187224 */ /* 0x000fca00078e0a18 */
[----:B------:R-:W-:Y:S01]  /*40e0*/  PRMT R27, R24, 0x7710, RZ ;  /* 0x00007710181b7816 */ /* 0x000fe200000000ff */
[----:B------:R-:W-:-:S04]  /*40f0*/  @!P1 IMAD.WIDE.U32 R24, R25, 0x31, R112 ;  /* 0x0000003119189825 */ /* 0x000fc800078e0070 */
[----:B------:R-:W-:-:S05]  /*4100*/  IMAD.IADD R27, R22, 0x1, R27 ;  /* 0x00000001161b7824 */ /* 0x000fca00078e021b */
[----:B------:R-:W-:-:S05]  /*4110*/  PRMT R22, R27, 0x9910, RZ ;  /* 0x000099101b167816 */ /* 0x000fca00000000ff */
[----:B------:R-:W-:-:S05]  /*4120*/  IMAD R22, R22, 0x39, RZ ;  /* 0x0000003916167824 */ /* 0x000fca00078e02ff */
[----:B------:R-:W-:-:S04]  /*4130*/  LOP3.LUT R22, R22, 0xffff, RZ, 0xc0, !PT ;  /* 0x0000ffff16167812 */ /* 0x000fc800078ec0ff */
[----:B------:R-:W-:-:S04]  /*4140*/  SHF.R.U32.HI R22, RZ, 0x9, R22 ;  /* 0x00000009ff167819 */ /* 0x000fc80000011616 */
[----:B------:R-:W-:Y:S01]  /*4150*/  LOP3.LUT R27, R22, 0xffff, RZ, 0xc0, !PT ;  /* 0x0000ffff161b7812 */ /* 0x000fe200078ec0ff */
[----:B------:R-:W-:-:S04]  /*4160*/  VIADD R22, R23, 0x4 ;  /* 0x0000000417167836 */ /* 0x000fc80000000000 */
[----:B------:R-:W-:Y:S01]  /*4170*/  IMAD.IADD R27, R27, 0x1, R102 ;  /* 0x000000011b1b7824 */ /* 0x000fe200078e0266 */
[----:B------:R-:W-:-:S03]  /*4180*/  LOP3.LUT R26, R22, 0xffff, RZ, 0xc0, !PT ;  /* 0x0000ffff161a7812 */ /* 0x000fc600078ec0ff */
[----:B------:R-:W-:-:S05]  /*4190*/  IMAD R27, R27, 0x7, RZ ;  /* 0x000000071b1b7824 */ /* 0x000fca00078e02ff */
[----:B------:R-:W-:Y:S01]  /*41a0*/  @!P1 IADD3 R61, P5, P6, R21, R24, R27 ;  /* 0x00000018153d9210 */ /* 0x000fe20007ebe01b */
[C---:B------:R-:W-:Y:S02]  /*41b0*/  IMAD R24, R26.reuse, 0xe38f, RZ ;  /* 0x0000e38f1a187824 */ /* 0x040fe400078e02ff */
[----:B------:R-:W-:Y:S01]  /*41c0*/  IMAD R26, R26, 0x2f69, RZ ;  /* 0x00002f691a1a7824 */ /* 0x000fe200078e02ff */
[----:B------:R-:W-:Y:S02]  /*41d0*/  @!P1 IADD3.X R60, PT, PT, RZ, R25, RZ, P5, P6 ;  /* 0x00000019ff3c9210 */ /* 0x000fe40002fec4ff */
[----:B------:R-:W-:Y:S02]  /*41e0*/  SHF.R.U32.HI R24, RZ, 0x13, R24 ;  /* 0x00000013ff187819 */ /* 0x000fe40000011618 */
[----:B------:R-:W-:Y:S02]  /*41f0*/  SHF.R.U32.HI R26, RZ, 0x10, R26 ;  /* 0x00000010ff1a7819 */ /* 0x000fe4000001161a */
[----:B------:R-:W-:-:S02]  /*4200*/  PRMT R24, R24, 0x9910, RZ ;  /* 0x0000991018187816 */ /* 0x000fc400000000ff */
[----:B------:R-:W-:Y:S01]  /*4210*/  LOP3.LUT P1, RZ, R109, 0x4000, RZ, 0xc0, !PT ;  /* 0x000040006dff7812 */ /* 0x000fe2000782c0ff */
[----:B------:R-:W-:Y:S02]  /*4220*/  IMAD.MOV R27, RZ, RZ, -R26 ;  /* 0x000000ffff1b7224 */ /* 0x000fe400078e0a1a */
[----:B------:R-:W-:-:S03]  /*4230*/  IMAD R24, R24, 0x9, RZ ;  /* 0x0000000918187824 */ /* 0x000fc600078e02ff */
[----:B------:R-:W-:Y:S01]  /*4240*/  PRMT R27, R27, 0x7710, RZ ;  /* 0x000077101b1b7816 */ /* 0x000fe200000000ff */
[----:B------:R-:W-:-:S04]  /*4250*/  IMAD.MOV R24, RZ, RZ, -R24 ;  /* 0x000000ffff187224 */ /* 0x000fc800078e0a18 */
[----:B------:R-:W-:Y:S01]  /*4260*/  IMAD.IADD R27, R22, 0x1, R27 ;  /* 0x00000001161b7824 */ /* 0x000fe200078e021b */
[----:B------:R-:W-:-:S04]  /*4270*/  PRMT R25, R24, 0x7710, RZ ;  /* 0x0000771018197816 */ /* 0x000fc800000000ff */
[----:B------:R-:W-:Y:S01]  /*4280*/  LOP3.LUT R27, R27, 0xffff, RZ, 0xc0, !PT ;  /* 0x0000ffff1b1b7812 */ /* 0x000fe200078ec0ff */
[----:B------:R-:W-:-:S03]  /*4290*/  IMAD.IADD R36, R22, 0x1, R25 ;  /* 0x0000000116247824 */ /* 0x000fc600078e0219 */
[----:B------:R-:W-:Y:S02]  /*42a0*/  LEA.HI R27, R27, R26, RZ, 0x1f ;  /* 0x0000001a1b1b7211 */ /* 0x000fe400078ff8ff */
[----:B------:R-:W-:Y:S02]  /*42b0*/  @!P0 LOP3.LUT R24, R36, 0xffff, RZ, 0xc0, !PT ;  /* 0x0000ffff24188812 */ /* 0x000fe400078ec0ff */
[----:B------:R-:W-:Y:S02]  /*42c0*/  LOP3.LUT R27, R27, 0xffff, RZ, 0xc0, !PT ;  /* 0x0000ffff1b1b7812 */ /* 0x000fe400078ec0ff */
[----:B------:R-:W-:Y:S02]  /*42d0*/  @!P0 IADD3 R24, P5, PT, R49, R24, RZ ;  /* 0x0000001831188210 */ /* 0x000fe40007fbe0ff */
[----:B------:R-:W-:-:S03]  /*42e0*/  SHF.R.U32.HI R27, RZ, 0x4, R27 ;  /* 0x00000004ff1b7819 */ /* 0x000fc6000001161b */
[----:B------:R-:W-:Y:S01]  /*42f0*/  @!P0 IMAD.X R25, RZ, RZ, RZ, P5 ;  /* 0x000000ffff198224 */ /* 0x000fe200028e06ff */
[C---:B------:R-:W-:Y:S02]  /*4300*/  PRMT R26, R27.reuse, 0x9910, RZ ;  /* 0x000099101b1a7816 */ /* 0x040fe400000000ff */
[----:B------:R-:W-:-:S03]  /*4310*/  @!P0 LOP3.LUT R27, R27, 0xffff, RZ, 0xc0, !PT ;  /* 0x0000ffff1b1b8812 */ /* 0x000fc600078ec0ff */
[----:B------:R-:W-:Y:S02]  /*4320*/  IMAD R26, R26, 0x1b, RZ ;  /* 0x0000001b1a1a7824 */ /* 0x000fe400078e02ff */
[----:B------:R-:W-:-:S04]  /*4330*/  @!P0 IMAD.WIDE.U32 R24, R27, 0x31, R24 ;  /* 0x000000311b188825 */ /* 0x000fc800078e0018 */
[----:B------:R-:W-:-:S05]  /*4340*/  IMAD.MOV R26, RZ, RZ, -R26 ;  /* 0x000000ffff1a7224 */ /* 0x000fca00078e0a1a */
[----:B------:R-:W-:-:S05]  /*4350*/  PRMT R35, R26, 0x7710, RZ ;  /* 0x000077101a237816 */ /* 0x000fca00000000ff */
        /* <DEDUP_REMOVED lines=51> */
[C---:B------:R-:W-:Y:S02]  /*4690*/  IMAD R25, R24.reuse, 0xe38f, RZ ;  /* 0x0000e38f18197824 */ /* 0x040fe400078e02ff */
[----:B------:R-:W-:-:S03]  /*46a0*/  IMAD R24, R24, 0x2f69, RZ ;  /* 0x00002f6918187824 */ /* 0x000fc600078e02ff */
[----:B------:R-:W-:Y:S02]  /*46b0*/  SHF.R.U32.HI R25, RZ, 0x13, R25 ;  /* 0x00000013ff197819 */ /* 0x000fe40000011619 */
[----:B------:R-:W-:Y:S02]  /*46c0*/  SHF.R.U32.HI R24, RZ, 0x10, R24 ;  /* 0x00000010ff187819 */ /* 0x000fe40000011618 */
[----:B------:R-:W-:-:S05]  /*46d0*/  PRMT R25, R25, 0x9910, RZ ;  /* 0x0000991019197816 */ /* 0x000fca00000000ff */
[----:B------:R-:W-:-:S04]  /*46e0*/  IMAD R25, R25, 0x9, RZ ;  /* 0x0000000919197824 */ /* 0x000fc800078e02ff */
[----:B------:R-:W-:-:S05]  /*46f0*/  IMAD.MOV R25, RZ, RZ, -R25 ;  /* 0x000000ffff197224 */ /* 0x000fca00078e0a19 */
[----:B------:R-:W-:Y:S01]  /*4700*/  PRMT R35, R25, 0x7710, RZ ;  /* 0x0000771019237816 */ /* 0x000fe200000000ff */
[----:B------:R-:W-:-:S04]  /*4710*/  IMAD.MOV R25, RZ, RZ, -R24 ;  /* 0x000000ffff197224 */ /* 0x000fc800078e0a18 */
[----:B------:R-:W-:Y:S01]  /*4720*/  IMAD.IADD R35, R22, 0x1, R35 ;  /* 0x0000000116237824 */ /* 0x000fe200078e0223 */
[----:B------:R-:W-:-:S04]  /*4730*/  PRMT R25, R25, 0x7710, RZ ;  /* 0x0000771019197816 */ /* 0x000fc800000000ff */
[----:B------:R-:W-:Y:S01]  /*4740*/  @!P3 LOP3.LUT R44, R35, 0xffff, RZ, 0xc0, !PT ;  /* 0x0000ffff232cb812 */ /* 0x000fe200078ec0ff */
[----:B------:R-:W-:-:S03]  /*4750*/  IMAD.IADD R25, R22, 0x1, R25 ;  /* 0x0000000116197824 */ /* 0x000fc600078e0219 */
[----:B------:R-:W-:Y:S02]  /*4760*/  @!P3 IADD3 R44, P5, PT, R49, R44, RZ ;  /* 0x0000002c312cb210 */ /* 0x000fe40007fbe0ff */
[----:B------:R-:W-:-:S03]  /*4770*/  LOP3.LUT R25, R25, 0xffff, RZ, 0xc0, !PT ;  /* 0x0000ffff19197812 */ /* 0x000fc600078ec0ff */
[----:B------:R-:W-:Y:S01]  /*4780*/  @!P3 IMAD.X R45, RZ, RZ, RZ, P5 ;  /* 0x000000ffff2db224 */ /* 0x000fe200028e06ff */
[----:B------:R-:W-:-:S04]  /*4790*/  LEA.HI R25, R25, R24, RZ, 0x1f ;  /* 0x0000001819197211 */ /* 0x000fc800078ff8ff */
[----:B------:R-:W-:-:S04]  /*47a0*/  LOP3.LUT R25, R25, 0xffff, RZ, 0xc0, !PT ;  /* 0x0000ffff19197812 */ /* 0x000fc800078ec0ff */
[----:B------:R-:W-:-:S04]  /*47b0*/  SHF.R.U32.HI R25, RZ, 0x4, R25 ;  /* 0x00000004ff197819 */ /* 0x000fc80000011619 */
        /* <DEDUP_REMOVED lines=15> */
[----:B------:R-:W-:Y:S02]  /*48b0*/  IMAD R27, R27, 0x7, RZ ;  /* 0x000000071b1b7824 */ /* 0x000fe400078e02ff */
[C---:B------:R-:W-:Y:S02]  /*48c0*/  IMAD R24, R26.reuse, 0xe38f, RZ ;  /* 0x0000e38f1a187824 */ /* 0x040fe400078e02ff */
[----:B------:R-:W-:Y:S01]  /*48d0*/  IMAD R26, R26, 0x2f69, RZ ;  /* 0x00002f691a1a7824 */ /* 0x000fe200078e02ff */
[----:B------:R-:W-:Y:S02]  /*48e0*/  @!P3 IADD3 R37, P5, P6, R21, R44, R27 ;  /* 0x0000002c1525b210 */ /* 0x000fe40007ebe01b */
[----:B------:R-:W-:Y:S02]  /*48f0*/  SHF.R.U32.HI R24, RZ, 0x13, R24 ;  /* 0x00000013ff187819 */ /* 0x000fe40000011618 */
[----:B------:R-:W-:Y:S02]  /*4900*/  SHF.R.U32.HI R26, RZ, 0x10, R26 ;  /* 0x00000010ff1a7819 */ /* 0x000fe4000001161a */
[----:B------:R-:W-:-:S02]  /*4910*/  PRMT R24, R24, 0x9910, RZ ;  /* 0x0000991018187816 */ /* 0x000fc400000000ff */
[----:B------:R-:W-:Y:S01]  /*4920*/  @!P3 IADD3.X R44, PT, PT, RZ, R45, RZ, P5, P6 ;  /* 0x0000002dff2cb210 */ /* 0x000fe20002fec4ff */
[----:B------:R-:W-:Y:S01]  /*4930*/  IMAD.MOV R27, RZ, RZ, -R26 ;  /* 0x000000ffff1b7224 */ /* 0x000fe200078e0a1a */
[----:B------:R-:W-:Y:S01]  /*4940*/  LOP3.LUT P3, RZ, R109, 0x200, RZ, 0xc0, !PT ;  /* 0x000002006dff7812 */ /* 0x000fe2000786c0ff */
        /* <DEDUP_REMOVED lines=24> */
[----:B------:R-:W-:-:S05]  /*4ad0*/  LOP3.LUT R39, R22, 0xffff, RZ, 0xc0, !PT ;  /* 0x0000ffff16277812 */ /* 0x000fca00078ec0ff */
[----:B------:R-:W-:-:S04]  /*4ae0*/  IMAD.IADD R39, R39, 0x1, R102 ;  /* 0x0000000127277824 */ /* 0x000fc800078e0266 */
[----:B------:R-:W-:-:S05]  /*4af0*/  IMAD R22, R39, 0x7, RZ ;  /* 0x0000000727167824 */ /* 0x000fca00078e02ff */
[----:B------:R-:W-:Y:S01]  /*4b00*/  @!P0 IADD3 R22, P5, P6, R21, R24, R22 ;  /* 0x0000001815168210 */ /* 0x000fe20007ebe016 */
[----:B------:R-:W-:-:S03]  /*4b10*/  VIADD R24, R23, 0x8 ;  /* 0x0000000817187836 */ /* 0x000fc60000000000 */
[----:B------:R-:W-:Y:S02]  /*4b20*/  @!P0 IADD3.X R45, PT, PT, RZ, R25, RZ, P5, P6 ;  /* 0x00000019ff2d8210 */ /* 0x000fe40002fec4ff */
[----:B------:R-:W-:Y:S02]  /*4b30*/  LOP3.LUT R39, R24, 0xffff, RZ, 0xc0, !PT ;  /* 0x0000ffff18277812 */ /* 0x000fe400078ec0ff */
[----:B------:R-:W-:-:S03]  /*4b40*/  LOP3.LUT P0, RZ, R109, 0x1000, RZ, 0xc0, !PT ;  /* 0x000010006dff7812 */ /* 0x000fc6000780c0ff */
[C---:B------:R-:W-:Y:S02]  /*4b50*/  IMAD R25, R39.reuse, 0xe38f, RZ ;  /* 0x0000e38f27197824 */ /* 0x040fe400078e02ff */
[----:B------:R-:W-:-:S03]  /*4b60*/  IMAD R39, R39, 0x2f69, RZ ;  /* 0x00002f6927277824 */ /* 0x000fc600078e02ff */
[----:B------:R-:W-:Y:S02]  /*4b70*/  SHF.R.U32.HI R25, RZ, 0x13, R25 ;  /* 0x00000013ff197819 */ /* 0x000fe40000011619 */
[----:B------:R-:W-:Y:S02]  /*4b80*/  SHF.R.U32.HI R39, RZ, 0x10, R39 ;  /* 0x00000010ff277819 */ /* 0x000fe40000011627 */
[----:B------:R-:W-:-:S03]  /*4b90*/  PRMT R25, R25, 0x9910, RZ ;  /* 0x0000991019197816 */ /* 0x000fc600000000ff */
        /* <DEDUP_REMOVED lines=14> */
[----:B------:R-:W-:-:S05]  /*4c80*/  PRMT R39, R40, 0x9910, RZ ;  /* 0x0000991028277816 */ /* 0x000fca00000000ff */
[----:B------:R-:W-:-:S04]  /*4c90*/  IMAD R39, R39, 0x1b, RZ ;  /* 0x0000001b27277824 */ /* 0x000fc800078e02ff */
[----:B------:R-:W-:-:S05]  /*4ca0*/  IMAD.MOV R39, RZ, RZ, -R39 ;  /* 0x000000ffff277224 */ /* 0x000fca00078e0a27 */
[----:B------:R-:W-:-:S05]  /*4cb0*/  PRMT R39, R39, 0x7710, RZ ;  /* 0x0000771027277816 */ /* 0x000fca00000000ff */
[----:B------:R-:W-:-:S05]  /*4cc0*/  IMAD.IADD R39, R24, 0x1, R39 ;  /* 0x0000000118277824 */ /* 0x000fca00078e0227 */
[----:B------:R-:W-:Y:S02]  /*4cd0*/  PRMT R24, R39, 0x9910, RZ ;  /* 0x0000991027187816 */ /* 0x000fe400000000ff */
[----:B------:R-:W-:-:S03]  /*4ce0*/  @!P1 LOP3.LUT R39, R40, 0xffff, RZ, 0xc0, !PT ;  /* 0x0000ffff28279812 */ /* 0x000fc600078ec0ff */
[----:B------:R-:W-:Y:S02]  /*4cf0*/  IMAD R24, R24, 0x39, RZ ;  /* 0x0000003918187824 */ /* 0x000fe400078e02ff */
[----:B------:R-:W-:Y:S01]  /*4d00*/  @!P1 IMAD.WIDE.U32 R26, R39, 0x31, R26 ;  /* 0x00000031271a9825 */ /* 0x000fe200078e001a */
[----:B------:R-:W-:Y:S02]  /*4d10*/  @!P0 LOP3.LUT R39, R95, 0xffff, RZ, 0xc0, !PT ;  /* 0x0000ffff5f278812 */ /* 0x000fe400078ec0ff */
[----:B------:R-:W-:-:S04]  /*4d20*/  LOP3.LUT R24, R24, 0xffff, RZ, 0xc0, !PT ;  /* 0x0000ffff18187812 */ /* 0x000fc800078ec0ff */
[----:B------:R-:W-:-:S04]  /*4d30*/  SHF.R.U32.HI R24, RZ, 0x9, R24 ;  /* 0x00000009ff187819 */ /* 0x000fc80000011618 */
[----:B------:R-:W-:-:S05]  /*4d40*/  LOP3.LUT R41, R24, 0xffff, RZ, 0xc0, !PT ;  /* 0x0000ffff18297812 */ /* 0x000fca00078ec0ff */
[----:B------:R-:W-:-:S04]  /*4d50*/  IMAD.IADD R41, R41, 0x1, R102 ;  /* 0x0000000129297824 */ /* 0x000fc800078e0266 */
[----:B------:R-:W-:Y:S02]  /*4d60*/  IMAD R24, R41, 0x7, RZ ;  /* 0x0000000729187824 */ /* 0x000fe400078e02ff */
[----:B------:R-:W-:-:S03]  /*4d70*/  IMAD.MOV.U32 R41, RZ, RZ, RZ ;  /* 0x000000ffff297224 */ /* 0x000fc600078e00ff */
[----:B------:R-:W-:Y:S02]  /*4d80*/  @!P1 IADD3 R24, P5, P6, R21, R26, R24 ;  /* 0x0000001a15189210 */ /* 0x000fe40007ebe018 */
[----:B------:R-:W-:Y:S02]  /*4d90*/  @!P0 LOP3.LUT R26, R99, 0xffff, RZ, 0xc0, !PT ;  /* 0x0000ffff631a8812 */ /* 0x000fe400078ec0ff */
[----:B------:R-:W-:Y:S02]  /*4da0*/  @!P1 IADD3.X R43, PT, PT, RZ, R27, RZ, P5, P6 ;  /* 0x0000001bff2b9210 */ /* 0x000fe40002fec4ff */
[----:B------:R-:W-:Y:S02]  /*4db0*/  @!P0 IADD3 R26, P5, PT, R26, R49, RZ ;  /* 0x000000311a1a8210 */ /* 0x000fe40007fbe0ff */
[----:B------:R-:W-:-:S03]  /*4dc0*/  LOP3.LUT P1, RZ, R109, 0x800, RZ, 0xc0, !PT ;  /* 0x000008006dff7812 */ /* 0x000fc6000782c0ff */
[----:B------:R-:W-:Y:S02]  /*4dd0*/  @!P0 IMAD.X R27, RZ, RZ, RZ, P5 ;  /* 0x000000ffff1b8224 */ /* 0x000fe400028e06ff */
[----:B------:R-:W-:-:S03]  /*4de0*/  @!P0 IMAD.WIDE.U32 R26, R39, 0x31, R26 ;  /* 0x00000031271a8825 */ /* 0x000fc600078e001a */
[----:B------:R-:W-:-:S04]  /*4df0*/  @!P0 IADD3 R39, P5, P6, R21, R26, R17 ;  /* 0x0000001a15278210 */ /* 0x000fc80007ebe011 */
[----:B------:R-:W-:Y:S02]  /*4e00*/  @!P0 IADD3.X R40, PT, PT, RZ, R27, RZ, P5, P6 ;  /* 0x0000001bff288210 */ /* 0x000fe40002fec4ff */
[----:B------:R-:W-:Y:S02]  /*4e10*/  ISETP.NE.AND P0, PT, R33, RZ, PT ;  /* 0x000000ff2100720c */ /* 0x000fe40003f05270 */
[----:B------:R-:W-:-:S11]  /*4e20*/  @!P1 LOP3.LUT R33, R94, 0xffff, RZ, 0xc0, !PT ;  /* 0x0000ffff5e219812 */ /* 0x000fd600078ec0ff */
[----:B------:R-:W-:-:S04]  /*4e30*/  @!P0 LOP3.LUT R26, R107, 0xffff, RZ, 0xc0, !PT ;  /* 0x0000ffff6b1a8812 */ /* 0x000fc800078ec0ff */
[----:B------:R-:W-:-:S05]  /*4e40*/  @!P0 IADD3 R26, P5, PT, R26, R49, RZ ;  /* 0x000000311a1a8210 */ /* 0x000fca0007fbe0ff */
[----:B------:R-:W-:Y:S02]  /*4e50*/  @!P0 IMAD.X R27, RZ, RZ, RZ, P5 ;  /* 0x000000ffff1b8224 */ /* 0x000fe400028e06ff */
[----:B------:R-:W-:-:S03]  /*4e60*/  @!P0 IMAD.WIDE.U32 R26, R108, 0x31, R26 ;  /* 0x000000316c1a8825 */ /* 0x000fc600078e001a */
[----:B------:R-:W-:Y:S02]  /*4e70*/  @!P0 IADD3 R42, P5, P6, R21, R26, R106 ;  /* 0x0000001a152a8210 */ /* 0x000fe40007ebe06a */
[----:B------:R-:W-:Y:S02]  /*4e80*/  @!P1 LOP3.LUT R26, R98, 0xffff, RZ, 0xc0, !PT ;  /* 0x0000ffff621a9812 */ /* 0x000fe400078ec0ff */
[----:B------:R-:W-:Y:S02]  /*4e90*/  @!P0 IADD3.X R65, PT, PT, RZ, R27, RZ, P5, P6 ;  /* 0x0000001bff418210 */ /* 0x000fe40002fec4ff */
[----:B------:R-:W-:-:S05]  /*4ea0*/  @!P1 IADD3 R26, P5, PT, R26, R49, RZ ;  /* 0x000000311a1a9210 */ /* 0x000fca0007fbe0ff */
[----:B------:R-:W-:Y:S02]  /*4eb0*/  @!P1 IMAD.X R27, RZ, RZ, RZ, P5 ;  /* 0x000000ffff1b9224 */ /* 0x000fe400028e06ff */
[----:B------:R-:W-:-:S03]  /*4ec0*/  @!P1 IMAD.WIDE.U32 R26, R33, 0x31, R26 ;  /* 0x00000031211a9825 */ /* 0x000fc600078e001a */
[----:B------:R-:W-:-:S04]  /*4ed0*/  @!P1 IADD3 R57, P5, P6, R21, R26, R14 ;  /* 0x0000001a15399210 */ /* 0x000fc80007ebe00e */
[----:B------:R-:W-:Y:S02]  /*4ee0*/  @!P1 IADD3.X R62, PT, PT, RZ, R27, RZ, P5, P6 ;  /* 0x0000001bff3e9210 */ /* 0x000fe40002fec4ff */
[----:B------:R-:W-:Y:S02]  /*4ef0*/  ISETP.NE.AND P1, PT, R30, RZ, PT ;  /* 0x000000ff1e00720c */ /* 0x000fe40003f25270 */
[----:B------:R-:W-:Y:S02]  /*4f00*/  @!P4 LOP3.LUT R26, R36, 0xffff, RZ, 0xc0, !PT ;  /* 0x0000ffff241ac812 */ /* 0x000fe400078ec0ff */
[----:B------:R-:W-:-:S09]  /*4f10*/  @!P4 LOP3.LUT R33, R93, 0xffff, RZ, 0xc0, !PT ;  /* 0x0000ffff5d21c812 */ /* 0x000fd200078ec0ff */
[----:B0-----:R-:W-:-:S04]  /*4f20*/  @!P1 LEA R30, P5, R31, UR4, 0x2 ;  /* 0x000000041f1e9c11 */ /* 0x001fc8000f8a10ff */
[----:B------:R-:W-:Y:S02]  /*4f30*/  @!P1 LEA.HI.X R31, R31, UR5, R28, 0x2, P5 ;  /* 0x000000051f1f9c11 */ /* 0x000fe4000a8f141c */
[----:B------:R-:W-:Y:S02]  /*4f40*/  @!P4 IADD3 R26, P5, PT, R49, R26, RZ ;  /* 0x0000001a311ac210 */ /* 0x000fe40007fbe0ff */
[----:B------:R-:W-:Y:S01]  /*4f50*/  P2R R46, PR, RZ, 0x2 ;  /* 0x00000002ff2e7803 */ /* 0x000fe20000000000 */
[----:B------:R0:W2:Y:S01]  /*4f60*/  @!P1 LDG.E.CONSTANT R41, desc[UR6][R30.64+-0x20] ;  /* 0xffffe0061e299981 */ /* 0x0000a2000c1e9900 */
[----:B------:R-:W-:Y:S01]  /*4f70*/  LOP3.LUT P1, RZ, R109, 0x1000, RZ, 0xc0, !PT ;  /* 0x000010006dff7812 */ /* 0x000fe2000782c0ff */
[----:B------:R-:W-:Y:S02]  /*4f80*/  @!P4 IMAD.X R27, RZ, RZ, RZ, P5 ;  /* 0x000000ffff1bc224 */ /* 0x000fe400028e06ff */
[----:B------:R-:W-:-:S03]  /*4f90*/  @!P4 IMAD.WIDE.U32 R26, R33, 0x31, R26 ;  /* 0x00000031211ac825 */ /* 0x000fc600078e001a */
[----:B------:R-:W-:-:S04]  /*4fa0*/  @!P4 IADD3 R66, P5, P6, R21, R26, R12 ;  /* 0x0000001a1542c210 */ /* 0x000fc80007ebe00c */
[----:B------:R-:W-:Y:S02]  /*4fb0*/  @!P4 IADD3.X R67, PT, PT, RZ, R27, RZ, P5, P6 ;  /* 0x0000001bff43c210 */ /* 0x000fe40002fec4ff */
[----:B------:R-:W-:-:S04]  /*4fc0*/  @!P2 LEA R28, P5, R32, UR4, 0x2 ;  /* 0x00000004201cac11 */ /* 0x000fc8000f8a10ff */
[----:B------:R-:W-:Y:S02]  /*4fd0*/  @!P2 LEA.HI.X R29, R32, UR5, R29, 0x2, P5 ;  /* 0x00000005201dac11 */ /* 0x000fe4000a8f141d */
[C---:B------:R-:W-:Y:S02]  /*4fe0*/  @!P1 LEA R32, P5, R39.reuse, UR4, 0x2 ;  /* 0x0000000427209c11 */ /* 0x040fe4000f8a10ff */
[----:B------:R-:W-:Y:S02]  /*4ff0*/  @!P3 LOP3.LUT R26, R50, 0xffff, RZ, 0xc0, !PT ;  /* 0x0000ffff321ab812 */ /* 0x000fe400078ec0ff */
[----:B------:R-:W-:Y:S01]  /*5000*/  @!P1 LEA.HI.X R33, R39, UR5, R40, 0x2, P5 ;  /* 0x0000000527219c11 */ /* 0x000fe2000a8f1428 */
[----:B------:R-:W-:Y:S01]  /*5010*/  IMAD.MOV.U32 R40, RZ, RZ, RZ ;  /* 0x000000ffff287224 */ /* 0x000fe200078e00ff */
[----:B------:R-:W-:Y:S01]  /*5020*/  @!P3 IADD3 R26, P5, PT, R49, R26, RZ ;  /* 0x0000001a311ab210 */ /* 0x000fe20007fbe0ff */
[----:B------:R-:W-:Y:S01]  /*5030*/  IMAD.MOV.U32 R39, RZ, RZ, RZ ;  /* 0x000000ffff277224 */ /* 0x000fe200078e00ff */
[----:B0-----:R-:W-:-:S02]  /*5040*/  @!P3 LOP3.LUT R31, R92, 0xffff, RZ, 0xc0, !PT ;  /* 0x0000ffff5c1fb812 */ /* 0x001fc400078ec0ff */
[----:B------:R-:W-:Y:S01]  /*5050*/  P2R R47, PR, RZ, 0x4 ;  /* 0x00000004ff2f7803 */ /* 0x000fe20000000000 */
[----:B------:R0:W3:Y:S01]  /*5060*/  @!P2 LDG.E.CONSTANT R40, desc[UR6][R28.64+-0x20] ;  /* 0xffffe0061c28a981 */ /* 0x0000e2000c1e9900 */
[----:B------:R-:W-:Y:S01]  /*5070*/  @!P3 IMAD.X R27, RZ, RZ, RZ, P5 ;  /* 0x000000ffff1bb224 */ /* 0x000fe200028e06ff */
[----:B------:R-:W-:Y:S02]  /*5080*/  LOP3.LUT P2, RZ, R109, 0x2000, RZ, 0xc0, !PT ;  /* 0x000020006dff7812 */ /* 0x000fe4000784c0ff */
[----:B------:R1:W4:Y:S01]  /*5090*/  @!P1 LDG.E.CONSTANT R39, desc[UR6][R32.64+-0x20] ;  /* 0xffffe00620279981 */ /* 0x000322000c1e9900 */
[----:B------:R-:W-:Y:S01]  /*50a0*/  @!P3 IMAD.WIDE.U32 R26, R31, 0x31, R26 ;  /* 0x000000311f1ab825 */ /* 0x000fe200078e001a */
[----:B------:R-:W-:Y:S02]  /*50b0*/  LOP3.LUT P1, RZ, R109, 0x100, RZ, 0xc0, !PT ;  /* 0x000001006dff7812 */ /* 0x000fe4000782c0ff */
[----:B------:R-:W-:-:S04]  /*50c0*/  @!P3 IADD3 R64, P5, P6, R21, R26, R10 ;  /* 0x0000001a1540b210 */ /* 0x000fc80007ebe00a */
[----:B------:R-:W-:-:S03]  /*50d0*/  @!P3 IADD3.X R69, PT, PT, RZ, R27, RZ, P5, P6 ;  /* 0x0000001bff45b210 */ /* 0x000fc60002fec4ff */
[----:B------:R-:W-:-:S04]  /*50e0*/  @!P2 LEA R30, P5, R38, UR4, 0x2 ;  /* 0x00000004261eac11 */ /* 0x000fc8000f8a10ff */
[----:B------:R-:W-:Y:S01]  /*50f0*/  @!P2 LEA.HI.X R31, R38, UR5, R55, 0x2, P5 ;  /* 0x00000005261fac11 */ /* 0x000fe2000a8f1437 */
[----:B------:R-:W-:Y:S01]  /*5100*/  IMAD.MOV.U32 R38, RZ, RZ, RZ ;  /* 0x000000ffff267224 */ /* 0x000fe200078e00ff */
[C---:B0-----:R-:W-:Y:S02]  /*5110*/  @!P0 LEA R28, P5, R42.reuse, UR4, 0x2 ;  /* 0x000000042a1c8c11 */ /* 0x041fe4000f8a10ff */
[----:B------:R-:W-:Y:S02]  /*5120*/  @!P1 LOP3.LUT R26, R35, 0xffff, RZ, 0xc0, !PT ;  /* 0x0000ffff231a9812 */ /* 0x000fe400078ec0ff */
[----:B------:R-:W-:Y:S02]  /*5130*/  @!P0 LEA.HI.X R29, R42, UR5, R65, 0x2, P5 ;  /* 0x000000052a1d8c11 */ /* 0x000fe4000a8f1441 */
[----:B------:R-:W-:Y:S01]  /*5140*/  @!P1 IADD3 R26, P5, PT, R49, R26, RZ ;  /* 0x0000001a311a9210 */ /* 0x000fe20007fbe0ff */
[----:B------:R-:W-:Y:S01]  /*5150*/  IMAD.MOV.U32 R42, RZ, RZ, RZ ;  /* 0x000000ffff2a7224 */ /* 0x000fe200078e00ff */
[----:B-1----:R-:W-:Y:S01]  /*5160*/  @!P1 LOP3.LUT R33, R91, 0xffff, RZ, 0xc0, !PT ;  /* 0x0000ffff5b219812 */ /* 0x002fe200078ec0ff */
[----:B------:R-:W5:Y:S01]  /*5170*/  @!P0 LDG.E.CONSTANT R38, desc[UR6][R28.64+-0x20] ;  /* 0xffffe0061c268981 */ /* 0x000f62000c1e9900 */
[----:B------:R-:W-:Y:S01]  /*5180*/  P2R R48, PR, RZ, 0x1 ;  /* 0x00000001ff307803 */ /* 0x000fe20000000000 */
[----:B------:R-:W-:Y:S01]  /*5190*/  @!P1 IMAD.X R27, RZ, RZ, RZ, P5 ;  /* 0x000000ffff1b9224 */ /* 0x000fe200028e06ff */
[C---:B------:R-:W-:Y:S01]  /*51a0*/  LOP3.LUT P0, RZ, R109.reuse, 0x800, RZ, 0xc0, !PT ;  /* 0x000008006dff7812 */ /* 0x040fe2000780c0ff */
[----:B------:R0:W2:Y:S01]  /*51b0*/  @!P2 LDG.E.CONSTANT R42, desc[UR6][R30.64+-0x20] ;  /* 0xffffe0061e2aa981 */ /* 0x0000a2000c1e9900 */
[----:B------:R-:W-:Y:S01]  /*51c0*/  LOP3.LUT P2, RZ, R109, 0x80, RZ, 0xc0, !PT ;  /* 0x000000806dff7812 */ /* 0x000fe2000784c0ff */
[----:B------:R-:W-:-:S04]  /*51d0*/  @!P1 IMAD.WIDE.U32 R26, R33, 0x31, R26 ;  /* 0x00000031211a9825 */ /* 0x000fc800078e001a */
[----:B------:R-:W-:Y:S01]  /*51e0*/  IMAD.MOV.U32 R55, RZ, RZ, RZ ;  /* 0x000000ffff377224 */ /* 0x000fe200078e00ff */
[----:B------:R-:W-:-:S04]  /*51f0*/  @!P1 IADD3 R68, P5, P6, R21, R26, R8 ;  /* 0x0000001a15449210 */ /* 0x000fc80007ebe008 */
[----:B------:R-:W-:Y:S02]  /*5200*/  @!P1 IADD3.X R71, PT, PT, RZ, R27, RZ, P5, P6 ;  /* 0x0000001bff479210 */ /* 0x000fe40002fec4ff */
[----:B------:R-:W-:Y:S02]  /*5210*/  @!P0 LEA R26, P5, R57, UR4, 0x2 ;  /* 0x00000004391a8c11 */ /* 0x000fe4000f8a10ff */
[----:B0-----:R-:W-:Y:S02]  /*5220*/  @!P2 LOP3.LUT R30, R51, 0xffff, RZ, 0xc0, !PT ;  /* 0x0000ffff331ea812 */ /* 0x001fe400078ec0ff */
[----:B------:R-:W-:Y:S02]  /*5230*/  @!P0 LEA.HI.X R27, R57, UR5, R62, 0x2, P5 ;  /* 0x00000005391b8c11 */ /* 0x000fe4000a8f143e */
[----:B------:R-:W-:Y:S01]  /*5240*/  @!P4 LEA R28, P5, R66, UR4, 0x2 ;  /* 0x00000004421ccc11 */ /* 0x000fe2000f8a10ff */
[----:B------:R-:W-:Y:S01]  /*5250*/  IMAD.MOV.U32 R57, RZ, RZ, RZ ;  /* 0x000000ffff397224 */ /* 0x000fe200078e00ff */
[----:B------:R-:W-:Y:S01]  /*5260*/  @!P2 LOP3.LUT R33, R90, 0xffff, RZ, 0xc0, !PT ;  /* 0x0000ffff5a21a812 */ /* 0x000fe200078ec0ff */
[----:B------:R-:W5:Y:S01]  /*5270*/  @!P0 LDG.E.CONSTANT R55, desc[UR6][R26.64+-0x20] ;  /* 0xffffe0061a378981 */ /* 0x000f62000c1e9900 */
[----:B------:R-:W-:-:S02]  /*5280*/  @!P4 LEA.HI.X R29, R66, UR5, R67, 0x2, P5 ;  /* 0x00000005421dcc11 */ /* 0x000fc4000a8f1443 */
[----:B------:R-:W-:-:S03]  /*5290*/  @!P2 IADD3 R30, P5, PT, R49, R30, RZ ;  /* 0x0000001e311ea210 */ /* 0x000fc60007fbe0ff */
[----:B------:R0:W5:Y:S02]  /*52a0*/  @!P4 LDG.E.CONSTANT R57, desc[UR6][R28.64+-0x20] ;  /* 0xffffe0061c39c981 */ /* 0x000164000c1e9900 */
[----:B------:R-:W-:Y:S01]  /*52b0*/  @!P2 IMAD.X R31, RZ, RZ, RZ, P5 ;  /* 0x000000ffff1fa224 */ /* 0x000fe200028e06ff */
[----:B------:R-:W-:Y:S01]  /*52c0*/  LOP3.LUT P4, RZ, R109, 0x40, RZ, 0xc0, !PT ;  /* 0x000000406dff7812 */ /* 0x000fe2000788c0ff */
[----:B------:R-:W-:-:S03]  /*52d0*/  @!P2 IMAD.WIDE.U32 R30, R33, 0x31, R30 ;  /* 0x00000031211ea825 */ /* 0x000fc600078e001e */
[----:B------:R-:W-:-:S04]  /*52e0*/  @!P2 IADD3 R32, P5, P6, R21, R30, R6 ;  /* 0x0000001e1520a210 */ /* 0x000fc80007ebe006 */
[----:B------:R-:W-:Y:S02]  /*52f0*/  @!P2 IADD3.X R65, PT, PT, RZ, R31, RZ, P5, P6 ;  /* 0x0000001fff41a210 */ /* 0x000fe40002fec4ff */
[----:B------:R-:W-:-:S03]  /*5300*/  @!P3 LEA R30, P5, R64, UR4, 0x2 ;  /* 0x00000004401ebc11 */ /* 0x000fc6000f8a10ff */
[----:B0-----:R-:W-:Y:S02]  /*5310*/  @!P4 LOP3.LUT R28, R25, 0xffff, RZ, 0xc0, !PT ;  /* 0x0000ffff191cc812 */ /* 0x001fe400078ec0ff */
[----:B------:R-:W-:Y:S02]  /*5320*/  @!P3 LEA.HI.X R31, R64, UR5, R69, 0x2, P5 ;  /* 0x00000005401fbc11 */ /* 0x000fe4000a8f1445 */
[----:B------:R-:W-:-:S04]  /*5330*/  @!P1 LEA R26, P5, R68, UR4, 0x2 ;  /* 0x00000004441a9c11 */ /* 0x000fc8000f8a10ff */
[----:B------:R-:W-:Y:S02]  /*5340*/  @!P1 LEA.HI.X R27, R68, UR5, R71, 0x2, P5 ;  /* 0x00000005441b9c11 */ /* 0x000fe4000a8f1447 */
[----:B------:R-:W-:Y:S02]  /*5350*/  @!P4 IADD3 R28, P5, PT, R49, R28, RZ ;  /* 0x0000001c311cc210 */ /* 0x000fe40007fbe0ff */
[----:B------:R-:W-:-:S03]  /*5360*/  @!P4 LOP3.LUT R33, R89, 0xffff, RZ, 0xc0, !PT ;  /* 0x0000ffff5921c812 */ /* 0x000fc600078ec0ff */
[----:B------:R-:W-:Y:S02]  /*5370*/  @!P4 IMAD.X R29, RZ, RZ, RZ, P5 ;  /* 0x000000ffff1dc224 */ /* 0x000fe400028e06ff */
[----:B------:R-:W-:Y:S02]  /*5380*/  IMAD.MOV.U32 R62, RZ, RZ, RZ ;  /* 0x000000ffff3e7224 */ /* 0x000fe400078e00ff */
[----:B------:R-:W-:-:S04]  /*5390*/  @!P4 IMAD.WIDE.U32 R28, R33, 0x31, R28 ;  /* 0x00000031211cc825 */ /* 0x000fc800078e001c */
[----:B------:R0:W5:Y:S01]  /*53a0*/  @!P3 LDG.E.CONSTANT R62, desc[UR6][R30.64+-0x20] ;  /* 0xffffe0061e3eb981 */ /* 0x000162000c1e9900 */
[----:B------:R-:W-:Y:S02]  /*53b0*/  @!P4 IADD3 R33, P5, P6, R21, R28, R4 ;  /* 0x0000001c1521c210 */ /* 0x000fe40007ebe004 */
[----:B------:R-:W-:Y:S01]  /*53c0*/  ISETP.NE.AND P3, PT, R63, RZ, PT ;  /* 0x000000ff3f00720c */ /* 0x000fe20003f65270 */
[----:B------:R-:W-:Y:S01]  /*53d0*/  IMAD.MOV.U32 R63, RZ, RZ, RZ ;  /* 0x000000ffff3f7224 */ /* 0x000fe200078e00ff */
[----:B------:R-:W-:Y:S02]  /*53e0*/  @!P4 IADD3.X R64, PT, PT, RZ, R29, RZ, P5, P6 ;  /* 0x0000001dff40c210 */ /* 0x000fe40002fec4ff */
[----:B------:R-:W-:-:S03]  /*53f0*/  LOP3.LUT P6, RZ, R109, 0x100000, RZ, 0xc0, !PT ;  /* 0x001000006dff7812 */ /* 0x000fc600078cc0ff */
[----:B------:R1:W5:Y:S01]  /*5400*/  @!P1 LDG.E.CONSTANT R63, desc[UR6][R26.64+-0x20] ;  /* 0xffffe0061a3f9981 */ /* 0x000362000c1e9900 */
[----:B------:R-:W-:-:S09]  /*5410*/  LOP3.LUT P1, RZ, R109, 0x80000, RZ, 0xc0, !PT ;  /* 0x000800006dff7812 */ /* 0x000fd2000782c0ff */
[----:B------:R-:W-:-:S04]  /*5420*/  @!P6 LEA R28, P5, R61, UR4, 0x2 ;  /* 0x000000043d1cec11 */ /* 0x000fc8000f8a10ff */
[----:B------:R-:W-:Y:S02]  /*5430*/  @!P6 LEA.HI.X R29, R61, UR5, R60, 0x2, P5 ;  /* 0x000000053d1dec11 */ /* 0x000fe4000a8f143c */
[----:B0-----:R-:W-:Y:S02]  /*5440*/  @!P2 LEA R30, P5, R32, UR4, 0x2 ;  /* 0x00000004201eac11 */ /* 0x001fe4000f8a10ff */
[----:B-1----:R-:W-:Y:S02]  /*5450*/  @!P1 LOP3.LUT R27, R88, 0xffff, RZ, 0xc0, !PT ;  /* 0x0000ffff581b9812 */ /* 0x002fe400078ec0ff */
[----:B------:R-:W-:Y:S02]  /*5460*/  CS2R R60, SRZ ;  /* 0x00000000003c7805 */ /* 0x000fe4000001ff00 */
[----:B------:R-:W-:Y:S02]  /*5470*/  LOP3.LUT P0, RZ, R109, 0x40000, RZ, 0xc0, !PT ;  /* 0x000400006dff7812 */ /* 0x000fe4000780c0ff */
[----:B------:R-:W-:Y:S01]  /*5480*/  @!P2 LEA.HI.X R31, R32, UR5, R65, 0x2, P5 ;  /* 0x00000005201fac11 */ /* 0x000fe2000a8f1441 */
[----:B------:R-:W-:Y:S01]  /*5490*/  @!P1 IMAD.WIDE.U32 R26, R27, 0x31, R112 ;  /* 0x000000311b1a9825 */ /* 0x000fe200078e0070 */
[----:B------:R0:W3:Y:S04]  /*54a0*/  @!P6 LDG.E.CONSTANT R61, desc[UR6][R28.64+-0x20] ;  /* 0xffffe0061c3de981 */ /* 0x0000e8000c1e9900 */
[----:B------:R1:W5:Y:S01]  /*54b0*/  @!P2 LDG.E.CONSTANT R60, desc[UR6][R30.64+-0x20] ;  /* 0xffffe0061e3ca981 */ /* 0x000362000c1e9900 */
[----:B------:R-:W-:-:S02]  /*54c0*/  LOP3.LUT P2, RZ, R109, 0x20, RZ, 0xc0, !PT ;  /* 0x000000206dff7812 */ /* 0x000fc4000784c0ff */
[----:B------:R-:W-:-:S04]  /*54d0*/  @!P1 IADD3 R66, P5, P6, R21, R26, R76 ;  /* 0x0000001a15429210 */ /* 0x000fc80007ebe04c */
[----:B------:R-:W-:Y:S02]  /*54e0*/  @!P1 IADD3.X R67, PT, PT, RZ, R27, RZ, P5, P6 ;  /* 0x0000001bff439210 */ /* 0x000fe40002fec4ff */
[----:B------:R-:W-:-:S04]  /*54f0*/  @!P0 LEA R26, P5, R59, UR4, 0x2 ;  /* 0x000000043b1a8c11 */ /* 0x000fc8000f8a10ff */
[----:B------:R-:W-:Y:S02]  /*5500*/  @!P0 LEA.HI.X R27, R59, UR5, R58, 0x2, P5 ;  /* 0x000000053b1b8c11 */ /* 0x000fe4000a8f143a */
[----:B------:R-:W-:Y:S01]  /*5510*/  @!P4 LEA R32, P5, R33, UR4, 0x2 ;  /* 0x000000042120cc11 */ /* 0x000fe2000f8a10ff */
[----:B------:R-:W-:Y:S01]  /*5520*/  IMAD.MOV.U32 R58, RZ, RZ, RZ ;  /* 0x000000ffff3a7224 */ /* 0x000fe200078e00ff */
[----:B0-----:R-:W-:Y:S02]  /*5530*/  @!P2 LOP3.LUT R28, R107, 0xffff, RZ, 0xc0, !PT ;  /* 0x0000ffff6b1ca812 */ /* 0x001fe400078ec0ff */
[----:B------:R-:W-:Y:S02]  /*5540*/  @!P4 LEA.HI.X R33, R33, UR5, R64, 0x2, P5 ;  /* 0x000000052121cc11 */ /* 0x000fe4000a8f1440 */
[----:B------:R-:W-:Y:S02]  /*5550*/  @!P2 IADD3 R28, P5, PT, R28, R49, RZ ;  /* 0x000000311c1ca210 */ /* 0x000fe40007fbe0ff */
[----:B-1----:R-:W-:Y:S01]  /*5560*/  @!P2 LOP3.LUT R31, R87, 0xffff, RZ, 0xc0, !PT ;  /* 0x0000ffff571fa812 */ /* 0x002fe200078ec0ff */
[----:B------:R-:W5:Y:S01]  /*5570*/  @!P4 LDG.E.CONSTANT R58, desc[UR6][R32.64+-0x20] ;  /* 0xffffe006203ac981 */ /* 0x000f62000c1e9900 */
[----:B------:R-:W-:Y:S01]  /*5580*/  ISETP.NE.AND P4, PT, R56, RZ, PT ;  /* 0x000000ff3800720c */ /* 0x000fe20003f85270 */
[----:B------:R-:W-:-:S02]  /*5590*/  IMAD.MOV.U32 R56, RZ, RZ, RZ ;  /* 0x000000ffff387224 */ /* 0x000fc400078e00ff */
[----:B------:R-:W-:Y:S02]  /*55a0*/  @!P2 IMAD.X R29, RZ, RZ, RZ, P5 ;  /* 0x000000ffff1da224 */ /* 0x000fe400028e06ff */
[----:B------:R-:W-:Y:S02]  /*55b0*/  @!P2 IMAD.WIDE.U32 R28, R31, 0x31, R28 ;  /* 0x000000311f1ca825 */ /* 0x000fe400078e001c */
[----:B------:R0:W4:Y:S01]  /*55c0*/  @!P0 LDG.E.CONSTANT R56, desc[UR6][R26.64+-0x20] ;  /* 0xffffe0061a388981 */ /* 0x000122000c1e9900 */
[----:B------:R-:W-:Y:S02]  /*55d0*/  LOP3.LUT P0, RZ, R109, 0x10, RZ, 0xc0, !PT ;  /* 0x000000106dff7812 */ /* 0x000fe4000780c0ff */
[----:B------:R-:W-:-:S04]  /*55e0*/  @!P2 IADD3 R64, P5, P6, R21, R28, R19 ;  /* 0x0000001c1540a210 */ /* 0x000fc80007ebe013 */
[----:B------:R-:W-:Y:S02]  /*55f0*/  @!P2 IADD3.X R65, PT, PT, RZ, R29, RZ, P5, P6 ;  /* 0x0000001dff41a210 */ /* 0x000fe40002fec4ff */
[----:B------:R-:W-:-:S04]  /*5600*/  @!P4 LEA R28, P5, R54, UR4, 0x2 ;  /* 0x00000004361ccc11 */ /* 0x000fc8000f8a10ff */
[----:B------:R-:W-:Y:S02]  /*5610*/  @!P4 LEA.HI.X R29, R54, UR5, R53, 0x2, P5 ;  /* 0x00000005361dcc11 */ /* 0x000fe4000a8f1435 */
[C---:B------:R-:W-:Y:S02]  /*5620*/  @!P1 LEA R30, P5, R66.reuse, UR4, 0x2 ;  /* 0x00000004421e9c11 */ /* 0x040fe4000f8a10ff */
[----:B0-----:R-:W-:Y:S02]  /*5630*/  @!P0 LOP3.LUT R26, R99, 0xffff, RZ, 0xc0, !PT ;  /* 0x0000ffff631a8812 */ /* 0x001fe400078ec0ff */
[----:B------:R-:W-:Y:S02]  /*5640*/  @!P1 LEA.HI.X R31, R66, UR5, R67, 0x2, P5 ;  /* 0x00000005421f9c11 */ /* 0x000fe4000a8f1443 */
[----:B------:R-:W-:Y:S02]  /*5650*/  @!P0 IADD3 R26, P5, PT, R26, R49, RZ ;  /* 0x000000311a1a8210 */ /* 0x000fe40007fbe0ff */
[----:B------:R-:W-:-:S02]  /*5660*/  CS2R R32, SRZ ;  /* 0x0000000000207805 */ /* 0x000fc4000001ff00 */
[----:B------:R-:W-:Y:S01]  /*5670*/  @!P0 LOP3.LUT R53, R86, 0xffff, RZ, 0xc0, !PT ;  /* 0x0000ffff56358812 */ /* 0x000fe200078ec0ff */
[----:B------:R-:W-:-:S03]  /*5680*/  @!P0 IMAD.X R27, RZ, RZ, RZ, P5 ;  /* 0x000000ffff1b8224 */ /* 0x000fc600028e06ff */
[----:B------:R0:W5:Y:S01]  /*5690*/  @!P1 LDG.E.CONSTANT R32, desc[UR6][R30.64+-0x20] ;  /* 0xffffe0061e209981 */ /* 0x000162000c1e9900 */
[----:B------:R-:W-:Y:S01]  /*56a0*/  @!P0 IMAD.WIDE.U32 R26, R53, 0x31, R26 ;  /* 0x00000031351a8825 */ /* 0x000fe200078e001a */
[----:B------:R-:W-:Y:S02]  /*56b0*/  LOP3.LUT P1, RZ, R109, 0x8, RZ, 0xc0, !PT ;  /* 0x000000086dff7812 */ /* 0x000fe4000782c0ff */
[----:B------:R1:W2:Y:S01]  /*56c0*/  @!P4 LDG.E.CONSTANT R33, desc[UR6][R28.64+-0x20] ;  /* 0xffffe0061c21c981 */ /* 0x0002a2000c1e9900 */
[----:B------:R-:W-:-:S04]  /*56d0*/  @!P0 IADD3 R54, P5, P6, R21, R26, R16 ;  /* 0x0000001a15368210 */ /* 0x000fc80007ebe010 */
[----:B------:R-:W-:Y:S02]  /*56e0*/  @!P0 IADD3.X R59, PT, PT, RZ, R27, RZ, P5, P6 ;  /* 0x0000001bff3b8210 */ /* 0x000fe40002fec4ff */
[----:B------:R-:W-:-:S04]  /*56f0*/  @!P3 LEA R26, P5, R37, UR4, 0x2 ;  /* 0x00000004251abc11 */ /* 0x000fc8000f8a10ff */
[----:B------:R-:W-:Y:S02]  /*5700*/  @!P3 LEA.HI.X R27, R37, UR5, R44, 0x2, P5 ;  /* 0x00000005251bbc11 */ /* 0x000fe4000a8f142c */
[----:B0-----:R-:W-:Y:S02]  /*5710*/  @!P2 LEA R30, P5, R64, UR4, 0x2 ;  /* 0x00000004401eac11 */ /* 0x001fe4000f8a10ff */
[----:B-1----:R-:W-:Y:S02]  /*5720*/  @!P1 LOP3.LUT R28, R98, 0xffff, RZ, 0xc0, !PT ;  /* 0x0000ffff621c9812 */ /* 0x002fe400078ec0ff */
[----:B------:R-:W-:Y:S02]  /*5730*/  @!P2 LEA.HI.X R31, R64, UR5, R65, 0x2, P5 ;  /* 0x00000005401fac11 */ /* 0x000fe4000a8f1441 */
[----:B------:R-:W-:Y:S02]  /*5740*/  @!P1 IADD3 R28, P5, PT, R28, R49, RZ ;  /* 0x000000311c1c9210 */ /* 0x000fe40007fbe0ff */
[----:B------:R-:W-:Y:S01]  /*5750*/  @!P1 LOP3.LUT R53, R85, 0xffff, RZ, 0xc0, !PT ;  /* 0x0000ffff55359812 */ /* 0x000fe200078ec0ff */
[----:B------:R-:W-:-:S02]  /*5760*/  IMAD.MOV.U32 R44, RZ, RZ, RZ ;  /* 0x000000ffff2c7224 */ /* 0x000fc400078e00ff */
[----:B------:R-:W-:Y:S01]  /*5770*/  @!P1 IMAD.X R29, RZ, RZ, RZ, P5 ;  /* 0x000000ffff1d9224 */ /* 0x000fe200028e06ff */
[----:B------:R-:W-:Y:S01]  /*5780*/  LOP3.LUT P4, RZ, R109, 0x4, RZ, 0xc0, !PT ;  /* 0x000000046dff7812 */ /* 0x000fe2000788c0ff */
[----:B------:R-:W-:Y:S02]  /*5790*/  @!P1 IMAD.WIDE.U32 R28, R53, 0x31, R28 ;  /* 0x00000031351c9825 */ /* 0x000fe400078e001c */
[----:B------:R0:W5:Y:S01]  /*57a0*/  @!P3 LDG.E.CONSTANT R44, desc[UR6][R26.64+-0x20] ;  /* 0xffffe0061a2cb981 */ /* 0x000162000c1e9900 */
[----:B------:R-:W-:Y:S02]  /*57b0*/  ISETP.NE.AND P3, PT, R52, RZ, PT ;  /* 0x000000ff3400720c */ /* 0x000fe40003f65270 */
[----:B------:R-:W-:Y:S01]  /*57c0*/  @!P1 IADD3 R52, P5, P6, R21, R28, R13 ;  /* 0x0000001c15349210 */ /* 0x000fe20007ebe00d */
[----:B------:R-:W-:-:S03]  /*57d0*/  IMAD.MOV.U32 R37, RZ, RZ, RZ ;  /* 0x000000ffff257224 */ /* 0x000fc600078e00ff */
[----:B------:R-:W-:Y:S02]  /*57e0*/  @!P1 IADD3.X R53, PT, PT, RZ, R29, RZ, P5, P6 ;  /* 0x0000001dff359210 */ /* 0x000fe40002fec4ff */
[----:B------:R-:W-:Y:S01]  /*57f0*/  @!P0 LEA R28, P5, R54, UR4, 0x2 ;  /* 0x00000004361c8c11 */ /* 0x000fe2000f8a10ff */
[----:B------:R1:W5:Y:S01]  /*5800*/  @!P2 LDG.E.CONSTANT R37, desc[UR6][R30.64+-0x20] ;  /* 0xffffe0061e25a981 */ /* 0x000362000c1e9900 */
[----:B0-----:R-:W-:Y:S02]  /*5810*/  @!P4 LOP3.LUT R26, R36, 0xffff, RZ, 0xc0, !PT ;  /* 0x0000ffff241ac812 */ /* 0x001fe400078ec0ff */
[----:B------:R-:W-:Y:S02]  /*5820*/  @!P0 LEA.HI.X R29, R54, UR5, R59, 0x2, P5 ;  /* 0x00000005361d8c11 */ /* 0x000fe4000a8f143b */
[----:B------:R-:W-:Y:S02]  /*5830*/  @!P4 IADD3 R26, P5, PT, R49, R26, RZ ;  /* 0x0000001a311ac210 */ /* 0x000fe40007fbe0ff */
[----:B------:R-:W-:-:S02]  /*5840*/  LOP3.LUT P2, RZ, R109, 0x8000, RZ, 0xc0, !PT ;  /* 0x000080006dff7812 */ /* 0x000fc4000784c0ff */
[----:B-1----:R-:W-:Y:S01]  /*5850*/  @!P4 LOP3.LUT R31, R84, 0xffff, RZ, 0xc0, !PT ;  /* 0x0000ffff541fc812 */ /* 0x002fe200078ec0ff */
[----:B------:R-:W-:Y:S01]  /*5860*/  @!P4 IMAD.X R27, RZ, RZ, RZ, P5 ;  /* 0x000000ffff1bc224 */ /* 0x000fe200028e06ff */
[----:B------:R-:W-:Y:S02]  /*5870*/  P2R R54, PR, RZ, 0x4 ;  /* 0x00000004ff367803 */ /* 0x000fe40000000000 */
[----:B------:R-:W-:Y:S01]  /*5880*/  LOP3.LUT P2, RZ, R109, 0x2, RZ, 0xc0, !PT ;  /* 0x000000026dff7812 */ /* 0x000fe2000784c0ff */
[----:B------:R-:W-:-:S04]  /*5890*/  @!P4 IMAD.WIDE.U32 R26, R31, 0x31, R26 ;  /* 0x000000311f1ac825 */ /* 0x000fc800078e001a */
[----:B------:R-:W-:Y:S01]  /*58a0*/  IMAD.MOV.U32 R30, RZ, RZ, RZ ;  /* 0x000000ffff1e7224 */ /* 0x000fe200078e00ff */
[----:B------:R-:W-:-:S04]  /*58b0*/  @!P4 IADD3 R36, P5, P6, R21, R26, R11 ;  /* 0x0000001a1524c210 */ /* 0x000fc80007ebe00b */
[----:B------:R-:W-:Y:S01]  /*58c0*/  @!P4 IADD3.X R59, PT, PT, RZ, R27, RZ, P5, P6 ;  /* 0x0000001bff3bc210 */ /* 0x000fe20002fec4ff */
[----:B------:R0:W5:Y:S01]  /*58d0*/  @!P0 LDG.E.CONSTANT R30, desc[UR6][R28.64+-0x20] ;  /* 0xffffe0061c1e8981 */ /* 0x000162000c1e9900 */
[----:B------:R-:W-:-:S04]  /*58e0*/  @!P1 LEA R26, P5, R52, UR4, 0x2 ;  /* 0x00000004341a9c11 */ /* 0x000fc8000f8a10ff */
[----:B------:R-:W-:Y:S02]  /*58f0*/  @!P1 LEA.HI.X R27, R52, UR5, R53, 0x2, P5 ;  /* 0x00000005341b9c11 */ /* 0x000fe4000a8f1435 */
[----:B0-----:R-:W-:-:S04]  /*5900*/  @!P2 LOP3.LUT R28, R50, 0xffff, RZ, 0xc0, !PT ;  /* 0x0000ffff321ca812 */ /* 0x001fc800078ec0ff */
[----:B------:R-:W-:Y:S02]  /*5910*/  @!P2 IADD3 R28, P5, PT, R49, R28, RZ ;  /* 0x0000001c311ca210 */ /* 0x000fe40007fbe0ff */
[----:B------:R-:W-:-:S03]  /*5920*/  @!P2 LOP3.LUT R53, R83, 0xffff, RZ, 0xc0, !PT ;  /* 0x0000ffff5335a812 */ /* 0x000fc600078ec0ff */
[----:B------:R-:W-:Y:S01]  /*5930*/  @!P2 IMAD.X R29, RZ, RZ, RZ, P5 ;  /* 0x000000ffff1da224 */ /* 0x000fe200028e06ff */
        /* <DEDUP_REMOVED lines=11> */
[----:B------:R-:W-:Y:S02]  /*59f0*/  @!P0 IMAD.X R27, RZ, RZ, RZ, P5 ;  /* 0x000000ffff1b8224 */ /* 0x000fe400028e06ff */
[----:B------:R-:W-:-:S04]  /*5a00*/  @!P0 IMAD.WIDE.U32 R26, R35, 0x31, R26 ;  /* 0x00000031231a8825 */ /* 0x000fc800078e001a */
[----:B------:R-:W-:Y:S01]  /*5a10*/  IMAD.MOV.U32 R36, RZ, RZ, RZ ;  /* 0x000000ffff247224 */ /* 0x000fe200078e00ff */
[----:B------:R-:W-:-:S04]  /*5a20*/  @!P0 IADD3 R59, P5, P6, R21, R26, R7 ;  /* 0x0000001a153b8210 */ /* 0x000fc80007ebe007 */
[----:B------:R-:W-:Y:S01]  /*5a30*/  @!P0 IADD3.X R64, PT, PT, RZ, R27, RZ, P5, P6 ;  /* 0x0000001bff408210 */ /* 0x000fe20002fec4ff */
[----:B------:R0:W5:Y:S01]  /*5a40*/  @!P4 LDG.E.CONSTANT R36, desc[UR6][R28.64+-0x20] ;  /* 0xffffe0061c24c981 */ /* 0x000162000c1e9900 */
[----:B------:R-:W-:-:S04]  /*5a50*/  @!P2 LEA R26, P5, R50, UR4, 0x2 ;  /* 0x00000004321aac11 */ /* 0x000fc8000f8a10ff */
[----:B------:R-:W-:Y:S02]  /*5a60*/  @!P2 LEA.HI.X R27, R50, UR5, R53, 0x2, P5 ;  /* 0x00000005321bac11 */ /* 0x000fe4000a8f1435 */
[----:B0-----:R-:W-:Y:S02]  /*5a70*/  @!P3 LOP3.LUT R28, R51, 0xffff, RZ, 0xc0, !PT ;  /* 0x0000ffff331cb812 */ /* 0x001fe400078ec0ff */
[----:B------:R-:W-:Y:S02]  /*5a80*/  ISETP.NE.AND P4, PT, R34, RZ, PT ;  /* 0x000000ff2200720c */ /* 0x000fe40003f85270 */
[----:B------:R-:W-:Y:S02]  /*5a90*/  @!P3 IADD3 R28, P5, PT, R49, R28, RZ ;  /* 0x0000001c311cb210 */ /* 0x000fe40007fbe0ff */
[----:B------:R-:W-:-:S03]  /*5aa0*/  @!P3 LOP3.LUT R35, R81, 0xffff, RZ, 0xc0, !PT ;  /* 0x0000ffff5123b812 */ /* 0x000fc600078ec0ff */
[----:B------:R-:W-:Y:S02]  /*5ab0*/  @!P3 IMAD.X R29, RZ, RZ, RZ, P5 ;  /* 0x000000ffff1db224 */ /* 0x000fe400028e06ff */
[----:B------:R-:W-:-:S03]  /*5ac0*/  @!P3 IMAD.WIDE.U32 R28, R35, 0x31, R28 ;  /* 0x00000031231cb825 */ /* 0x000fc600078e001c */
[----:B------:R-:W-:Y:S02]  /*5ad0*/  @!P3 IADD3 R50, P5, P6, R21, R28, R5 ;  /* 0x0000001c1532b210 */ /* 0x000fe40007ebe005 */
[----:B------:R-:W-:Y:S01]  /*5ae0*/  @!P4 LOP3.LUT R28, R25, 0xffff, RZ, 0xc0, !PT ;  /* 0x0000ffff191cc812 */ /* 0x000fe200078ec0ff */
[----:B------:R-:W-:Y:S01]  /*5af0*/  IMAD.MOV.U32 R52, RZ, RZ, RZ ;  /* 0x000000ffff347224 */ /* 0x000fe200078e00ff */
[----:B------:R-:W-:Y:S02]  /*5b00*/  @!P3 IADD3.X R53, PT, PT, RZ, R29, RZ, P5, P6 ;  /* 0x0000001dff35b210 */ /* 0x000fe40002fec4ff */
[----:B------:R-:W-:Y:S02]  /*5b10*/  @!P4 IADD3 R28, P5, PT, R49, R28, RZ ;  /* 0x0000001c311cc210 */ /* 0x000fe40007fbe0ff */
[----:B------:R-:W-:Y:S01]  /*5b20*/  @!P4 LOP3.LUT R25, R80, 0xffff, RZ, 0xc0, !PT ;  /* 0x0000ffff5019c812 */ /* 0x000fe200078ec0ff */
[----:B------:R0:W5:Y:S01]  /*5b30*/  @!P2 LDG.E.CONSTANT R52, desc[UR6][R26.64+-0x20] ;  /* 0xffffe0061a34a981 */ /* 0x000162000c1e9900 */
[----:B------:R-:W-:Y:S01]  /*5b40*/  ISETP.NE.AND P2, PT, R54, RZ, PT ;  /* 0x000000ff3600720c */ /* 0x000fe20003f45270 */
[----:B------:R-:W-:Y:S01]  /*5b50*/  @!P4 IMAD.X R29, RZ, RZ, RZ, P5 ;  /* 0x000000ffff1dc224 */ /* 0x000fe200028e06ff */
[----:B------:R-:W-:Y:S01]  /*5b60*/  LOP3.LUT P1, RZ, R109, 0x4000, RZ, 0xc0, !PT ;  /* 0x000040006dff7812 */ /* 0x000fe2000782c0ff */
[----:B------:R-:W-:-:S03]  /*5b70*/  @!P4 IMAD.WIDE.U32 R28, R25, 0x31, R28 ;  /* 0x00000031191cc825 */ /* 0x000fc600078e001c */
[----:B------:R-:W-:-:S04]  /*5b80*/  @!P4 IADD3 R51, P5, P6, R21, R28, R3 ;  /* 0x0000001c1533c210 */ /* 0x000fc80007ebe003 */
[----:B------:R-:W-:-:S03]  /*5b90*/  @!P4 IADD3.X R54, PT, PT, RZ, R29, RZ, P5, P6 ;  /* 0x0000001dff36c210 */ /* 0x000fc60002fec4ff */
[----:B0-----:R-:W-:-:S04]  /*5ba0*/  @!P2 LEA R26, P5, R22, UR4, 0x2 ;  /* 0x00000004161aac11 */ /* 0x001fc8000f8a10ff */
[----:B------:R-:W-:Y:S02]  /*5bb0*/  @!P2 LEA.HI.X R27, R22, UR5, R45, 0x2, P5 ;  /* 0x00000005161bac11 */ /* 0x000fe4000a8f142d */
[----:B------:R-:W-:-:S04]  /*5bc0*/  @!P1 LEA R28, P5, R24, UR4, 0x2 ;  /* 0x00000004181c9c11 */ /* 0x000fc8000f8a10ff */
[----:B------:R-:W-:Y:S02]  /*5bd0*/  @!P1 LEA.HI.X R29, R24, UR5, R43, 0x2, P5 ;  /* 0x00000005181d9c11 */ /* 0x000fe4000a8f142b */
[----:B------:R-:W-:Y:S01]  /*5be0*/  @!P0 LEA R34, P5, R59, UR4, 0x2 ;  /* 0x000000043b228c11 */ /* 0x000fe2000f8a10ff */
[----:B------:R-:W-:-:S03]  /*5bf0*/  IMAD.MOV.U32 R43, RZ, RZ, RZ ;  /* 0x000000ffff2b7224 */ /* 0x000fc600078e00ff */
[----:B------:R-:W-:Y:S02]  /*5c00*/  @!P0 LEA.HI.X R35, R59, UR5, R64, 0x2, P5 ;  /* 0x000000053b238c11 */ /* 0x000fe4000a8f1440 */
[C---:B------:R-:W-:Y:S01]  /*5c10*/  @!P3 LEA R24, P5, R50.reuse, UR4, 0x2 ;  /* 0x000000043218bc11 */ /* 0x040fe2000f8a10ff */
[----:B------:R-:W-:Y:S01]  /*5c20*/  IMAD.MOV.U32 R45, RZ, RZ, RZ ;  /* 0x000000ffff2d7224 */ /* 0x000fe200078e00ff */
[----:B------:R-:W5:Y:S02]  /*5c30*/  @!P2 LDG.E.CONSTANT R43, desc[UR6][R26.64+-0x20] ;  /* 0xffffe0061a2ba981 */ /* 0x000f64000c1e9900 */
[----:B------:R-:W-:Y:S02]  /*5c40*/  @!P3 LEA.HI.X R25, R50, UR5, R53, 0x2, P5 ;  /* 0x000000053219bc11 */ /* 0x000fe4000a8f1435 */
[----:B------:R-:W-:Y:S01]  /*5c50*/  IADD3 R22, P5, PT, R21, R101, RZ ;  /* 0x0000006515167210 */ /* 0x000fe20007fbe0ff */
[----:B------:R0:W5:Y:S01]  /*5c60*/  @!P0 LDG.E.CONSTANT R45, desc[UR6][R34.64+-0x20] ;  /* 0xffffe006222d8981 */ /* 0x000162000c1e9900 */
[----:B------:R-:W-:-:S02]  /*5c70*/  ISETP.NE.AND P2, PT, R47, RZ, PT ;  /* 0x000000ff2f00720c */ /* 0x000fc40003f45270 */
[----:B------:R-:W-:Y:S01]  /*5c80*/  ISETP.NE.AND P0, PT, R48, RZ, PT ;  /* 0x000000ff3000720c */ /* 0x000fe20003f05270 */
[----:B------:R-:W-:Y:S01]  /*5c90*/  IMAD.X R47, RZ, RZ, R100, P5 ;  /* 0x000000ffff2f7224 */ /* 0x000fe200028e0664 */
[----:B------:R-:W-:-:S04]  /*5ca0*/  LEA R48, P5, R22, UR4, 0x2 ;  /* 0x0000000416307c11 */ /* 0x000fc8000f8a10ff */
[----:B------:R-:W-:Y:S02]  /*5cb0*/  LEA.HI.X R49, R22, UR5, R47, 0x2, P5 ;  /* 0x0000000516317c11 */ /* 0x000fe4000a8f142f */
[----:B------:R-:W-:-:S04]  /*5cc0*/  @!P4 LEA R50, P5, R51, UR4, 0x2 ;  /* 0x000000043332cc11 */ /* 0x000fc8000f8a10ff */
[----:B------:R-:W-:Y:S01]  /*5cd0*/  @!P4 LEA.HI.X R51, R51, UR5, R54, 0x2, P5 ;  /* 0x000000053333cc11 */ /* 0x000fe2000a8f1436 */
[----:B------:R-:W1:Y:S01]  /*5ce0*/  S2UR UR5, SR_CgaCtaId ;  /* 0x00000000000579c3 */ /* 0x000e620000008800 */
[----:B0-----:R-:W-:Y:S01]  /*5cf0*/  CS2R R34, SRZ ;  /* 0x0000000000227805 */ /* 0x001fe2000001ff00 */
[----:B------:R-:W-:-:S05]  /*5d00*/  UMOV UR4, 0x400 ;  /* 0x0000040000047882 */ /* 0x000fca0000000000 */
[----:B------:R0:W5:Y:S01]  /*5d10*/  @!P1 LDG.E.CONSTANT R35, desc[UR6][R28.64+-0x20] ;  /* 0xffffe0061c239981 */ /* 0x000162000c1e9900 */
[----:B------:R-:W-:Y:S01]  /*5d20*/  ISETP.NE.AND P1, PT, R46, RZ, PT ;  /* 0x000000ff2e00720c */ /* 0x000fe20003f25270 */
[----:B------:R-:W-:Y:S01]  /*5d30*/  IMAD R23, R104, 0xd8, R23 ;  /* 0x000000d868177824 */ /* 0x000fe200078e0217 */
[----:B------:R-:W3:Y:S01]  /*5d40*/  @!P0 LDC.64 R26, c[0x0][0x380] ;  /* 0x0000e000ff1a8b82 */ /* 0x000ee20000000a00 */
[----:B-1----:R-:W-:-:S06]  /*5d50*/  ULEA UR4, UR5, UR4, 0x18 ;  /* 0x0000000405047291 */ /* 0x002fcc000f8ec0ff */
[----:B0-----:R-:W-:-:S04]  /*5d60*/  LEA R29, R23, UR4, 0x2 ;  /* 0x00000004171d7c11 */ /* 0x001fc8000f8e10ff */
[----:B------:R-:W0:Y:S01]  /*5d70*/  @!P1 LDC.64 R22, c[0x0][0x380] ;  /* 0x0000e000ff169b82 */ /* 0x000e220000000a00 */
[----:B------:R-:W-:Y:S01]  /*5d80*/  IMAD.MOV.U32 R47, RZ, RZ, RZ ;  /* 0x000000ffff2f7224 */ /* 0x000fe200078e00ff */
[----:B------:R-:W-:Y:S01]  /*5d90*/  LOP3.LUT P6, RZ, R109, 0x4000000, RZ, 0xc0, !PT ;  /* 0x040000006dff7812 */ /* 0x000fe200078cc0ff */
[----:B------:R-:W-:-:S04]  /*5da0*/  @!P0 IMAD.IADD R53, R77, 0x1, R21 ;  /* 0x000000014d358824 */ /* 0x000fc800078e0215 */
[----:B------:R1:W5:Y:S01]  /*5db0*/  @!P3 LDG.E.CONSTANT R47, desc[UR6][R24.64+-0x20] ;  /* 0xffffe006182fb981 */ /* 0x000362000c1e9900 */
[----:B---3--:R-:W-:-:S04]  /*5dc0*/  @!P0 IMAD.WIDE.U32 R26, R53, 0x4, R26 ;  /* 0x00000004351a8825 */ /* 0x008fc800078e001a */
[----:B------:R-:W-:-:S03]  /*5dd0*/  IMAD.MOV.U32 R46, RZ, RZ, RZ ;  /* 0x000000ffff2e7224 */ /* 0x000fc600078e00ff */
[----:B------:R-:W3:Y:S01]  /*5de0*/  @!P6 LDG.E.CONSTANT R34, desc[UR6][R48.64+-0x20] ;  /* 0xffffe0063022e981 */ /* 0x000ee2000c1e9900 */
[----:B-1----:R-:W-:Y:S02]  /*5df0*/  @!P1 IMAD.IADD R25, R2, 0x1, R21 ;  /* 0x0000000102199824 */ /* 0x002fe400078e0215 */
[----:B------:R-:W-:Y:S01]  /*5e00*/  IMAD.MOV.U32 R53, RZ, RZ, RZ ;  /* 0x000000ffff357224 */ /* 0x000fe200078e00ff */
[----:B------:R-:W3:Y:S01]  /*5e10*/  @!P6 LDG.E.CONSTANT R46, desc[UR6][R48.64+0xa4] ;  /* 0x0000a406302ee981 */ /* 0x000ee2000c1e9900 */
[----:B0-----:R-:W-:Y:S01]  /*5e20*/  @!P1 IMAD.WIDE.U32 R22, R25, 0x4, R22 ;  /* 0x0000000419169825 */ /* 0x001fe200078e0016 */
[----:B------:R-:W-:-:S03]  /*5e30*/  CS2R R24, SRZ ;  /* 0x0000000000187805 */ /* 0x000fc6000001ff00 */
[----:B------:R-:W3:Y:S04]  /*5e40*/  @!P0 LDG.E.CONSTANT R53, desc[UR6][R26.64] ;  /* 0x000000061a358981 */ /* 0x000ee8000c1e9900 */
[----:B------:R-:W3:Y:S04]  /*5e50*/  @!P1 LDG.E.CONSTANT R25, desc[UR6][R22.64] ;  /* 0x0000000616199981 */ /* 0x000ee8000c1e9900 */
[----:B------:R-:W3:Y:S04]  /*5e60*/  @!P4 LDG.E.CONSTANT R24, desc[UR6][R50.64+-0x20] ;  /* 0xffffe0063218c981 */ /* 0x000ee8000c1e9900 */
[----:B------:R0:W-:Y:S04]  /*5e70*/  STS [R29+0x24], R61 ;  /* 0x0000243d1d007388 */ /* 0x0001e80000000800 */
[----:B----4-:R0:W-:Y:S04]  /*5e80*/  STS [R29+0x10], R56 ;  /* 0x000010381d007388 */ /* 0x0101e80000000800 */
[----:B--2---:R0:W-:Y:S04]  /*5e90*/  STS [R29+0x14], R33 ;  /* 0x000014211d007388 */ /* 0x0041e80000000800 */
[----:B------:R0:W-:Y:S04]  /*5ea0*/  STS [R29+0x28], R42 ;  /* 0x0000282a1d007388 */ /* 0x0001e80000000800 */
[----:B------:R0:W-:Y:S04]  /*5eb0*/  STS [R29+0x8], R41 ;  /* 0x000008291d007388 */ /* 0x0001e80000000800 */
[----:B------:R0:W-:Y:S04]  /*5ec0*/  STS [R29+0xc], R40 ;  /* 0x00000c281d007388 */ /* 0x0001e80000000800 */
[----:B------:R0:W-:Y:S04]  /*5ed0*/  STS [R29+0x2c], R39 ;  /* 0x00002c271d007388 */ /* 0x0001e80000000800 */
[----:B-----5:R0:W-:Y:S04]  /*5ee0*/  STS [R29+0x4], R38 ;  /* 0x000004261d007388 */ /* 0x0201e80000000800 */
[----:B------:R0:W-:Y:S04]  /*5ef0*/  STS [R29+0x18], R44 ;  /* 0x0000182c1d007388 */ /* 0x0001e80000000800 */
        /* <DEDUP_REMOVED lines=8> */
[----:B------:R0:W-:Y:S01]  /*5f80*/  STS [R29+0x50], R30 ;  /* 0x0000501e1d007388 */ /* 0x0001e20000000800 */
[----:B------:R-:W-:Y:S01]  /*5f90*/  LOP3.LUT P5, RZ, R109, 0x20000000, RZ, 0xc0, !PT ;  /* 0x200000006dff7812 */ /* 0x000fe200078ac0ff */
[----:B------:R-:W-:Y:S01]  /*5fa0*/  UPLOP3.LUT UP1, UPT, UPT, UPT, UP0, 0x80, 0x8 ;  /* 0x000000000008789c */ /* 0x000fe20003f2f000 */
[----:B------:R-:W-:Y:S01]  /*5fb0*/  BSSY.RECONVERGENT B0, `(.L_x_24) ;  /* 0x0000017000007945 */ /* 0x000fe20003800200 */
[----:B------:R0:W-:Y:S04]  /*5fc0*/  STS [R29+0x54], R31 ;  /* 0x0000541f1d007388 */ /* 0x0001e80000000800 */
[----:B------:R0:W-:Y:S04]  /*5fd0*/  STS [R29+0x58], R36 ;  /* 0x000058241d007388 */ /* 0x0001e80000000800 */
[----:B------:R0:W-:Y:S04]  /*5fe0*/  STS [R29+0x5c], R52 ;  /* 0x00005c341d007388 */ /* 0x0001e80000000800 */
[----:B------:R0:W-:Y:S04]  /*5ff0*/  STS [R29+0x1c], R43 ;  /* 0x00001c2b1d007388 */ /* 0x0001e80000000800 */
[----:B------:R0:W-:Y:S04]  /*6000*/  STS [R29+0x60], R45 ;  /* 0x0000602d1d007388 */ /* 0x0001e80000000800 */
[----:B------:R0:W-:Y:S04]  /*6010*/  STS [R29+0x20], R35 ;  /* 0x000020231d007388 */ /* 0x0001e80000000800 */
[----:B------:R0:W-:Y:S04]  /*6020*/  STS [R29+0x64], R47 ;  /* 0x0000642f1d007388 */ /* 0x0001e80000000800 */
[----:B---3--:R0:W-:Y:S04]  /*6030*/  STS [R29], R34 ;  /* 0x000000221d007388 */ /* 0x0081e80000000800 */
[----:B------:R0:W-:Y:S04]  /*6040*/  STS [R29+0x6c], R46 ;  /* 0x00006c2e1d007388 */ /* 0x0001e80000000800 */
[----:B------:R0:W-:Y:S04]  /*6050*/  STS [R29+0x70], R53 ;  /* 0x000070351d007388 */ /* 0x0001e80000000800 */
[----:B------:R0:W-:Y:S04]  /*6060*/  STS [R29+0x74], R25 ;  /* 0x000074191d007388 */ /* 0x0001e80000000800 */
[----:B------:R0:W-:Y:S01]  /*6070*/  STS [R29+0x68], R24 ;  /* 0x000068181d007388 */ /* 0x0001e20000000800 */
[----:B------:R-:W-:Y:S05]  /*6080*/  @P5 BRA `(.L_x_25) ;  /* 0x0000000000245947 */ /* 0x000fea0003800000 */
[----:B------:R-:W-:Y:S01]  /*6090*/  BSSY.RECONVERGENT B1, `(.L_x_26) ;  /* 0x0000007000017945 */ /* 0x000fe20003800200 */
[----:B------:R-:W-:-:S03]  /*60a0*/  IMAD.MOV.U32 R22, RZ, RZ, RZ ;  /* 0x000000ffff167224 */ /* 0x000fc600078e00ff */
[----:B------:R-:W-:Y:S05]  /*60b0*/  @P2 BRA `(.L_x_27) ;  /* 0x0000000000102947 */ /* 0x000fea0003800000 */
[----:B------:R-:W1:Y:S01]  /*60c0*/  LDC.64 R22, c[0x0][0x380] ;  /* 0x0000e000ff167b82 */ /* 0x000e620000000a00 */
[----:B------:R-:W-:-:S04]  /*60d0*/  IMAD.IADD R21, R0, 0x1, R21 ;  /* 0x0000000100157824 */ /* 0x000fc800078e0215 */
[----:B-1----:R-:W-:-:S06]  /*60e0*/  IMAD.WIDE.U32 R22, R21, 0x4, R22 ;  /* 0x0000000415167825 */ /* 0x002fcc00078e0016 */
[----:B------:R1:W5:Y:S02]  /*60f0*/  LDG.E.CONSTANT R22, desc[UR6][R22.64] ;  /* 0x0000000616167981 */ /* 0x000364000c1e9900 */
.L_x_27:
[----:B------:R-:W-:Y:S05]  /*6100*/  BSYNC.RECONVERGENT B1 ;  /* 0x0000000000017941 */ /* 0x000fea0003800200 */
.L_x_26:
[----:B-----5:R2:W-:Y:S02]  /*6110*/  STS [R29+0x78], R22 ;  /* 0x000078161d007388 */ /* 0x0205e40000000800 */
.L_x_25:
[----:B------:R-:W-:Y:S05]  /*6120*/  BSYNC.RECONVERGENT B0 ;  /* 0x0000000000007941 */ /* 0x000fea0003800200 */
.L_x_24:
[----:B------:R-:W3:Y:S01]  /*6130*/  LDC.64 R48, c[0x0][0x388] ;  /* 0x0000e200ff307b82 */ /* 0x000ee20000000a00 */
[----:B------:R-:W-:Y:S02]  /*6140*/  IMAD R21, R79, 0x4, R104 ;  /* 0x000000044f157824 */ /* 0x000fe400078e0268 */
[----:B--2---:R-:W-:-:S04]  /*6150*/  IMAD R22, R103, 0x2a, RZ ;  /* 0x0000002a67167824 */ /* 0x004fc800078e02ff */
[----:B------:R-:W-:-:S04]  /*6160*/  IMAD R21, R21, 0x240, R22 ;  /* 0x0000024015157824 */ /* 0x000fc800078e0216 */
[----:B------:R-:W-:-:S04]  /*6170*/  IMAD R21, R20, 0x120, R21 ;  /* 0x0000012014157824 */ /* 0x000fc800078e0215 */
[----:B---3--:R-:W-:-:S05]  /*6180*/  IMAD.WIDE.U32 R48, R21, 0x4, R48 ;  /* 0x0000000415307825 */ /* 0x008fca00078e0030 */
[----:B------:R-:W2:Y:S04]  /*6190*/  LDG.E.CONSTANT R26, desc[UR6][R48.64] ;  /* 0x00000006301a7981 */ /* 0x000ea8000c1e9900 */
[----:B------:R-:W2:Y:S04]  /*61a0*/  LDG.E.CONSTANT R27, desc[UR6][R48.64+0x4] ;  /* 0x00000406301b7981 */ /* 0x000ea8000c1e9900 */
[----:B------:R-:W3:Y:S04]  /*61b0*/  LDG.E.CONSTANT R28, desc[UR6][R48.64+0x8] ;  /* 0x00000806301c7981 */ /* 0x000ee8000c1e9900 */
[----:B0-----:R-:W3:Y:S04]  /*61c0*/  LDG.E.CONSTANT R29, desc[UR6][R48.64+0xc] ;  /* 0x00000c06301d7981 */ /* 0x001ee8000c1e9900 */
[----:B------:R-:W4:Y:S04]  /*61d0*/  LDG.E.CONSTANT R30, desc[UR6][R48.64+0x10] ;  /* 0x00001006301e7981 */ /* 0x000f28000c1e9900 */
[----:B------:R-:W4:Y:S04]  /*61e0*/  LDG.E.CONSTANT R31, desc[UR6][R48.64+0x14] ;  /* 0x00001406301f7981 */ /* 0x000f28000c1e9900 */
[----:B------:R-:W4:Y:S04]  /*61f0*/  LDG.E.CONSTANT R32, desc[UR6][R48.64+0x18] ;  /* 0x0000180630207981 */ /* 0x000f28000c1e9900 */
[----:B------:R-:W4:Y:S01]  /*6200*/  LDG.E.CONSTANT R33, desc[UR6][R48.64+0x1c] ;  /* 0x00001c0630217981 */ /* 0x000f22000c1e9900 */
[----:B------:R-:W-:Y:S01]  /*6210*/  MOV R52, 0x400 ;  /* 0x0000040000347802 */ /* 0x000fe20000000f00 */
[----:B------:R-:W-:Y:S01]  /*6220*/  IMAD R50, R104, 0x120, R22 ;  /* 0x0000012068327824 */ /* 0x000fe200078e0216 */
[----:B------:R-:W0:Y:S03]  /*6230*/  S2R R55, SR_CgaCtaId ;  /* 0x0000000000377919 */ /* 0x000e260000008800 */
[----:B------:R-:W-:Y:S01]  /*6240*/  VIADD R20, R52, 0xd80 ;  /* 0x00000d8034147836 */ /* 0x000fe20000000000 */
[----:B------:R-:W4:Y:S04]  /*6250*/  LDG.E.CONSTANT R44, desc[UR6][R48.64+0x20] ;  /* 0x00002006302c7981 */ /* 0x000f28000c1e9900 */
[----:B------:R-:W4:Y:S04]  /*6260*/  LDG.E.CONSTANT R45, desc[UR6][R48.64+0x24] ;  /* 0x00002406302d7981 */ /* 0x000f28000c1e9900 */
[----:B------:R-:W4:Y:S04]  /*6270*/  LDG.E.CONSTANT R46, desc[UR6][R48.64+0x28] ;  /* 0x00002806302e7981 */ /* 0x000f28000c1e9900 */
[----:B------:R-:W4:Y:S04]  /*6280*/  LDG.E.CONSTANT R47, desc[UR6][R48.64+0x2c] ;  /* 0x00002c06302f7981 */ /* 0x000f28000c1e9900 */
[----:B------:R0:W5:Y:S04]  /*6290*/  LDG.E.CONSTANT R21, desc[UR6][R48.64+0x34] ;  /* 0x0000340630157981 */ /* 0x000168000c1e9900 */
[----:B------:R2:W5:Y:S04]  /*62a0*/  LDG.E.CONSTANT R22, desc[UR6][R48.64+0x38] ;  /* 0x0000380630167981 */ /* 0x000568000c1e9900 */
[----:B-1----:R1:W5:Y:S01]  /*62b0*/  LDG.E.CONSTANT R23, desc[UR6][R48.64+0x3c] ;  /* 0x00003c0630177981 */ /* 0x002362000c1e9900 */
[----:B0-----:R-:W-:-:S03]  /*62c0*/  LEA R51, R55, R20, 0x18 ;  /* 0x0000001437337211 */ /* 0x001fc600078ec0ff */
[----:B------:R1:W5:Y:S02]  /*62d0*/  LDG.E.CONSTANT R24, desc[UR6][R48.64+0x40] ;  /* 0x0000400630187981 */ /* 0x000364000c1e9900 */
[----:B------:R-:W-:Y:S02]  /*62e0*/  IMAD R50, R50, 0x4, R51 ;  /* 0x0000000432327824 */ /* 0x000fe400078e0233 */
[----:B------:R1:W5:Y:S04]  /*62f0*/  LDG.E.CONSTANT R20, desc[UR6][R48.64+0x30] ;  /* 0x0000300630147981 */ /* 0x000368000c1e9900 */
        /* <DEDUP_REMOVED lines=11> */
[----:B--2---:R0:W-:Y:S04]  /*63b0*/  STS.64 [R50], R26 ;  /* 0x0000001a32007388 */ /* 0x0041e80000000a00 */
[----:B---3--:R2:W-:Y:S04]  /*63c0*/  STS.64 [R50+0x8], R28 ;  /* 0x0000081c32007388 */ /* 0x0085e80000000a00 */
[----:B0-----:R1:W5:Y:S04]  /*63d0*/  LDG.E.CONSTANT R26, desc[UR6][R48.64+0x48] ;  /* 0x00004806301a7981 */ /* 0x001368000c1e9900 */
[----:B----4-:R0:W-:Y:S04]  /*63e0*/  STS.64 [R50+0x10], R30 ;  /* 0x0000101e32007388 */ /* 0x0101e80000000a00 */
[----:B------:R1:W5:Y:S04]  /*63f0*/  LDG.E.CONSTANT R27, desc[UR6][R48.64+0x4c] ;  /* 0x00004c06301b7981 */ /* 0x000368000c1e9900 */
[----:B------:R3:W-:Y:S04]  /*6400*/  STS.64 [R50+0x18], R32 ;  /* 0x0000182032007388 */ /* 0x0007e80000000a00 */
[----:B--2---:R1:W5:Y:S04]  /*6410*/  LDG.E.CONSTANT R28, desc[UR6][R48.64+0x50] ;  /* 0x00005006301c7981 */ /* 0x004368000c1e9900 */
[----:B------:R1:W5:Y:S04]  /*6420*/  LDG.E.CONSTANT R29, desc[UR6][R48.64+0x54] ;  /* 0x00005406301d7981 */ /* 0x000368000c1e9900 */
[----:B0-----:R1:W5:Y:S04]  /*6430*/  LDG.E.CONSTANT R30, desc[UR6][R48.64+0x58] ;  /* 0x00005806301e7981 */ /* 0x001368000c1e9900 */
[----:B------:R1:W5:Y:S04]  /*6440*/  LDG.E.CONSTANT R31, desc[UR6][R48.64+0x5c] ;  /* 0x00005c06301f7981 */ /* 0x000368000c1e9900 */
[----:B---3--:R1:W5:Y:S04]  /*6450*/  LDG.E.CONSTANT R32, desc[UR6][R48.64+0x60] ;  /* 0x0000600630207981 */ /* 0x008368000c1e9900 */
[----:B------:R1:W5:Y:S01]  /*6460*/  LDG.E.CONSTANT R33, desc[UR6][R48.64+0x64] ;  /* 0x0000640630217981 */ /* 0x000362000c1e9900 */
[----:B------:R-:W-:-:S04]  /*6470*/  IMAD R53, R103, 0xe, RZ ;  /* 0x0000000e67357824 */ /* 0x000fc800078e02ff */
[----:B------:R-:W-:-:S05]  /*6480*/  VIADD R53, R53, 0xc ;  /* 0x0000000c35357836 */ /* 0x000fca0000000000 */
[----:B------:R-:W-:Y:S01]  /*6490*/  LOP3.LUT R53, R53, 0xffff, RZ, 0xc0, !PT ;  /* 0x0000ffff35357812 */ /* 0x000fe200078ec0ff */
[----:B------:R1:W-:Y:S04]  /*64a0*/  STS.64 [R50+0x20], R44 ;  /* 0x0000202c32007388 */ /* 0x0003e80000000a00 */
[----:B------:R-:W-:Y:S01]  /*64b0*/  IMAD R53, R53, 0x2aab, RZ ;  /* 0x00002aab35357824 */ /* 0x000fe200078e02ff */
[----:B------:R1:W-:Y:S04]  /*64c0*/  STS.64 [R50+0x28], R46 ;  /* 0x0000282e32007388 */ /* 0x0003e80000000a00 */
[----:B------:R-:W-:-:S04]  /*64d0*/  LEA.HI R53, R53, R104, RZ, 0xc ;  /* 0x0000006835357211 */ /* 0x000fc800078f60ff */
[----:B------:R-:W-:Y:S01]  /*64e0*/  ISETP.GT.U32.AND P5, PT, R53, 0x3, PT ;  /* 0x000000033500780c */ /* 0x000fe20003fa4070 */
[----:B------:R-:W-:-:S12]  /*64f0*/  BSSY.RECONVERGENT B0, `(.L_x_28) ;  /* 0x000000d000007945 */ /* 0x000fd80003800200 */
[----:B-1----:R-:W-:Y:S05]  /*6500*/  @P5 BRA `(.L_x_29) ;  /* 0x00000000002c5947 */ /* 0x002fea0003800000 */
[C---:B------:R-:W-:Y:S02]  /*6510*/  LOP3.LUT P5, RZ, R109.reuse, 0x2000000, RZ, 0xc0, !PT ;  /* 0x020000006dff7812 */ /* 0x040fe400078ac0ff */
[C---:B------:R-:W-:Y:S02]  /*6520*/  LOP3.LUT P6, RZ, R109.reuse, 0x1000000, RZ, 0xc0, !PT ;  /* 0x010000006dff7812 */ /* 0x040fe400078cc0ff */
[----:B------:R-:W-:Y:S02]  /*6530*/  P2R R44, PR, RZ, 0x1 ;  /* 0x00000001ff2c7803 */ /* 0x000fe40000000000 */
[----:B------:R-:W-:-:S07]  /*6540*/  LOP3.LUT P0, RZ, R109, 0x8000000, RZ, 0xc0, !PT ;  /* 0x080000006dff7812 */ /* 0x000fce000780c0ff */
[----:B------:R-:W2:Y:S04]  /*6550*/  @!P5 LDG.E.CONSTANT R47, desc[UR6][R48.64+0x94] ;  /* 0x00009406302fd981 */ /* 0x000ea8000c1e9900 */
[----:B------:R-:W3:Y:S04]  /*6560*/  @!P6 LDG.E.CONSTANT R53, desc[UR6][R48.64+0x98] ;  /* 0x000098063035e981 */ /* 0x000ee8000c1e9900 */
[----:B------:R-:W4:Y:S04]  /*6570*/  @!P0 LDG.E.CONSTANT R45, desc[UR6][R48.64+0x90] ;  /* 0x00009006302d8981 */ /* 0x000f28000c1e9900 */
[----:B--2---:R0:W-:Y:S04]  /*6580*/  @!P5 STS [R50+0x94], R47 ;  /* 0x0000942f3200d388 */ /* 0x0041e80000000800 */
[----:B---3--:R0:W-:Y:S04]  /*6590*/  @!P6 STS [R50+0x98], R53 ;  /* 0x000098353200e388 */ /* 0x0081e80000000800 */
[----:B----4-:R0:W-:Y:S01]  /*65a0*/  @!P0 STS [R50+0x90], R45 ;  /* 0x0000902d32008388 */ /* 0x0101e20000000800 */
[----:B------:R-:W-:-:S13]  /*65b0*/  ISETP.NE.AND P0, PT, R44, RZ, PT ;  /* 0x000000ff2c00720c */ /* 0x000fda0003f05270 */
.L_x_29:
[----:B------:R-:W-:Y:S05]  /*65c0*/  BSYNC.RECONVERGENT B0 ;  /* 0x0000000000007941 */ /* 0x000fea0003800200 */
.L_x_28:
[----:B------:R-:W-:Y:S01]  /*65d0*/  ISETP.GT.U32.AND P5, PT, R78, 0x3, PT ;  /* 0x000000034e00780c */ /* 0x000fe20003fa4070 */
[----:B------:R-:W-:-:S12]  /*65e0*/  BSSY.RECONVERGENT B0, `(.L_x_30) ;  /* 0x000000d000007945 */ /* 0x000fd80003800200 */
[----:B------:R-:W-:Y:S05]  /*65f0*/  @P5 BRA `(.L_x_31) ;  /* 0x00000000002c5947 */ /* 0x000fea0003800000 */
[C---:B------:R-:W-:Y:S02]  /*6600*/  LOP3.LUT P6, RZ, R109.reuse, 0x400000, RZ, 0xc0, !PT ;  /* 0x004000006dff7812 */ /* 0x040fe400078cc0ff */
[C---:B------:R-:W-:Y:S02]  /*6610*/  LOP3.LUT P5, RZ, R109.reuse, 0x200000, RZ, 0xc0, !PT ;  /* 0x002000006dff7812 */ /* 0x040fe400078ac0ff */
[----:B------:R-:W-:Y:S02]  /*6620*/  P2R R44, PR, RZ, 0x1 ;  /* 0x00000001ff2c7803 */ /* 0x000fe40000000000 */
[----:B------:R-:W-:-:S07]  /*6630*/  LOP3.LUT P0, RZ, R109, 0x800000, RZ, 0xc0, !PT ;  /* 0x008000006dff7812 */ /* 0x000fce000780c0ff */
[----:B0-----:R-:W2:Y:S04]  /*6640*/  @!P6 LDG.E.CONSTANT R47, desc[UR6][R48.64+0xa0] ;  /* 0x0000a006302fe981 */ /* 0x001ea8000c1e9900 */
[----:B------:R-:W3:Y:S04]  /*6650*/  @!P5 LDG.E.CONSTANT R53, desc[UR6][R48.64+0xa4] ;  /* 0x0000a4063035d981 */ /* 0x000ee8000c1e9900 */
[----:B------:R-:W4:Y:S04]  /*6660*/  @!P0 LDG.E.CONSTANT R45, desc[UR6][R48.64+0x9c] ;  /* 0x00009c06302d8981 */ /* 0x000f28000c1e9900 */
[----:B--2---:R1:W-:Y:S04]  /*6670*/  @!P6 STS [R50+0xa0], R47 ;  /* 0x0000a02f3200e388 */ /* 0x0043e80000000800 */
[----:B---3--:R1:W-:Y:S04]  /*6680*/  @!P5 STS [R50+0xa4], R53 ;  /* 0x0000a4353200d388 */ /* 0x0083e80000000800 */
[----:B----4-:R1:W-:Y:S01]  /*6690*/  @!P0 STS [R50+0x9c], R45 ;  /* 0x00009c2d32008388 */ /* 0x0103e20000000800 */
[----:B------:R-:W-:-:S13]  /*66a0*/  ISETP.NE.AND P0, PT, R44, RZ, PT ;  /* 0x000000ff2c00720c */ /* 0x000fda0003f05270 */
.L_x_31:
[----:B------:R-:W-:Y:S05]  /*66b0*/  BSYNC.RECONVERGENT B0 ;  /* 0x0000000000007941 */ /* 0x000fea0003800200 */
.L_x_30:
[----:B-----5:R2:W-:Y:S01]  /*66c0*/  STS.64 [R50+0x30], R20 ;  /* 0x0000301432007388 */ /* 0x0205e20000000a00 */
[----:B------:R-:W-:Y:S01]  /*66d0*/  LEA R110, R55, R52, 0x18 ;  /* 0x00000034376e7211 */ /* 0x000fe200078ec0ff */
[----:B------:R-:W-:Y:S01]  /*66e0*/  IMAD R51, R104, 0x480, R51 ;  /* 0x0000048068337824 */ /* 0x000fe200078e0233 */
[----:B------:R-:W-:Y:S01]  /*66f0*/  UMOV UR4, 0x1b0 ;  /* 0x000001b000047882 */ /* 0x000fe20000000000 */
[----:B------:R2:W-:Y:S02]  /*6700*/  STS.64 [R50+0x38], R22 ;  /* 0x0000381632007388 */ /* 0x0005e40000000a00 */
[----:B------:R-:W-:Y:S02]  /*6710*/  IMAD R110, R103, 0x4, R110 ;  /* 0x00000004676e7824 */ /* 0x000fe400078e026e */
[----:B------:R2:W-:Y:S01]  /*6720*/  STS.64 [R50+0x40], R24 ;  /* 0x0000401832007388 */ /* 0x0005e20000000a00 */
[----:B------:R-:W-:-:S03]  /*6730*/  VIADD R111, R51, 0x90 ;  /* 0x00000090336f7836 */ /* 0x000fc60000000000 */
[----:B------:R2:W-:Y:S04]  /*6740*/  STS.64 [R50+0x48], R26 ;  /* 0x0000481a32007388 */ /* 0x0005e80000000a00 */
[----:B------:R2:W-:Y:S04]  /*6750*/  STS.64 [R50+0x50], R28 ;  /* 0x0000501c32007388 */ /* 0x0005e80000000a00 */
[----:B------:R2:W-:Y:S04]  /*6760*/  STS.64 [R50+0x58], R30 ;  /* 0x0000581e32007388 */ /* 0x0005e80000000a00 */
[----:B------:R2:W-:Y:S04]  /*6770*/  STS.64 [R50+0x60], R32 ;  /* 0x0000602032007388 */ /* 0x0005e80000000a00 */
[----:B------:R2:W-:Y:S04]  /*6780*/  STS.64 [R50+0x68], R34 ;  /* 0x0000682232007388 */ /* 0x0005e80000000a00 */
[----:B------:R2:W-:Y:S04]  /*6790*/  STS.64 [R50+0x70], R36 ;  /* 0x0000702432007388 */ /* 0x0005e80000000a00 */
[----:B------:R2:W-:Y:S04]  /*67a0*/  STS.64 [R50+0x78], R38 ;  /* 0x0000782632007388 */ /* 0x0005e80000000a00 */
[----:B------:R2:W-:Y:S04]  /*67b0*/  STS.64 [R50+0x80], R40 ;  /* 0x0000802832007388 */ /* 0x0005e80000000a00 */
[----:B------:R2:W-:Y:S01]  /*67c0*/  STS.64 [R50+0x88], R42 ;  /* 0x0000882a32007388 */ /* 0x0005e20000000a00 */
[----:B------:R-:W-:Y:S06]  /*67d0*/  BAR.SYNC.DEFER_BLOCKING 0x0 ;  /* 0x0000000000007b1d */ /* 0x000fec0000010000 */
.L_x_32:
[----:B--2---:R-:W-:Y:S04]  /*67e0*/  LDS R28, [R110+UR4+-0x1b0] ;  /* 0xfffe50046e1c7984 */ /* 0x004fe80008000800 */
[----:B------:R-:W2:Y:S04]  /*67f0*/  LDS.128 R56, [R111+-0x90] ;  /* 0xffff70006f387984 */ /* 0x000ea80000000c00 */
[----:B------:R-:W3:Y:S04]  /*6800*/  LDS R32, [R110+UR4+-0x1ac] ;  /* 0xfffe54046e207984 */ /* 0x000ee80008000800 */
[----:B------:R-:W4:Y:S04]  /*6810*/  LDS R33, [R110+UR4+-0x1a8] ;  /* 0xfffe58046e217984 */ /* 0x000f280008000800 */
[----:B------:R-:W-:Y:S04]  /*6820*/  LDS R34, [R110+UR4+-0x144] ;  /* 0xfffebc046e227984 */ /* 0x000fe80008000800 */
[----:B------:R-:W5:Y:S04]  /*6830*/  LDS.128 R20, [R111+-0x70] ;  /* 0xffff90006f147984 */ /* 0x000f680000000c00 */
[----:B------:R-:W0:Y:S04]  /*6840*/  LDS R35, [R110+UR4+-0x140] ;  /* 0xfffec0046e237984 */ /* 0x000e280008000800 */
[----:B------:R-:W1:Y:S04]  /*6850*/  LDS R36, [R110+UR4+-0x13c] ;  /* 0xfffec4046e247984 */ /* 0x000e680008000800 */
[----:B------:R-:W-:Y:S04]  /*6860*/  LDS R37, [R110+UR4+-0xd8] ;  /* 0xffff28046e257984 */ /* 0x000fe80008000800 */
[----:B------:R-:W1:Y:S04]  /*6870*/  LDS.128 R24, [R111+-0x50] ;  /* 0xffffb0006f187984 */ /* 0x000e680000000c00 */
[----:B------:R-:W1:Y:S04]  /*6880*/  LDS R38, [R110+UR4+-0xd4] ;  /* 0xffff2c046e267984 */ /* 0x000e680008000800 */
[----:B------:R-:W-:Y:S01]  /*6890*/  LDS R39, [R110+UR4+-0xd0] ;  /* 0xffff30046e277984 */ /* 0x000fe20008000800 */
[----:B--2---:R-:W-:-:S03]  /*68a0*/  FFMA R75, R28, R56, R75 ;  /* 0x000000381c4b7223 */ /* 0x004fc6000000004b */
[----:B------:R-:W2:Y:S01]  /*68b0*/  LDS.128 R60, [R111+-0x40] ;  /* 0xffffc0006f3c7984 */ /* 0x000ea20000000c00 */
[----:B---3--:R-:W-:-:S03]  /*68c0*/  FFMA R32, R32, R57, R75 ;  /* 0x0000003920207223 */ /* 0x008fc6000000004b */
[----:B------:R-:W-:Y:S01]  /*68d0*/  LDS R40, [R110+UR4+-0x6c] ;  /* 0xffff94046e287984 */ /* 0x000fe20008000800 */
[----:B----4-:R-:W-:-:S03]  /*68e0*/  FFMA R33, R33, R58, R32 ;  /* 0x0000003a21217223 */ /* 0x010fc60000000020 */
[----:B------:R-:W3:Y:S04]  /*68f0*/  LDS.128 R28, [R111+-0x30] ;  /* 0xffffd0006f1c7984 */ /* 0x000ee80000000c00 */
[----:B------:R-:W-:Y:S01]  /*6900*/  LDS R41, [R110+UR4+-0x68] ;  /* 0xffff98046e297984 */ /* 0x000fe20008000800 */
[----:B-----5:R-:W-:-:S03]  /*6910*/  FFMA R34, R34, R21, R33 ;  /* 0x0000001522227223 */ /* 0x020fc60000000021 */
[----:B------:R-:W4:Y:S01]  /*6920*/  LDS.128 R64, [R111+-0x20] ;  /* 0xffffe0006f407984 */ /* 0x000f220000000c00 */
[----:B0-----:R-:W-:-:S03]  /*6930*/  FFMA R35, R35, R22, R34 ;  /* 0x0000001623237223 */ /* 0x001fc60000000022 */
[----:B------:R-:W0:Y:S01]  /*6940*/  LDS R22, [R110+UR4+-0x64] ;  /* 0xffff9c046e167984 */ /* 0x000e220008000800 */
[----:B-1----:R-:W-:-:S03]  /*6950*/  FFMA R36, R36, R23, R35 ;  /* 0x0000001724247223 */ /* 0x002fc60000000023 */
[----:B------:R-:W-:Y:S01]  /*6960*/  LDS R21, [R110+UR4] ;  /* 0x000000046e157984 */ /* 0x000fe20008000800 */
[----:B------:R-:W-:-:S03]  /*6970*/  FFMA R37, R37, R26, R36 ;  /* 0x0000001a25257223 */ /* 0x000fc60000000024 */
[----:B------:R-:W1:Y:S01]  /*6980*/  LDS.128 R68, [R111] ;  /* 0x000000006f447984 */ /* 0x000e620000000c00 */
[----:B------:R-:W-:-:S03]  /*6990*/  FFMA R38, R38, R27, R37 ;  /* 0x0000001b26267223 */ /* 0x000fc60000000025 */
[----:B------:R-:W5:Y:S04]  /*69a0*/  LDS R26, [R110+UR4+0x4] ;  /* 0x000004046e1a7984 */ /* 0x000f680008000800 */
[----:B------:R-:W5:Y:S01]  /*69b0*/  LDS R23, [R110+UR4+0x8] ;  /* 0x000008046e177984 */ /* 0x000f620008000800 */
[----:B--2---:R-:W-:-:S03]  /*69c0*/  FFMA R39, R39, R60, R38 ;  /* 0x0000003c27277223 */ /* 0x004fc60000000026 */
[----:B------:R-:W-:Y:S04]  /*69d0*/  LDS.128 R32, [R111+0x20] ;  /* 0x000020006f207984 */ /* 0x000fe80000000c00 */
[----:B------:R-:W-:Y:S01]  /*69e0*/  LDS R27, [R110+UR4+0x70] ;  /* 0x000070046e1b7984 */ /* 0x000fe20008000800 */
[----:B---3--:R-:W-:-:S03]  /*69f0*/  FFMA R36, R40, R31, R39 ;  /* 0x0000001f28247223 */ /* 0x008fc60000000027 */
[----:B------:R-:W-:Y:S04]  /*6a00*/  LDS R42, [R110+UR4+0x74] ;  /* 0x000074046e2a7984 */ /* 0x000fe80008000800 */
[----:B------:R-:W2:Y:S01]  /*6a10*/  LDS R40, [R110+UR4+0x6c] ;  /* 0x00006c046e287984 */ /* 0x000ea20008000800 */
[----:B----4-:R-:W-:-:S03]  /*6a20*/  FFMA R41, R41, R64, R36 ;  /* 0x0000004029297223 */ /* 0x010fc60000000024 */
[----:B------:R-:W-:Y:S01]  /*6a30*/  LDS R31, [R110+UR4+0xd8] ;  /* 0x0000d8046e1f7984 */ /* 0x000fe20008000800 */
[----:B0-----:R-:W-:-:S03]  /*6a40*/  FFMA R22, R22, R65, R41 ;  /* 0x0000004116167223 */ /* 0x001fc60000000029 */
[----:B------:R-:W0:Y:S04]  /*6a50*/  LDS.128 R36, [R111+0x40] ;  /* 0x000040006f247984 */ /* 0x000e280000000c00 */
[----:B------:R-:W-:Y:S01]  /*6a60*/  LDS.128 R44, [R111+0x60] ;  /* 0x000060006f2c7984 */ /* 0x000fe20000000c00 */
[----:B-1----:R-:W-:-:S03]  /*6a70*/  FFMA R21, R21, R68, R22 ;  /* 0x0000004415157223 */ /* 0x002fc60000000016 */
[----:B------:R-:W-:Y:S01]  /*6a80*/  LDS.128 R48, [R111+0x70] ;  /* 0x000070006f307984 */ /* 0x000fe20000000c00 */
[----:B-----5:R-:W-:-:S03]  /*6a90*/  FFMA R26, R26, R69, R21 ;  /* 0x000000451a1a7223 */ /* 0x020fc60000000015 */
[----:B------:R-:W1:Y:S01]  /*6aa0*/  LDS R22, [R110+UR4+0xdc] ;  /* 0x0000dc046e167984 */ /* 0x000e620008000800 */
[----:B------:R-:W-:-:S03]  /*6ab0*/  FFMA R23, R23, R70, R26 ;  /* 0x0000004617177223 */ /* 0x000fc6000000001a */
[----:B------:R-:W-:Y:S04]  /*6ac0*/  LDS R21, [R110+UR4+0xe0] ;  /* 0x0000e0046e157984 */ /* 0x000fe80008000800 */
[----:B------:R-:W-:Y:S04]  /*6ad0*/  LDS.128 R52, [R111+-0x80] ;  /* 0xffff80006f347984 */ /* 0x000fe80000000c00 */
[----:B------:R-:W-:Y:S01]  /*6ae0*/  LDS.128 R72, [R111+0x80] ;  /* 0x000080006f487984 */ /* 0x000fe20000000c00 */
[----:B--2---:R-:W-:-:S03]  /*6af0*/  FFMA R40, R40, R33, R23 ;  /* 0x0000002128287223 */ /* 0x004fc60000000017 */
[----:B------:R-:W-:Y:S01]  /*6b00*/  LDS R23, [R110+UR4+0x148] ;  /* 0x000148046e177984 */ /* 0x000fe20008000800 */
[----:B------:R-:W-:-:S03]  /*6b10*/  FFMA R27, R27, R34, R40 ;  /* 0x000000221b1b7223 */ /* 0x000fc60000000028 */
[----:B------:R-:W-:Y:S01]  /*6b20*/  LDS R34, [R110+UR4+-0x44] ;  /* 0xffffbc046e227984 */ /* 0x000fe20008000800 */
[----:B------:R-:W-:-:S03]  /*6b30*/  FFMA R26, R42, R35, R27 ;  /* 0x000000232a1a7223 */ /* 0x000fc6000000001b */
[----:B------:R-:W2:Y:S01]  /*6b40*/  LDS.128 R40, [R111+0x50] ;  /* 0x000050006f287984 */ /* 0x000ea20000000c00 */
[----:B0-----:R-:W-:-:S03]  /*6b50*/  FFMA R31, R31, R38, R26 ;  /* 0x000000261f1f7223 */ /* 0x001fc6000000001a */
[----:B------:R-:W0:Y:S04]  /*6b60*/  LDS R26, [R110+UR4+0x144] ;  /* 0x000144046e1a7984 */ /* 0x000e280008000800 */
[----:B------:R-:W-:Y:S01]  /*6b70*/  LDS R27, [R110+UR4+-0x188] ;  /* 0xfffe78046e1b7984 */ /* 0x000fe20008000800 */
[----:B-1----:R-:W-:-:S04]  /*6b80*/  FFMA R22, R22, R39, R31 ;  /* 0x0000002716167223 */ /* 0x002fc8000000001f */
[----:B--2---:R-:W-:Y:S02]  /*6b90*/  FFMA R21, R21, R40, R22 ;  /* 0x0000002815157223 */ /* 0x004fe40000000016 */
[----:B------:R-:W1:Y:S02]  /*6ba0*/  LDS R22, [R110+UR4+0x14c] ;  /* 0x00014c046e167984 */ /* 0x000e640008000800 */
[----:B0-----:R-:W-:Y:S02]  /*6bb0*/  FFMA R26, R26, R47, R21 ;  /* 0x0000002f1a1a7223 */ /* 0x001fe40000000015 */
[----:B------:R-:W0:Y:S02]  /*6bc0*/  LDS R21, [R110+UR4+-0x18c] ;  /* 0xfffe74046e157984 */ /* 0x000e240008000800 */
[----:B------:R-:W-:Y:S02]  /*6bd0*/  FFMA R23, R23, R48, R26 ;  /* 0x0000003017177223 */ /* 0x000fe4000000001a */
[----:B------:R-:W-:Y:S02]  /*6be0*/  LDS R26, [R110+UR4+-0x11c] ;  /* 0xfffee4046e1a7984 */ /* 0x000fe40008000800 */
[----:B-1----:R-:W-:-:S02]  /*6bf0*/  FFMA R22, R22, R49, R23 ;  /* 0x0000003116167223 */ /* 0x002fc40000000017 */
[----:B------:R-:W-:Y:S02]  /*6c00*/  LDS R23, [R110+UR4+-0xb0] ;  /* 0xffff50046e177984 */ /* 0x000fe40008000800 */
[----:B0-----:R-:W-:Y:S02]  /*6c10*/  FFMA R22, R21, R59, R22 ;  /* 0x0000003b15167223 */ /* 0x001fe40000000016 */
[----:B------:R-:W-:Y:S02]  /*6c20*/  LDS R21, [R110+UR4+-0x120] ;  /* 0xfffee0046e157984 */ /* 0x000fe40008000800 */
[----:B------:R-:W-:Y:S02]  /*6c30*/  FFMA R27, R27, R52, R22 ;  /* 0x000000341b1b7223 */ /* 0x000fe40000000016 */
[----:B------:R-:W0:Y:S04]  /*6c40*/  LDS R22, [R110+UR4+-0x184] ;  /* 0xfffe7c046e167984 */ /* 0x000e280008000800 */
[----:B------:R-:W1:Y:S01]  /*6c50*/  LDS.128 R56, [R111+-0x60] ;  /* 0xffffa0006f387984 */ /* 0x000e620000000c00 */
[----:B0-----:R-:W-:-:S03]  /*6c60*/  FFMA R22, R22, R53, R27 ;  /* 0x0000003516167223 */ /* 0x001fc6000000001b */
[----:B------:R-:W-:Y:S01]  /*6c70*/  LDS R27, [R110+UR4+-0x48] ;  /* 0xffffb8046e1b7984 */ /* 0x000fe20008000800 */
[----:B-1----:R-:W-:-:S03]  /*6c80*/  FFMA R21, R21, R56, R22 ;  /* 0x0000003815157223 */ /* 0x002fc60000000016 */
[----:B------:R-:W-:Y:S01]  /*6c90*/  LDS R22, [R110+UR4+-0xb4] ;  /* 0xffff4c046e167984 */ /* 0x000fe20008000800 */
[----:B------:R-:W-:-:S03]  /*6ca0*/  FFMA R38, R26, R57, R21 ;  /* 0x000000391a267223 */ /* 0x000fc60000000015 */
[----:B------:R-:W0:Y:S04]  /*6cb0*/  LDS R21, [R110+UR4+-0x118] ;  /* 0xfffee8046e157984 */ /* 0x000e280008000800 */
[----:B------:R-:W1:Y:S01]  /*6cc0*/  LDS R26, [R110+UR4+-0xac] ;  /* 0xffff54046e1a7984 */ /* 0x000e620008000800 */
[----:B0-----:R-:W-:-:S03]  /*6cd0*/  FFMA R21, R21, R58, R38 ;  /* 0x0000003a15157223 */ /* 0x001fc60000000026 */
[----:B------:R-:W-:Y:S01]  /*6ce0*/  LDS R38, [R110+UR4+-0x164] ;  /* 0xfffe9c046e267984 */ /* 0x000fe20008000800 */
[----:B------:R-:W-:-:S03]  /*6cf0*/  FFMA R22, R22, R61, R21 ;  /* 0x0000003d16167223 */ /* 0x000fc60000000015 */
[----:B------:R-:W-:Y:S01]  /*6d00*/  LDS R21, [R110+UR4+-0x40] ;  /* 0xffffc0046e157984 */ /* 0x000fe20008000800 */
[----:B------:R-:W-:-:S03]  /*6d10*/  FFMA R23, R23, R62, R22 ;  /* 0x0000003e17177223 */ /* 0x000fc60000000016 */
[----:B------:R-:W-:Y:S01]  /*6d20*/  LDS R22, [R110+UR4+0x24] ;  /* 0x000024046e167984 */ /* 0x000fe20008000800 */
[----:B-1----:R-:W-:-:S03]  /*6d30*/  FFMA R26, R26, R63, R23 ;  /* 0x0000003f1a1a7223 */ /* 0x002fc60000000017 */
[----:B------:R-:W0:Y:S01]  /*6d40*/  LDS.128 R60, [R111+-0x10] ;  /* 0xfffff0006f3c7984 */ /* 0x000e220000000c00 */
[----:B------:R-:W-:-:S03]  /*6d50*/  FFMA R27, R27, R66, R26 ;  /* 0x000000421b1b7223 */ /* 0x000fc6000000001a */
[----:B------:R-:W-:Y:S01]  /*6d60*/  LDS R23, [R110+UR4+0x28] ;  /* 0x000028046e177984 */ /* 0x000fe20008000800 */
[----:B------:R-:W-:-:S03]  /*6d70*/  FFMA R34, R34, R67, R27 ;  /* 0x0000004322227223 */ /* 0x000fc6000000001b */
[----:B------:R-:W1:Y:S04]  /*6d80*/  LDS.128 R64, [R111+0x10] ;  /* 0x000010006f407984 */ /* 0x000e680000000c00 */
[----:B------:R-:W2:Y:S01]  /*6d90*/  LDS R26, [R110+UR4+0x2c] ;  /* 0x00002c046e1a7984 */ /* 0x000ea20008000800 */
[----:B0-----:R-:W-:-:S04]  /*6da0*/  FFMA R21, R21, R60, R34 ;  /* 0x0000003c15157223 */ /* 0x001fc80000000022 */
[----:B------:R-:W-:Y:S02]  /*6db0*/  FFMA R22, R22, R71, R21 ;  /* 0x0000004716167223 */ /* 0x000fe40000000015 */
[----:B------:R-:W-:Y:S02]  /*6dc0*/  LDS R21, [R110+UR4+0x90] ;  /* 0x000090046e157984 */ /* 0x000fe40008000800 */
[----:B-1----:R-:W-:Y:S02]  /*6dd0*/  FFMA R23, R23, R64, R22 ;  /* 0x0000004017177223 */ /* 0x002fe40000000016 */
[----:B------:R0:W1:Y:S02]  /*6de0*/  LDS.128 R68, [R111+0x30] ;  /* 0x000030006f447984 */ /* 0x0000640000000c00 */
[----:B--2---:R-:W-:Y:S02]  /*6df0*/  FFMA R34, R26, R65, R23 ;  /* 0x000000411a227223 */ /* 0x004fe40000000017 */
[----:B------:R-:W2:Y:S04]  /*6e00*/  LDS R22, [R110+UR4+0x94] ;  /* 0x000094046e167984 */ /* 0x000ea80008000800 */
[----:B------:R-:W3:Y:S01]  /*6e10*/  LDS R23, [R110+UR4+0x98] ;  /* 0x000098046e177984 */ /* 0x000ee20008000800 */
[----:B0-----:R-:W-:-:S03]  /*6e20*/  VIADD R111, R111, 0x120 ;  /* 0x000001206f6f7836 */ /* 0x001fc60000000000 */
[----:B------:R-:W0:Y:S01]  /*6e30*/  LDS R26, [R110+UR4+0xfc] ;  /* 0x0000fc046e1a7984 */ /* 0x000e220008000800 */
[----:B-1----:R-:W-:-:S03]  /*6e40*/  FFMA R27, R21, R68, R34 ;  /* 0x00000044151b7223 */ /* 0x002fc60000000022 */
[----:B------:R-:W1:Y:S01]  /*6e50*/  LDS R21, [R110+UR4+0x100] ;  /* 0x000100046e157984 */ /* 0x000e620008000800 */
[----:B--2---:R-:W-:-:S03]  /*6e60*/  FFMA R34, R22, R69, R27 ;  /* 0x0000004516227223 */ /* 0x004fc6000000001b */
[----:B------:R-:W2:Y:S01]  /*6e70*/  LDS R22, [R110+UR4+0x104] ;  /* 0x000104046e167984 */ /* 0x000ea20008000800 */
[----:B---3--:R-:W-:-:S03]  /*6e80*/  FFMA R27, R23, R70, R34 ;  /* 0x00000046171b7223 */ /* 0x008fc60000000022 */
[----:B------:R-:W3:Y:S01]  /*6e90*/  LDS R23, [R110+UR4+0x168] ;  /* 0x000168046e177984 */ /* 0x000ee20008000800 */
[----:B0-----:R-:W-:-:S03]  /*6ea0*/  FFMA R34, R26, R41, R27 ;  /* 0x000000291a227223 */ /* 0x001fc6000000001b */
[----:B------:R-:W0:Y:S01]  /*6eb0*/  LDS R26, [R110+UR4+0x16c] ;  /* 0x00016c046e1a7984 */ /* 0x000e220008000800 */
[----:B-1----:R-:W-:-:S03]  /*6ec0*/  FFMA R27, R21, R42, R34 ;  /* 0x0000002a151b7223 */ /* 0x002fc60000000022 */
[----:B------:R-:W1:Y:S01]  /*6ed0*/  LDS R21, [R110+UR4+0x170] ;  /* 0x000170046e157984 */ /* 0x000e620008000800 */
[----:B--2---:R-:W-:-:S03]  /*6ee0*/  FFMA R22, R22, R43, R27 ;  /* 0x0000002b16167223 */ /* 0x004fc6000000001b */
[----:B------:R-:W2:Y:S01]  /*6ef0*/  LDS R34, [R110+UR4+-0x168] ;  /* 0xfffe98046e227984 */ /* 0x000ea20008000800 */
[----:B---3--:R-:W-:-:S03]  /*6f00*/  FFMA R23, R23, R50, R22 ;  /* 0x0000003217177223 */ /* 0x008fc60000000016 */
[----:B------:R-:W3:Y:S01]  /*6f10*/  LDS R27, [R110+UR4+-0x160] ;  /* 0xfffea0046e1b7984 */ /* 0x000ee20008000800 */
[----:B0-----:R-:W-:-:S03]  /*6f20*/  FFMA R26, R26, R51, R23 ;  /* 0x000000331a1a7223 */ /* 0x001fc60000000017 */
[----:B------:R-:W0:Y:S04]  /*6f30*/  LDS R22, [R110+UR4+-0xfc] ;  /* 0xffff04046e167984 */ /* 0x000e280008000800 */
[----:B------:R-:W4:Y:S01]  /*6f40*/  LDS R23, [R110+UR4+-0xf8] ;  /* 0xffff08046e177984 */ /* 0x000f220008000800 */
[----:B-1----:R-:W-:-:S03]  /*6f50*/  FFMA R21, R21, R72, R26 ;  /* 0x0000004815157223 */ /* 0x002fc6000000001a */
[----:B------:R-:W1:Y:S01]  /*6f60*/  LDS R26, [R110+UR4+-0xf4] ;  /* 0xffff0c046e1a7984 */ /* 0x000e620008000800 */
[----:B--2---:R-:W-:-:S03]  /*6f70*/  FFMA R21, R34, R54, R21 ;  /* 0x0000003622157223 */ /* 0x004fc60000000015 */
[----:B------:R-:W-:Y:S01]  /*6f80*/  LDS R34, [R110+UR4+-0x8c] ;  /* 0xffff74046e227984 */ /* 0x000fe20008000800 */
[----:B------:R-:W-:-:S03]  /*6f90*/  FFMA R38, R38, R55, R21 ;  /* 0x0000003726267223 */ /* 0x000fc60000000015 */
[----:B------:R-:W2:Y:S01]  /*6fa0*/  LDS R21, [R110+UR4+-0x90] ;  /* 0xffff70046e157984 */ /* 0x000ea20008000800 */
[----:B---3--:R-:W-:-:S03]  /*6fb0*/  FFMA R31, R27, R20, R38 ;  /* 0x000000141b1f7223 */ /* 0x008fc60000000026 */
[----:B------:R-:W3:Y:S01]  /*6fc0*/  LDS R27, [R110+UR4+-0x88] ;  /* 0xffff78046e1b7984 */ /* 0x000ee20008000800 */
[----:B0-----:R-:W-:-:S03]  /*6fd0*/  FFMA R38, R22, R59, R31 ;  /* 0x0000003b16267223 */ /* 0x001fc6000000001f */
[----:B------:R-:W0:Y:S01]  /*6fe0*/  LDS R20, [R110+UR4+-0x24] ;  /* 0xffffdc046e147984 */ /* 0x000e220008000800 */
[----:B----4-:R-:W-:-:S03]  /*6ff0*/  FFMA R33, R23, R24, R38 ;  /* 0x0000001817217223 */ /* 0x010fc60000000026 */
[----:B------:R-:W4:Y:S04]  /*7000*/  LDS R31, [R110+UR4+-0x20] ;  /* 0xffffe0046e1f7984 */ /* 0x000f280008000800 */
[----:B------:R-:W5:Y:S04]  /*7010*/  LDS R22, [R110+UR4+-0x1c] ;  /* 0xffffe4046e167984 */ /* 0x000f680008000800 */
[----:B------:R-:W5:Y:S04]  /*7020*/  LDS R23, [R110+UR4+0x48] ;  /* 0x000048046e177984 */ /* 0x000f680008000800 */
[----:B------:R-:W5:Y:S01]  /*7030*/  LDS R24, [R110+UR4+0x4c] ;  /* 0x00004c046e187984 */ /* 0x000f620008000800 */
[----:B-1----:R-:W-:-:S03]  /*7040*/  FFMA R38, R26, R25, R33 ;  /* 0x000000191a267223 */ /* 0x002fc60000000021 */
[----:B------:R-:W1:Y:S04]  /*7050*/  LDS R25, [R110+UR4+0x50] ;  /* 0x000050046e197984 */ /* 0x000e680008000800 */
[----:B------:R-:W1:Y:S01]  /*7060*/  LDS R26, [R110+UR4+0xb4] ;  /* 0x0000b4046e1a7984 */ /* 0x000e620008000800 */
[----:B--2---:R-:W-:-:S03]  /*7070*/  FFMA R33, R21, R28, R38 ;  /* 0x0000001c15217223 */ /* 0x004fc60000000026 */
[----:B------:R-:W2:Y:S01]  /*7080*/  LDS R21, [R110+UR4+0xb8] ;  /* 0x0000b8046e157984 */ /* 0x000ea20008000800 */
[----:B------:R-:W-:-:S03]  /*7090*/  FFMA R34, R34, R29, R33 ;  /* 0x0000001d22227223 */ /* 0x000fc60000000021 */
[----:B------:R-:W2:Y:S01]  /*70a0*/  LDS R28, [R110+UR4+0xbc] ;  /* 0x0000bc046e1c7984 */ /* 0x000ea20008000800 */
[----:B---3--:R-:W-:-:S03]  /*70b0*/  FFMA R29, R27, R30, R34 ;  /* 0x0000001e1b1d7223 */ /* 0x008fc60000000022 */
[----:B------:R-:W3:Y:S01]  /*70c0*/  LDS R27, [R110+UR4+0x120] ;  /* 0x000120046e1b7984 */ /* 0x000ee20008000800 */
[----:B0-----:R-:W-:-:S03]  /*70d0*/  FFMA R30, R20, R61, R29 ;  /* 0x0000003d141e7223 */ /* 0x001fc6000000001d */
[----:B------:R-:W0:Y:S01]  /*70e0*/  LDS R20, [R110+UR4+0x124] ;  /* 0x000124046e147984 */ /* 0x000e220008000800 */
[----:B----4-:R-:W-:-:S03]  /*70f0*/  FFMA R31, R31, R62, R30 ;  /* 0x0000003e1f1f7223 */ /* 0x010fc6000000001e */
[----:B------:R-:W4:Y:S01]  /*7100*/  LDS R29, [R110+UR4+0x128] ;  /* 0x000128046e1d7984 */ /* 0x000f220008000800 */
[----:B-----5:R-:W-:-:S03]  /*7110*/  FFMA R30, R22, R63, R31 ;  /* 0x0000003f161e7223 */ /* 0x020fc6000000001f */
[----:B------:R-:W5:Y:S01]  /*7120*/  LDS R22, [R110+UR4+0x18c] ;  /* 0x00018c046e167984 */ /* 0x000f620008000800 */
[----:B------:R-:W-:-:S03]  /*7130*/  FFMA R31, R23, R66, R30 ;  /* 0x00000042171f7223 */ /* 0x000fc6000000001e */
[----:B------:R-:W5:Y:S01]  /*7140*/  LDS R23, [R110+UR4+0x190] ;  /* 0x000190046e177984 */ /* 0x000f620008000800 */
[----:B------:R-:W-:-:S03]  /*7150*/  FFMA R30, R24, R67, R31 ;  /* 0x00000043181e7223 */ /* 0x000fc6000000001f */
[----:B------:R-:W5:Y:S01]  /*7160*/  LDS R24, [R110+UR4+0x194] ;  /* 0x000194046e187984 */ /* 0x000f620008000800 */
[----:B------:R-:W-:Y:S01]  /*7170*/  UIADD3 UR4, UPT, UPT, UR4, 0x360, URZ ;  /* 0x0000036004047890 */ /* 0x000fe2000fffe0ff */
[----:B-1----:R-:W-:-:S03]  /*7180*/  FFMA R25, R25, R32, R30 ;  /* 0x0000002019197223 */ /* 0x002fc6000000001e */
[----:B------:R-:W-:Y:S01]  /*7190*/  UISETP.NE.AND UP0, UPT, UR4, 0xf30, UPT ;  /* 0x00000f300400788c */ /* 0x000fe2000bf05270 */
[----:B------:R-:W-:-:S04]  /*71a0*/  FFMA R26, R26, R71, R25 ;  /* 0x000000471a1a7223 */ /* 0x000fc80000000019 */
[----:B--2---:R-:W-:-:S04]  /*71b0*/  FFMA R21, R21, R36, R26 ;  /* 0x0000002415157223 */ /* 0x004fc8000000001a */
[----:B------:R-:W-:-:S04]  /*71c0*/  FFMA R28, R28, R37, R21 ;  /* 0x000000251c1c7223 */ /* 0x000fc80000000015 */
[----:B---3--:R-:W-:-:S04]  /*71d0*/  FFMA R27, R27, R44, R28 ;  /* 0x0000002c1b1b7223 */ /* 0x008fc8000000001c */
[----:B0-----:R-:W-:-:S04]  /*71e0*/  FFMA R20, R20, R45, R27 ;  /* 0x0000002d14147223 */ /* 0x001fc8000000001b */
[----:B----4-:R-:W-:-:S04]  /*71f0*/  FFMA R29, R29, R46, R20 ;  /* 0x0000002e1d1d7223 */ /* 0x010fc80000000014 */
[----:B-----5:R-:W-:-:S04]  /*7200*/  FFMA R22, R22, R73, R29 ;  /* 0x0000004916167223 */ /* 0x020fc8000000001d */
[----:B------:R-:W-:-:S04]  /*7210*/  FFMA R23, R23, R74, R22 ;  /* 0x0000004a17177223 */ /* 0x000fc80000000016 */
[----:B------:R-:W-:Y:S01]  /*7220*/  FFMA R75, R24, R75, R23 ;  /* 0x0000004b184b7223 */ /* 0x000fe20000000017 */
[----:B------:R-:W-:Y:S06]  /*7230*/  BRA.U UP0, `(.L_x_32) ;  /* 0xfffffff500687547 */ /* 0x000fec000b83ffff */
[----:B------:R-:W-:Y:S01]  /*7240*/  IMAD.MOV.U32 R20, RZ, RZ, 0x1 ;  /* 0x00000001ff147424 */ /* 0x000fe200078e00ff */
[----:B------:R-:W-:Y:S01]  /*7250*/  UPLOP3.LUT UP0, UPT, UPT, UPT, UPT, 0x40, 0x4 ;  /* 0x000000000004789c */ /* 0x000fe20003f0e870 */
[----:B------:R-:W-:Y:S10]  /*7260*/  BRA.U UP1, `(.L_x_33) ;  /* 0xffffffc901987547 */ /* 0x000ff4000b83ffff */
[----:B------:R-:W0:Y:S01]  /*7270*/  LDC.64 R2, c[0x0][0x390] ;  /* 0x0000e400ff027b82 */ /* 0x000e220000000a00 */
[----:B------:R-:W-:-:S04]  /*7280*/  IMAD R104, R104, 0x31, R103 ;  /* 0x0000003168687824 */ /* 0x000fc800078e0267 */
[----:B------:R-:W-:-:S04]  /*7290*/  IMAD R79, R79, 0xc4, R104 ;  /* 0x000000c44f4f7824 */ /* 0x000fc800078e0268 */
[----:B------:R-:W-:-:S04]  /*72a0*/  IMAD R79, R102, 0x7, R79 ;  /* 0x00000007664f7824 */ /* 0x000fc800078e024f */
[----:B0-----:R-:W-:-:S05]  /*72b0*/  IMAD.WIDE.U32 R2, R79, 0x4, R2 ;  /* 0x000000044f027825 */ /* 0x001fca00078e0002 */
[----:B------:R-:W-:Y:S01]  /*72c0*/  STG.E desc[UR6][R2.64], R75 ;  /* 0x0000004b02007986 */ /* 0x000fe2000c101906 */
[----:B------:R-:W-:Y:S05]  /*72d0*/  EXIT ;  /* 0x000000000000794d */ /* 0x000fea0003800000 */
.L_x_34:
        /* <DEDUP_REMOVED lines=10> */
.L_x_36:


//--------------------- .nv.shared._Z6conv2dPfPKfS_ --------------------------
	.section	.nv.shared._Z6conv2dPfPKfS_,"aw",@nobits
	.sectionflags	@""
	.align	16
	.zero		1024


//--------------------- .nv.shared.reserved.0     --------------------------
	.section	.nv.shared.reserved.0,"aw",@nobits
	.weak		__nv_reservedSMEM_offset_0_alias
	.size		__nv_reservedSMEM_offset_0_alias, 0, 64
	.other		__nv_reservedSMEM_offset_0_alias,@"STO_CUDA_RESERVED_SHARED STV_DEFAULT"
__nv_reservedSMEM_offset_0_alias:
	.zero		0
	.zero		64


//--------------------- .nv.shared.default_function_kernel0 --------------------------
	.section	.nv.shared.default_function_kernel0,"aw",@nobits
	.sectionflags	@""
	.align	16
.nv.shared.default_function_kernel0:
	.zero		9088


//--------------------- .nv.constant0._Z6conv2dPfPKfS_ --------------------------
	.section	.nv.constant0._Z6conv2dPfPKfS_,"a",@progbits
	.sectionflags	@""
	.align	4
.nv.constant0._Z6conv2dPfPKfS_:
	.zero		920


//--------------------- .nv.constant0.default_function_kernel0 --------------------------
	.section	.nv.constant0.default_function_kernel0,"a",@progbits
	.sectionflags	@""
	.align	4
.nv.constant0.default_function_kernel0:
	.zero		920


//--------------------- SYMBOLS --------------------------

	.type		.nv.reservedSmem.offset0,@object
	.size		.nv.reservedSmem.offset0,0x4
	.type		.nv.reservedSmem.cap,@object
	.size		.nv.reservedSmem.cap,0x4
